//
// Generated by NVIDIA NVVM Compiler
//
// Compiler Build ID: CL-36424714
// Cuda compilation tools, release 13.0, V13.0.88
// Based on NVVM 20.0.0
//

.version 9.0
.target sm_100
.address_size 64

	// .globl	_Z6Match1PKfS0_PfPi
// _ZZ6Match2PKfS0_PfPiE7buffer1 has been demoted
// _ZZ6Match2PKfS0_PfPiE7buffer2 has been demoted
// _ZZ6Match2PKfS0_PfPiE6scores has been demoted
// _ZZ6Match3PKfS0_PfPiE7buffer1 has been demoted
// _ZZ6Match3PKfS0_PfPiE7buffer2 has been demoted
// _ZZ6Match3PKfS0_PfPiE6scores has been demoted
// _ZZ6Match4PKfS0_PfPiE7buffer1 has been demoted
// _ZZ6Match4PKfS0_PfPiE7buffer2 has been demoted
// _ZZ6Match4PKfS0_PfPiE6scores has been demoted
// _ZZ6Match5PKfS0_PfPiE7buffer1 has been demoted
// _ZZ6Match5PKfS0_PfPiE7buffer2 has been demoted
// _ZZ6Match5PKfS0_PfPiE6scores has been demoted
// _ZZ6Match6PKfS0_PfPiE7buffer1 has been demoted
// _ZZ6Match6PKfS0_PfPiE7buffer2 has been demoted
// _ZZ6Match7PKfS0_PfPiE7buffer1 has been demoted
// _ZZ6Match7PKfS0_PfPiE7buffer2 has been demoted
// _ZZ6Match8PKfS0_PfPiE7buffer1 has been demoted
// _ZZ6Match8PKfS0_PfPiE7buffer2 has been demoted
// _ZZ6Match9PKfS0_PfPiE7buffer1 has been demoted
// _ZZ6Match9PKfS0_PfPiE7buffer2 has been demoted
// _ZZ7Match10PKfS0_PfPiE7buffer1 has been demoted
// _ZZ7Match10PKfS0_PfPiE7buffer2 has been demoted

.visible .entry _Z6Match1PKfS0_PfPi(
	.param .u64 .ptr .align 1 _Z6Match1PKfS0_PfPi_param_0,
	.param .u64 .ptr .align 1 _Z6Match1PKfS0_PfPi_param_1,
	.param .u64 .ptr .align 1 _Z6Match1PKfS0_PfPi_param_2,
	.param .u64 .ptr .align 1 _Z6Match1PKfS0_PfPi_param_3
)
{
	.reg .pred 	%p<4>;
	.reg .b32 	%r<21>;
	.reg .b32 	%f<56>;
	.reg .b64 	%rd<21>;

	ld.param.u64 	%rd8, [_Z6Match1PKfS0_PfPi_param_0];
	ld.param.u64 	%rd9, [_Z6Match1PKfS0_PfPi_param_1];
	ld.param.u64 	%rd6, [_Z6Match1PKfS0_PfPi_param_2];
	ld.param.u64 	%rd7, [_Z6Match1PKfS0_PfPi_param_3];
	cvta.to.global.u64 	%rd10, %rd9;
	cvta.to.global.u64 	%rd11, %rd8;
	mov.u32 	%r13, %tid.x;
	mov.u32 	%r14, %ctaid.x;
	shl.b32 	%r15, %r14, 7;
	add.s32 	%r1, %r15, %r13;
	shl.b32 	%r2, %r1, 7;
	add.s64 	%rd1, %rd11, 32;
	add.s64 	%rd2, %rd10, 32;
	mov.f32 	%f54, 0f00000000;
	mov.b32 	%r18, -1;
	mov.b32 	%r17, 0;
$L__BB0_1:
	mul.wide.u32 	%rd12, %r17, 512;
	add.s64 	%rd20, %rd2, %rd12;
	mov.f32 	%f55, 0f00000000;
	mov.b32 	%r20, 0;
	mov.u32 	%r19, %r2;
$L__BB0_2:
	mul.wide.s32 	%rd13, %r19, 4;
	add.s64 	%rd14, %rd1, %rd13;
	ld.global.nc.f32 	%f7, [%rd14+-32];
	ld.global.nc.f32 	%f8, [%rd20+-32];
	fma.rn.f32 	%f9, %f7, %f8, %f55;
	ld.global.nc.f32 	%f10, [%rd14+-28];
	ld.global.nc.f32 	%f11, [%rd20+-28];
	fma.rn.f32 	%f12, %f10, %f11, %f9;
	ld.global.nc.f32 	%f13, [%rd14+-24];
	ld.global.nc.f32 	%f14, [%rd20+-24];
	fma.rn.f32 	%f15, %f13, %f14, %f12;
	ld.global.nc.f32 	%f16, [%rd14+-20];
	ld.global.nc.f32 	%f17, [%rd20+-20];
	fma.rn.f32 	%f18, %f16, %f17, %f15;
	ld.global.nc.f32 	%f19, [%rd14+-16];
	ld.global.nc.f32 	%f20, [%rd20+-16];
	fma.rn.f32 	%f21, %f19, %f20, %f18;
	ld.global.nc.f32 	%f22, [%rd14+-12];
	ld.global.nc.f32 	%f23, [%rd20+-12];
	fma.rn.f32 	%f24, %f22, %f23, %f21;
	ld.global.nc.f32 	%f25, [%rd14+-8];
	ld.global.nc.f32 	%f26, [%rd20+-8];
	fma.rn.f32 	%f27, %f25, %f26, %f24;
	ld.global.nc.f32 	%f28, [%rd14+-4];
	ld.global.nc.f32 	%f29, [%rd20+-4];
	fma.rn.f32 	%f30, %f28, %f29, %f27;
	ld.global.nc.f32 	%f31, [%rd14];
	ld.global.nc.f32 	%f32, [%rd20];
	fma.rn.f32 	%f33, %f31, %f32, %f30;
	ld.global.nc.f32 	%f34, [%rd14+4];
	ld.global.nc.f32 	%f35, [%rd20+4];
	fma.rn.f32 	%f36, %f34, %f35, %f33;
	ld.global.nc.f32 	%f37, [%rd14+8];
	ld.global.nc.f32 	%f38, [%rd20+8];
	fma.rn.f32 	%f39, %f37, %f38, %f36;
	ld.global.nc.f32 	%f40, [%rd14+12];
	ld.global.nc.f32 	%f41, [%rd20+12];
	fma.rn.f32 	%f42, %f40, %f41, %f39;
	ld.global.nc.f32 	%f43, [%rd14+16];
	ld.global.nc.f32 	%f44, [%rd20+16];
	fma.rn.f32 	%f45, %f43, %f44, %f42;
	ld.global.nc.f32 	%f46, [%rd14+20];
	ld.global.nc.f32 	%f47, [%rd20+20];
	fma.rn.f32 	%f48, %f46, %f47, %f45;
	ld.global.nc.f32 	%f49, [%rd14+24];
	ld.global.nc.f32 	%f50, [%rd20+24];
	fma.rn.f32 	%f51, %f49, %f50, %f48;
	ld.global.nc.f32 	%f52, [%rd14+28];
	ld.global.nc.f32 	%f53, [%rd20+28];
	fma.rn.f32 	%f55, %f52, %f53, %f51;
	add.s32 	%r20, %r20, 16;
	add.s32 	%r19, %r19, 16;
	add.s64 	%rd20, %rd20, 64;
	setp.ne.s32 	%p1, %r20, 128;
	@%p1 bra 	$L__BB0_2;
	setp.gt.f32 	%p2, %f55, %f54;
	selp.f32 	%f54, %f55, %f54, %p2;
	selp.b32 	%r18, %r17, %r18, %p2;
	add.s32 	%r17, %r17, 1;
	setp.ne.s32 	%p3, %r17, 16384;
	@%p3 bra 	$L__BB0_1;
	cvta.to.global.u64 	%rd15, %rd6;
	cvta.to.global.u64 	%rd16, %rd7;
	mul.wide.s32 	%rd17, %r1, 4;
	add.s64 	%rd18, %rd15, %rd17;
	st.global.f32 	[%rd18], %f54;
	add.s64 	%rd19, %rd16, %rd17;
	st.global.u32 	[%rd19], %r18;
	ret;

}
	// .globl	_Z6Match2PKfS0_PfPi
.visible .entry _Z6Match2PKfS0_PfPi(
	.param .u64 .ptr .align 1 _Z6Match2PKfS0_PfPi_param_0,
	.param .u64 .ptr .align 1 _Z6Match2PKfS0_PfPi_param_1,
	.param .u64 .ptr .align 1 _Z6Match2PKfS0_PfPi_param_2,
	.param .u64 .ptr .align 1 _Z6Match2PKfS0_PfPi_param_3
)
{
	.reg .pred 	%p<31>;
	.reg .b32 	%r<108>;
	.reg .b32 	%f<96>;
	.reg .b64 	%rd<32>;
	// demoted variable
	.shared .align 4 .b8 _ZZ6Match2PKfS0_PfPiE7buffer1[8192];
	// demoted variable
	.shared .align 4 .b8 _ZZ6Match2PKfS0_PfPiE7buffer2[8192];
	// demoted variable
	.shared .align 4 .b8 _ZZ6Match2PKfS0_PfPiE6scores[1024];
	ld.param.u64 	%rd10, [_Z6Match2PKfS0_PfPi_param_0];
	ld.param.u64 	%rd13, [_Z6Match2PKfS0_PfPi_param_1];
	ld.param.u64 	%rd11, [_Z6Match2PKfS0_PfPi_param_2];
	ld.param.u64 	%rd12, [_Z6Match2PKfS0_PfPi_param_3];
	cvta.to.global.u64 	%rd1, %rd13;
	mov.u32 	%r35, %tid.x;
	mov.u32 	%r2, %tid.y;
	mov.u32 	%r36, %ctaid.x;
	shl.b32 	%r3, %r36, 4;
	setp.gt.u32 	%p1, %r2, 15;
	setp.gt.u32 	%p2, %r35, 127;
	or.pred  	%p3, %p1, %p2;
	@%p3 bra 	$L__BB1_3;
	add.s32 	%r37, %r3, %r2;
	shl.b32 	%r4, %r37, 7;
	shl.b32 	%r5, %r2, 7;
	cvta.to.global.u64 	%rd2, %rd10;
	mov.u32 	%r41, _ZZ6Match2PKfS0_PfPiE7buffer1;
	mov.u32 	%r100, %r35;
$L__BB1_2:
	add.s32 	%r38, %r4, %r100;
	mul.wide.s32 	%rd14, %r38, 4;
	add.s64 	%rd15, %rd2, %rd14;
	ld.global.nc.f32 	%f7, [%rd15];
	add.s32 	%r39, %r5, %r100;
	shl.b32 	%r40, %r39, 2;
	add.s32 	%r42, %r41, %r40;
	st.shared.f32 	[%r42], %f7;
	add.s32 	%r7, %r100, 16;
	setp.lt.u32 	%p4, %r100, 112;
	mov.u32 	%r100, %r7;
	@%p4 bra 	$L__BB1_2;
$L__BB1_3:
	shl.b32 	%r45, %r2, 4;
	add.s32 	%r46, %r45, %r35;
	bar.sync 	0;
	shl.b32 	%r8, %r2, 7;
	shl.b32 	%r9, %r35, 7;
	shl.b32 	%r47, %r46, 2;
	mov.u32 	%r48, _ZZ6Match2PKfS0_PfPiE6scores;
	add.s32 	%r10, %r48, %r47;
	max.u32 	%r49, %r35, 112;
	sub.s32 	%r50, %r49, %r35;
	add.s32 	%r11, %r50, 15;
	and.b32  	%r12, %r11, 48;
	mad.lo.s32 	%r13, %r2, 112, %r46;
	shl.b32 	%r51, %r13, 2;
	mov.u32 	%r52, _ZZ6Match2PKfS0_PfPiE7buffer2;
	add.s32 	%r14, %r52, %r51;
	add.s32 	%r15, %r35, 32;
	add.s32 	%r16, %r35, 48;
	shl.b32 	%r53, %r35, 2;
	add.s32 	%r17, %r48, %r53;
	shl.b32 	%r54, %r2, 9;
	add.s32 	%r55, %r54, %r52;
	add.s32 	%r18, %r55, 128;
	mov.f32 	%f95, 0f00000000;
	mov.b32 	%r107, -1;
	mov.b32 	%r101, 0;
$L__BB1_4:
	mov.u32 	%r19, %r101;
	setp.gt.u32 	%p5, %r35, 127;
	@%p5 bra 	$L__BB1_12;
	setp.eq.s32 	%p6, %r12, 48;
	add.s32 	%r56, %r19, %r2;
	shl.b32 	%r21, %r56, 7;
	mov.u32 	%r103, %r35;
	@%p6 bra 	$L__BB1_9;
	add.s32 	%r103, %r35, 16;
	setp.eq.s32 	%p7, %r12, 0;
	shl.b32 	%r57, %r19, 7;
	add.s32 	%r58, %r13, %r57;
	mul.wide.u32 	%rd16, %r58, 4;
	add.s64 	%rd17, %rd1, %rd16;
	ld.global.nc.f32 	%f9, [%rd17];
	st.shared.f32 	[%r14], %f9;
	@%p7 bra 	$L__BB1_9;
	setp.eq.s32 	%p8, %r12, 16;
	add.s32 	%r59, %r21, %r35;
	mul.wide.u32 	%rd18, %r59, 4;
	add.s64 	%rd3, %rd1, %rd18;
	ld.global.nc.f32 	%f10, [%rd3+64];
	st.shared.f32 	[%r14+64], %f10;
	mov.u32 	%r103, %r15;
	@%p8 bra 	$L__BB1_9;
	ld.global.nc.f32 	%f11, [%rd3+128];
	st.shared.f32 	[%r14+128], %f11;
	mov.u32 	%r103, %r16;
$L__BB1_9:
	setp.lt.u32 	%p9, %r11, 48;
	@%p9 bra 	$L__BB1_12;
	add.s32 	%r60, %r103, %r21;
	mul.wide.u32 	%rd19, %r60, 4;
	add.s64 	%rd31, %rd1, %rd19;
	cvt.u64.u32 	%rd20, %r103;
	cvt.u64.u32 	%rd21, %r21;
	add.s64 	%rd22, %rd20, %rd21;
	shl.b64 	%rd23, %rd22, 2;
	add.s64 	%rd24, %rd1, %rd23;
	add.s64 	%rd30, %rd24, 192;
	shl.b32 	%r61, %r103, 2;
	add.s32 	%r104, %r18, %r61;
$L__BB1_11:
	ld.global.nc.f32 	%f12, [%rd31];
	st.shared.f32 	[%r104+-128], %f12;
	ld.global.nc.f32 	%f13, [%rd30+-128];
	st.shared.f32 	[%r104+-64], %f13;
	ld.global.nc.f32 	%f14, [%rd30+-64];
	st.shared.f32 	[%r104], %f14;
	ld.global.nc.f32 	%f15, [%rd30];
	st.shared.f32 	[%r104+64], %f15;
	add.s32 	%r27, %r103, 64;
	add.s64 	%rd31, %rd31, 256;
	add.s64 	%rd30, %rd30, 256;
	add.s32 	%r104, %r104, 256;
	setp.lt.u32 	%p10, %r103, 64;
	mov.u32 	%r103, %r27;
	@%p10 bra 	$L__BB1_11;
$L__BB1_12:
	bar.sync 	0;
	mov.f32 	%f94, 0f00000000;
	mov.b32 	%r106, 0;
$L__BB1_13:
	add.s32 	%r63, %r9, %r106;
	shl.b32 	%r64, %r63, 2;
	mov.u32 	%r65, _ZZ6Match2PKfS0_PfPiE7buffer1;
	add.s32 	%r66, %r65, %r64;
	ld.shared.f32 	%f17, [%r66];
	add.s32 	%r67, %r8, %r106;
	shl.b32 	%r68, %r67, 2;
	mov.u32 	%r69, _ZZ6Match2PKfS0_PfPiE7buffer2;
	add.s32 	%r70, %r69, %r68;
	ld.shared.f32 	%f18, [%r70];
	fma.rn.f32 	%f19, %f17, %f18, %f94;
	ld.shared.f32 	%f20, [%r66+4];
	ld.shared.f32 	%f21, [%r70+4];
	fma.rn.f32 	%f22, %f20, %f21, %f19;
	ld.shared.f32 	%f23, [%r66+8];
	ld.shared.f32 	%f24, [%r70+8];
	fma.rn.f32 	%f25, %f23, %f24, %f22;
	ld.shared.f32 	%f26, [%r66+12];
	ld.shared.f32 	%f27, [%r70+12];
	fma.rn.f32 	%f28, %f26, %f27, %f25;
	ld.shared.f32 	%f29, [%r66+16];
	ld.shared.f32 	%f30, [%r70+16];
	fma.rn.f32 	%f31, %f29, %f30, %f28;
	ld.shared.f32 	%f32, [%r66+20];
	ld.shared.f32 	%f33, [%r70+20];
	fma.rn.f32 	%f34, %f32, %f33, %f31;
	ld.shared.f32 	%f35, [%r66+24];
	ld.shared.f32 	%f36, [%r70+24];
	fma.rn.f32 	%f37, %f35, %f36, %f34;
	ld.shared.f32 	%f38, [%r66+28];
	ld.shared.f32 	%f39, [%r70+28];
	fma.rn.f32 	%f40, %f38, %f39, %f37;
	ld.shared.f32 	%f41, [%r66+32];
	ld.shared.f32 	%f42, [%r70+32];
	fma.rn.f32 	%f43, %f41, %f42, %f40;
	ld.shared.f32 	%f44, [%r66+36];
	ld.shared.f32 	%f45, [%r70+36];
	fma.rn.f32 	%f46, %f44, %f45, %f43;
	ld.shared.f32 	%f47, [%r66+40];
	ld.shared.f32 	%f48, [%r70+40];
	fma.rn.f32 	%f49, %f47, %f48, %f46;
	ld.shared.f32 	%f50, [%r66+44];
	ld.shared.f32 	%f51, [%r70+44];
	fma.rn.f32 	%f52, %f50, %f51, %f49;
	ld.shared.f32 	%f53, [%r66+48];
	ld.shared.f32 	%f54, [%r70+48];
	fma.rn.f32 	%f55, %f53, %f54, %f52;
	ld.shared.f32 	%f56, [%r66+52];
	ld.shared.f32 	%f57, [%r70+52];
	fma.rn.f32 	%f58, %f56, %f57, %f55;
	ld.shared.f32 	%f59, [%r66+56];
	ld.shared.f32 	%f60, [%r70+56];
	fma.rn.f32 	%f61, %f59, %f60, %f58;
	ld.shared.f32 	%f62, [%r66+60];
	ld.shared.f32 	%f63, [%r70+60];
	fma.rn.f32 	%f94, %f62, %f63, %f61;
	add.s32 	%r106, %r106, 16;
	setp.ne.s32 	%p11, %r106, 128;
	@%p11 bra 	$L__BB1_13;
	setp.ne.s32 	%p12, %r2, 0;
	st.shared.f32 	[%r10], %f94;
	bar.sync 	0;
	@%p12 bra 	$L__BB1_17;
	ld.shared.f32 	%f64, [%r17];
	setp.gt.f32 	%p13, %f64, %f95;
	selp.f32 	%f65, %f64, %f95, %p13;
	selp.b32 	%r71, %r19, %r107, %p13;
	ld.shared.f32 	%f66, [%r17+64];
	setp.gt.f32 	%p14, %f66, %f65;
	add.s32 	%r72, %r19, 1;
	selp.f32 	%f67, %f66, %f65, %p14;
	selp.b32 	%r73, %r72, %r71, %p14;
	ld.shared.f32 	%f68, [%r17+128];
	setp.gt.f32 	%p15, %f68, %f67;
	add.s32 	%r74, %r19, 2;
	selp.f32 	%f69, %f68, %f67, %p15;
	selp.b32 	%r75, %r74, %r73, %p15;
	ld.shared.f32 	%f70, [%r17+192];
	setp.gt.f32 	%p16, %f70, %f69;
	add.s32 	%r76, %r19, 3;
	selp.f32 	%f71, %f70, %f69, %p16;
	selp.b32 	%r77, %r76, %r75, %p16;
	ld.shared.f32 	%f72, [%r17+256];
	setp.gt.f32 	%p17, %f72, %f71;
	add.s32 	%r78, %r19, 4;
	selp.f32 	%f73, %f72, %f71, %p17;
	selp.b32 	%r79, %r78, %r77, %p17;
	ld.shared.f32 	%f74, [%r17+320];
	setp.gt.f32 	%p18, %f74, %f73;
	add.s32 	%r80, %r19, 5;
	selp.f32 	%f75, %f74, %f73, %p18;
	selp.b32 	%r81, %r80, %r79, %p18;
	ld.shared.f32 	%f76, [%r17+384];
	setp.gt.f32 	%p19, %f76, %f75;
	add.s32 	%r82, %r19, 6;
	selp.f32 	%f77, %f76, %f75, %p19;
	selp.b32 	%r83, %r82, %r81, %p19;
	ld.shared.f32 	%f78, [%r17+448];
	setp.gt.f32 	%p20, %f78, %f77;
	add.s32 	%r84, %r19, 7;
	selp.f32 	%f79, %f78, %f77, %p20;
	selp.b32 	%r85, %r84, %r83, %p20;
	ld.shared.f32 	%f80, [%r17+512];
	setp.gt.f32 	%p21, %f80, %f79;
	add.s32 	%r86, %r19, 8;
	selp.f32 	%f81, %f80, %f79, %p21;
	selp.b32 	%r87, %r86, %r85, %p21;
	ld.shared.f32 	%f82, [%r17+576];
	setp.gt.f32 	%p22, %f82, %f81;
	add.s32 	%r88, %r19, 9;
	selp.f32 	%f83, %f82, %f81, %p22;
	selp.b32 	%r89, %r88, %r87, %p22;
	ld.shared.f32 	%f84, [%r17+640];
	setp.gt.f32 	%p23, %f84, %f83;
	add.s32 	%r90, %r19, 10;
	selp.f32 	%f85, %f84, %f83, %p23;
	selp.b32 	%r91, %r90, %r89, %p23;
	ld.shared.f32 	%f86, [%r17+704];
	setp.gt.f32 	%p24, %f86, %f85;
	add.s32 	%r92, %r19, 11;
	selp.f32 	%f87, %f86, %f85, %p24;
	selp.b32 	%r93, %r92, %r91, %p24;
	ld.shared.f32 	%f88, [%r17+768];
	setp.gt.f32 	%p25, %f88, %f87;
	add.s32 	%r94, %r19, 12;
	selp.f32 	%f89, %f88, %f87, %p25;
	selp.b32 	%r95, %r94, %r93, %p25;
	ld.shared.f32 	%f90, [%r17+832];
	setp.gt.f32 	%p26, %f90, %f89;
	add.s32 	%r96, %r19, 13;
	selp.f32 	%f91, %f90, %f89, %p26;
	selp.b32 	%r97, %r96, %r95, %p26;
	ld.shared.f32 	%f92, [%r17+896];
	setp.gt.f32 	%p27, %f92, %f91;
	add.s32 	%r98, %r19, 14;
	selp.f32 	%f95, %f92, %f91, %p27;
	selp.b32 	%r107, %r98, %r97, %p27;
	ld.shared.f32 	%f5, [%r17+960];
	setp.leu.f32 	%p28, %f5, %f95;
	@%p28 bra 	$L__BB1_17;
	add.s32 	%r107, %r19, 15;
	mov.f32 	%f95, %f5;
$L__BB1_17:
	bar.sync 	0;
	add.s32 	%r101, %r19, 16;
	setp.lt.u32 	%p29, %r19, 16368;
	@%p29 bra 	$L__BB1_4;
	setp.ne.s32 	%p30, %r2, 0;
	@%p30 bra 	$L__BB1_20;
	add.s32 	%r99, %r3, %r35;
	cvta.to.global.u64 	%rd25, %rd11;
	mul.wide.s32 	%rd26, %r99, 4;
	add.s64 	%rd27, %rd25, %rd26;
	st.global.f32 	[%rd27], %f95;
	cvta.to.global.u64 	%rd28, %rd12;
	add.s64 	%rd29, %rd28, %rd26;
	st.global.u32 	[%rd29], %r107;
$L__BB1_20:
	ret;

}
	// .globl	_Z6Match3PKfS0_PfPi
.visible .entry _Z6Match3PKfS0_PfPi(
	.param .u64 .ptr .align 1 _Z6Match3PKfS0_PfPi_param_0,
	.param .u64 .ptr .align 1 _Z6Match3PKfS0_PfPi_param_1,
	.param .u64 .ptr .align 1 _Z6Match3PKfS0_PfPi_param_2,
	.param .u64 .ptr .align 1 _Z6Match3PKfS0_PfPi_param_3
)
{
	.reg .pred 	%p<31>;
	.reg .b32 	%r<108>;
	.reg .b32 	%f<96>;
	.reg .b64 	%rd<32>;
	// demoted variable
	.shared .align 4 .b8 _ZZ6Match3PKfS0_PfPiE7buffer1[8256];
	// demoted variable
	.shared .align 4 .b8 _ZZ6Match3PKfS0_PfPiE7buffer2[8192];
	// demoted variable
	.shared .align 4 .b8 _ZZ6Match3PKfS0_PfPiE6scores[1024];
	ld.param.u64 	%rd10, [_Z6Match3PKfS0_PfPi_param_0];
	ld.param.u64 	%rd13, [_Z6Match3PKfS0_PfPi_param_1];
	ld.param.u64 	%rd11, [_Z6Match3PKfS0_PfPi_param_2];
	ld.param.u64 	%rd12, [_Z6Match3PKfS0_PfPi_param_3];
	cvta.to.global.u64 	%rd1, %rd13;
	mov.u32 	%r35, %tid.x;
	mov.u32 	%r2, %tid.y;
	mov.u32 	%r36, %ctaid.x;
	shl.b32 	%r3, %r36, 4;
	setp.gt.u32 	%p1, %r2, 15;
	setp.gt.u32 	%p2, %r35, 127;
	or.pred  	%p3, %p1, %p2;
	@%p3 bra 	$L__BB2_3;
	add.s32 	%r37, %r3, %r2;
	shl.b32 	%r4, %r37, 7;
	mul.lo.s32 	%r5, %r2, 129;
	cvta.to.global.u64 	%rd2, %rd10;
	mov.u32 	%r41, _ZZ6Match3PKfS0_PfPiE7buffer1;
	mov.u32 	%r100, %r35;
$L__BB2_2:
	add.s32 	%r38, %r4, %r100;
	mul.wide.s32 	%rd14, %r38, 4;
	add.s64 	%rd15, %rd2, %rd14;
	ld.global.nc.f32 	%f7, [%rd15];
	add.s32 	%r39, %r5, %r100;
	shl.b32 	%r40, %r39, 2;
	add.s32 	%r42, %r41, %r40;
	st.shared.f32 	[%r42], %f7;
	add.s32 	%r7, %r100, 16;
	setp.lt.u32 	%p4, %r100, 112;
	mov.u32 	%r100, %r7;
	@%p4 bra 	$L__BB2_2;
$L__BB2_3:
	shl.b32 	%r45, %r2, 4;
	add.s32 	%r46, %r45, %r35;
	bar.sync 	0;
	shl.b32 	%r8, %r2, 7;
	mul.lo.s32 	%r9, %r35, 129;
	shl.b32 	%r47, %r46, 2;
	mov.u32 	%r48, _ZZ6Match3PKfS0_PfPiE6scores;
	add.s32 	%r10, %r48, %r47;
	max.u32 	%r49, %r35, 112;
	sub.s32 	%r50, %r49, %r35;
	add.s32 	%r11, %r50, 15;
	and.b32  	%r12, %r11, 48;
	mad.lo.s32 	%r13, %r2, 112, %r46;
	shl.b32 	%r51, %r13, 2;
	mov.u32 	%r52, _ZZ6Match3PKfS0_PfPiE7buffer2;
	add.s32 	%r14, %r52, %r51;
	add.s32 	%r15, %r35, 32;
	add.s32 	%r16, %r35, 48;
	shl.b32 	%r53, %r35, 2;
	add.s32 	%r17, %r48, %r53;
	shl.b32 	%r54, %r2, 9;
	add.s32 	%r55, %r54, %r52;
	add.s32 	%r18, %r55, 128;
	mov.f32 	%f95, 0f00000000;
	mov.b32 	%r107, -1;
	mov.b32 	%r101, 0;
$L__BB2_4:
	mov.u32 	%r19, %r101;
	setp.gt.u32 	%p5, %r35, 127;
	@%p5 bra 	$L__BB2_12;
	setp.eq.s32 	%p6, %r12, 48;
	add.s32 	%r56, %r19, %r2;
	shl.b32 	%r21, %r56, 7;
	mov.u32 	%r103, %r35;
	@%p6 bra 	$L__BB2_9;
	add.s32 	%r103, %r35, 16;
	setp.eq.s32 	%p7, %r12, 0;
	shl.b32 	%r57, %r19, 7;
	add.s32 	%r58, %r13, %r57;
	mul.wide.u32 	%rd16, %r58, 4;
	add.s64 	%rd17, %rd1, %rd16;
	ld.global.nc.f32 	%f9, [%rd17];
	st.shared.f32 	[%r14], %f9;
	@%p7 bra 	$L__BB2_9;
	setp.eq.s32 	%p8, %r12, 16;
	add.s32 	%r59, %r21, %r35;
	mul.wide.u32 	%rd18, %r59, 4;
	add.s64 	%rd3, %rd1, %rd18;
	ld.global.nc.f32 	%f10, [%rd3+64];
	st.shared.f32 	[%r14+64], %f10;
	mov.u32 	%r103, %r15;
	@%p8 bra 	$L__BB2_9;
	ld.global.nc.f32 	%f11, [%rd3+128];
	st.shared.f32 	[%r14+128], %f11;
	mov.u32 	%r103, %r16;
$L__BB2_9:
	setp.lt.u32 	%p9, %r11, 48;
	@%p9 bra 	$L__BB2_12;
	add.s32 	%r60, %r103, %r21;
	mul.wide.u32 	%rd19, %r60, 4;
	add.s64 	%rd31, %rd1, %rd19;
	cvt.u64.u32 	%rd20, %r103;
	cvt.u64.u32 	%rd21, %r21;
	add.s64 	%rd22, %rd20, %rd21;
	shl.b64 	%rd23, %rd22, 2;
	add.s64 	%rd24, %rd1, %rd23;
	add.s64 	%rd30, %rd24, 192;
	shl.b32 	%r61, %r103, 2;
	add.s32 	%r104, %r18, %r61;
$L__BB2_11:
	ld.global.nc.f32 	%f12, [%rd31];
	st.shared.f32 	[%r104+-128], %f12;
	ld.global.nc.f32 	%f13, [%rd30+-128];
	st.shared.f32 	[%r104+-64], %f13;
	ld.global.nc.f32 	%f14, [%rd30+-64];
	st.shared.f32 	[%r104], %f14;
	ld.global.nc.f32 	%f15, [%rd30];
	st.shared.f32 	[%r104+64], %f15;
	add.s32 	%r27, %r103, 64;
	add.s64 	%rd31, %rd31, 256;
	add.s64 	%rd30, %rd30, 256;
	add.s32 	%r104, %r104, 256;
	setp.lt.u32 	%p10, %r103, 64;
	mov.u32 	%r103, %r27;
	@%p10 bra 	$L__BB2_11;
$L__BB2_12:
	bar.sync 	0;
	mov.f32 	%f94, 0f00000000;
	mov.b32 	%r106, 0;
$L__BB2_13:
	add.s32 	%r63, %r106, %r9;
	shl.b32 	%r64, %r63, 2;
	mov.u32 	%r65, _ZZ6Match3PKfS0_PfPiE7buffer1;
	add.s32 	%r66, %r65, %r64;
	ld.shared.f32 	%f17, [%r66];
	add.s32 	%r67, %r8, %r106;
	shl.b32 	%r68, %r67, 2;
	mov.u32 	%r69, _ZZ6Match3PKfS0_PfPiE7buffer2;
	add.s32 	%r70, %r69, %r68;
	ld.shared.f32 	%f18, [%r70];
	fma.rn.f32 	%f19, %f17, %f18, %f94;
	ld.shared.f32 	%f20, [%r66+4];
	ld.shared.f32 	%f21, [%r70+4];
	fma.rn.f32 	%f22, %f20, %f21, %f19;
	ld.shared.f32 	%f23, [%r66+8];
	ld.shared.f32 	%f24, [%r70+8];
	fma.rn.f32 	%f25, %f23, %f24, %f22;
	ld.shared.f32 	%f26, [%r66+12];
	ld.shared.f32 	%f27, [%r70+12];
	fma.rn.f32 	%f28, %f26, %f27, %f25;
	ld.shared.f32 	%f29, [%r66+16];
	ld.shared.f32 	%f30, [%r70+16];
	fma.rn.f32 	%f31, %f29, %f30, %f28;
	ld.shared.f32 	%f32, [%r66+20];
	ld.shared.f32 	%f33, [%r70+20];
	fma.rn.f32 	%f34, %f32, %f33, %f31;
	ld.shared.f32 	%f35, [%r66+24];
	ld.shared.f32 	%f36, [%r70+24];
	fma.rn.f32 	%f37, %f35, %f36, %f34;
	ld.shared.f32 	%f38, [%r66+28];
	ld.shared.f32 	%f39, [%r70+28];
	fma.rn.f32 	%f40, %f38, %f39, %f37;
	ld.shared.f32 	%f41, [%r66+32];
	ld.shared.f32 	%f42, [%r70+32];
	fma.rn.f32 	%f43, %f41, %f42, %f40;
	ld.shared.f32 	%f44, [%r66+36];
	ld.shared.f32 	%f45, [%r70+36];
	fma.rn.f32 	%f46, %f44, %f45, %f43;
	ld.shared.f32 	%f47, [%r66+40];
	ld.shared.f32 	%f48, [%r70+40];
	fma.rn.f32 	%f49, %f47, %f48, %f46;
	ld.shared.f32 	%f50, [%r66+44];
	ld.shared.f32 	%f51, [%r70+44];
	fma.rn.f32 	%f52, %f50, %f51, %f49;
	ld.shared.f32 	%f53, [%r66+48];
	ld.shared.f32 	%f54, [%r70+48];
	fma.rn.f32 	%f55, %f53, %f54, %f52;
	ld.shared.f32 	%f56, [%r66+52];
	ld.shared.f32 	%f57, [%r70+52];
	fma.rn.f32 	%f58, %f56, %f57, %f55;
	ld.shared.f32 	%f59, [%r66+56];
	ld.shared.f32 	%f60, [%r70+56];
	fma.rn.f32 	%f61, %f59, %f60, %f58;
	ld.shared.f32 	%f62, [%r66+60];
	ld.shared.f32 	%f63, [%r70+60];
	fma.rn.f32 	%f94, %f62, %f63, %f61;
	add.s32 	%r106, %r106, 16;
	setp.ne.s32 	%p11, %r106, 128;
	@%p11 bra 	$L__BB2_13;
	setp.ne.s32 	%p12, %r2, 0;
	st.shared.f32 	[%r10], %f94;
	bar.sync 	0;
	@%p12 bra 	$L__BB2_17;
	ld.shared.f32 	%f64, [%r17];
	setp.gt.f32 	%p13, %f64, %f95;
	selp.f32 	%f65, %f64, %f95, %p13;
	selp.b32 	%r71, %r19, %r107, %p13;
	ld.shared.f32 	%f66, [%r17+64];
	setp.gt.f32 	%p14, %f66, %f65;
	add.s32 	%r72, %r19, 1;
	selp.f32 	%f67, %f66, %f65, %p14;
	selp.b32 	%r73, %r72, %r71, %p14;
	ld.shared.f32 	%f68, [%r17+128];
	setp.gt.f32 	%p15, %f68, %f67;
	add.s32 	%r74, %r19, 2;
	selp.f32 	%f69, %f68, %f67, %p15;
	selp.b32 	%r75, %r74, %r73, %p15;
	ld.shared.f32 	%f70, [%r17+192];
	setp.gt.f32 	%p16, %f70, %f69;
	add.s32 	%r76, %r19, 3;
	selp.f32 	%f71, %f70, %f69, %p16;
	selp.b32 	%r77, %r76, %r75, %p16;
	ld.shared.f32 	%f72, [%r17+256];
	setp.gt.f32 	%p17, %f72, %f71;
	add.s32 	%r78, %r19, 4;
	selp.f32 	%f73, %f72, %f71, %p17;
	selp.b32 	%r79, %r78, %r77, %p17;
	ld.shared.f32 	%f74, [%r17+320];
	setp.gt.f32 	%p18, %f74, %f73;
	add.s32 	%r80, %r19, 5;
	selp.f32 	%f75, %f74, %f73, %p18;
	selp.b32 	%r81, %r80, %r79, %p18;
	ld.shared.f32 	%f76, [%r17+384];
	setp.gt.f32 	%p19, %f76, %f75;
	add.s32 	%r82, %r19, 6;
	selp.f32 	%f77, %f76, %f75, %p19;
	selp.b32 	%r83, %r82, %r81, %p19;
	ld.shared.f32 	%f78, [%r17+448];
	setp.gt.f32 	%p20, %f78, %f77;
	add.s32 	%r84, %r19, 7;
	selp.f32 	%f79, %f78, %f77, %p20;
	selp.b32 	%r85, %r84, %r83, %p20;
	ld.shared.f32 	%f80, [%r17+512];
	setp.gt.f32 	%p21, %f80, %f79;
	add.s32 	%r86, %r19, 8;
	selp.f32 	%f81, %f80, %f79, %p21;
	selp.b32 	%r87, %r86, %r85, %p21;
	ld.shared.f32 	%f82, [%r17+576];
	setp.gt.f32 	%p22, %f82, %f81;
	add.s32 	%r88, %r19, 9;
	selp.f32 	%f83, %f82, %f81, %p22;
	selp.b32 	%r89, %r88, %r87, %p22;
	ld.shared.f32 	%f84, [%r17+640];
	setp.gt.f32 	%p23, %f84, %f83;
	add.s32 	%r90, %r19, 10;
	selp.f32 	%f85, %f84, %f83, %p23;
	selp.b32 	%r91, %r90, %r89, %p23;
	ld.shared.f32 	%f86, [%r17+704];
	setp.gt.f32 	%p24, %f86, %f85;
	add.s32 	%r92, %r19, 11;
	selp.f32 	%f87, %f86, %f85, %p24;
	selp.b32 	%r93, %r92, %r91, %p24;
	ld.shared.f32 	%f88, [%r17+768];
	setp.gt.f32 	%p25, %f88, %f87;
	add.s32 	%r94, %r19, 12;
	selp.f32 	%f89, %f88, %f87, %p25;
	selp.b32 	%r95, %r94, %r93, %p25;
	ld.shared.f32 	%f90, [%r17+832];
	setp.gt.f32 	%p26, %f90, %f89;
	add.s32 	%r96, %r19, 13;
	selp.f32 	%f91, %f90, %f89, %p26;
	selp.b32 	%r97, %r96, %r95, %p26;
	ld.shared.f32 	%f92, [%r17+896];
	setp.gt.f32 	%p27, %f92, %f91;
	add.s32 	%r98, %r19, 14;
	selp.f32 	%f95, %f92, %f91, %p27;
	selp.b32 	%r107, %r98, %r97, %p27;
	ld.shared.f32 	%f5, [%r17+960];
	setp.leu.f32 	%p28, %f5, %f95;
	@%p28 bra 	$L__BB2_17;
	add.s32 	%r107, %r19, 15;
	mov.f32 	%f95, %f5;
$L__BB2_17:
	bar.sync 	0;
	add.s32 	%r101, %r19, 16;
	setp.lt.u32 	%p29, %r19, 16368;
	@%p29 bra 	$L__BB2_4;
	setp.ne.s32 	%p30, %r2, 0;
	@%p30 bra 	$L__BB2_20;
	add.s32 	%r99, %r3, %r35;
	cvta.to.global.u64 	%rd25, %rd11;
	mul.wide.s32 	%rd26, %r99, 4;
	add.s64 	%rd27, %rd25, %rd26;
	st.global.f32 	[%rd27], %f95;
	cvta.to.global.u64 	%rd28, %rd12;
	add.s64 	%rd29, %rd28, %rd26;
	st.global.u32 	[%rd29], %r107;
$L__BB2_20:
	ret;

}
	// .globl	_Z6Match4PKfS0_PfPi
.visible .entry _Z6Match4PKfS0_PfPi(
	.param .u64 .ptr .align 1 _Z6Match4PKfS0_PfPi_param_0,
	.param .u64 .ptr .align 1 _Z6Match4PKfS0_PfPi_param_1,
	.param .u64 .ptr .align 1 _Z6Match4PKfS0_PfPi_param_2,
	.param .u64 .ptr .align 1 _Z6Match4PKfS0_PfPi_param_3
)
{
	.reg .pred 	%p<27>;
	.reg .b32 	%r<95>;
	.reg .b32 	%f<144>;
	.reg .b64 	%rd<16>;
	// demoted variable
	.shared .align 16 .b8 _ZZ6Match4PKfS0_PfPiE7buffer1[8448];
	// demoted variable
	.shared .align 16 .b8 _ZZ6Match4PKfS0_PfPiE7buffer2[8192];
	// demoted variable
	.shared .align 4 .b8 _ZZ6Match4PKfS0_PfPiE6scores[1024];
	ld.param.u64 	%rd3, [_Z6Match4PKfS0_PfPi_param_0];
	ld.param.u64 	%rd4, [_Z6Match4PKfS0_PfPi_param_1];
	ld.param.u64 	%rd5, [_Z6Match4PKfS0_PfPi_param_2];
	ld.param.u64 	%rd6, [_Z6Match4PKfS0_PfPi_param_3];
	mov.u32 	%r29, %tid.x;
	mov.u32 	%r2, %tid.y;
	mov.u32 	%r30, %ctaid.x;
	shl.b32 	%r3, %r30, 4;
	setp.gt.u32 	%p1, %r2, 15;
	setp.gt.u32 	%p2, %r29, 31;
	or.pred  	%p3, %p1, %p2;
	@%p3 bra 	$L__BB3_3;
	mul.lo.s32 	%r4, %r2, 33;
	add.s32 	%r31, %r3, %r2;
	shl.b32 	%r5, %r31, 5;
	cvta.to.global.u64 	%rd1, %rd3;
	mov.u32 	%r34, _ZZ6Match4PKfS0_PfPiE7buffer1;
	mov.u32 	%r87, %r29;
$L__BB3_2:
	add.s32 	%r32, %r4, %r87;
	shl.b32 	%r33, %r32, 4;
	add.s32 	%r35, %r34, %r33;
	add.s32 	%r36, %r5, %r87;
	mul.wide.s32 	%rd7, %r36, 16;
	add.s64 	%rd8, %rd1, %rd7;
	ld.global.nc.v4.f32 	{%f7, %f8, %f9, %f10}, [%rd8];
	st.shared.v4.f32 	[%r35], {%f7, %f8, %f9, %f10};
	add.s32 	%r7, %r87, 16;
	setp.lt.u32 	%p4, %r87, 16;
	mov.u32 	%r87, %r7;
	@%p4 bra 	$L__BB3_2;
$L__BB3_3:
	bar.sync 	0;
	shl.b32 	%r8, %r2, 5;
	mul.lo.s32 	%r9, %r29, 33;
	shl.b32 	%r39, %r2, 4;
	add.s32 	%r40, %r39, %r29;
	shl.b32 	%r41, %r40, 2;
	mov.u32 	%r42, _ZZ6Match4PKfS0_PfPiE6scores;
	add.s32 	%r10, %r42, %r41;
	shl.b32 	%r43, %r29, 2;
	add.s32 	%r11, %r42, %r43;
	add.s32 	%r12, %r29, %r8;
	shl.b32 	%r44, %r2, 9;
	shl.b32 	%r45, %r29, 4;
	add.s32 	%r46, %r44, %r45;
	mov.u32 	%r47, _ZZ6Match4PKfS0_PfPiE7buffer2;
	add.s32 	%r13, %r47, %r46;
	cvta.to.global.u64 	%rd2, %rd4;
	mov.f32 	%f143, 0f00000000;
	mov.b32 	%r94, -1;
	mov.b32 	%r88, 0;
$L__BB3_4:
	mov.u32 	%r14, %r88;
	setp.gt.u32 	%p5, %r29, 31;
	@%p5 bra 	$L__BB3_7;
	shl.b32 	%r48, %r14, 5;
	add.s32 	%r91, %r12, %r48;
	mov.u32 	%r90, %r13;
	mov.u32 	%r92, %r29;
$L__BB3_6:
	mul.wide.u32 	%rd9, %r91, 16;
	add.s64 	%rd10, %rd2, %rd9;
	ld.global.nc.v4.f32 	{%f12, %f13, %f14, %f15}, [%rd10];
	st.shared.v4.f32 	[%r90], {%f12, %f13, %f14, %f15};
	add.s32 	%r20, %r92, 16;
	add.s32 	%r91, %r91, 16;
	add.s32 	%r90, %r90, 256;
	setp.lt.u32 	%p6, %r92, 16;
	mov.u32 	%r92, %r20;
	@%p6 bra 	$L__BB3_6;
$L__BB3_7:
	bar.sync 	0;
	mov.f32 	%f142, 0f00000000;
	mov.b32 	%r93, 0;
$L__BB3_8:
	add.s32 	%r50, %r93, %r9;
	shl.b32 	%r51, %r50, 4;
	mov.u32 	%r52, _ZZ6Match4PKfS0_PfPiE7buffer1;
	add.s32 	%r53, %r52, %r51;
	ld.shared.v4.f32 	{%f17, %f18, %f19, %f20}, [%r53];
	add.s32 	%r54, %r8, %r93;
	shl.b32 	%r55, %r54, 4;
	add.s32 	%r57, %r47, %r55;
	ld.shared.v4.f32 	{%f21, %f22, %f23, %f24}, [%r57];
	fma.rn.f32 	%f25, %f17, %f21, %f142;
	fma.rn.f32 	%f26, %f18, %f22, %f25;
	fma.rn.f32 	%f27, %f19, %f23, %f26;
	fma.rn.f32 	%f28, %f20, %f24, %f27;
	ld.shared.v4.f32 	{%f29, %f30, %f31, %f32}, [%r53+16];
	ld.shared.v4.f32 	{%f33, %f34, %f35, %f36}, [%r57+16];
	fma.rn.f32 	%f37, %f29, %f33, %f28;
	fma.rn.f32 	%f38, %f30, %f34, %f37;
	fma.rn.f32 	%f39, %f31, %f35, %f38;
	fma.rn.f32 	%f40, %f32, %f36, %f39;
	ld.shared.v4.f32 	{%f41, %f42, %f43, %f44}, [%r53+32];
	ld.shared.v4.f32 	{%f45, %f46, %f47, %f48}, [%r57+32];
	fma.rn.f32 	%f49, %f41, %f45, %f40;
	fma.rn.f32 	%f50, %f42, %f46, %f49;
	fma.rn.f32 	%f51, %f43, %f47, %f50;
	fma.rn.f32 	%f52, %f44, %f48, %f51;
	ld.shared.v4.f32 	{%f53, %f54, %f55, %f56}, [%r53+48];
	ld.shared.v4.f32 	{%f57, %f58, %f59, %f60}, [%r57+48];
	fma.rn.f32 	%f61, %f53, %f57, %f52;
	fma.rn.f32 	%f62, %f54, %f58, %f61;
	fma.rn.f32 	%f63, %f55, %f59, %f62;
	fma.rn.f32 	%f64, %f56, %f60, %f63;
	ld.shared.v4.f32 	{%f65, %f66, %f67, %f68}, [%r53+64];
	ld.shared.v4.f32 	{%f69, %f70, %f71, %f72}, [%r57+64];
	fma.rn.f32 	%f73, %f65, %f69, %f64;
	fma.rn.f32 	%f74, %f66, %f70, %f73;
	fma.rn.f32 	%f75, %f67, %f71, %f74;
	fma.rn.f32 	%f76, %f68, %f72, %f75;
	ld.shared.v4.f32 	{%f77, %f78, %f79, %f80}, [%r53+80];
	ld.shared.v4.f32 	{%f81, %f82, %f83, %f84}, [%r57+80];
	fma.rn.f32 	%f85, %f77, %f81, %f76;
	fma.rn.f32 	%f86, %f78, %f82, %f85;
	fma.rn.f32 	%f87, %f79, %f83, %f86;
	fma.rn.f32 	%f88, %f80, %f84, %f87;
	ld.shared.v4.f32 	{%f89, %f90, %f91, %f92}, [%r53+96];
	ld.shared.v4.f32 	{%f93, %f94, %f95, %f96}, [%r57+96];
	fma.rn.f32 	%f97, %f89, %f93, %f88;
	fma.rn.f32 	%f98, %f90, %f94, %f97;
	fma.rn.f32 	%f99, %f91, %f95, %f98;
	fma.rn.f32 	%f100, %f92, %f96, %f99;
	ld.shared.v4.f32 	{%f101, %f102, %f103, %f104}, [%r53+112];
	ld.shared.v4.f32 	{%f105, %f106, %f107, %f108}, [%r57+112];
	fma.rn.f32 	%f109, %f101, %f105, %f100;
	fma.rn.f32 	%f110, %f102, %f106, %f109;
	fma.rn.f32 	%f111, %f103, %f107, %f110;
	fma.rn.f32 	%f142, %f104, %f108, %f111;
	add.s32 	%r93, %r93, 8;
	setp.ne.s32 	%p7, %r93, 32;
	@%p7 bra 	$L__BB3_8;
	setp.ne.s32 	%p8, %r2, 0;
	st.shared.f32 	[%r10], %f142;
	bar.sync 	0;
	@%p8 bra 	$L__BB3_12;
	ld.shared.f32 	%f112, [%r11];
	setp.gt.f32 	%p9, %f112, %f143;
	selp.f32 	%f113, %f112, %f143, %p9;
	selp.b32 	%r58, %r14, %r94, %p9;
	ld.shared.f32 	%f114, [%r11+64];
	setp.gt.f32 	%p10, %f114, %f113;
	add.s32 	%r59, %r14, 1;
	selp.f32 	%f115, %f114, %f113, %p10;
	selp.b32 	%r60, %r59, %r58, %p10;
	ld.shared.f32 	%f116, [%r11+128];
	setp.gt.f32 	%p11, %f116, %f115;
	add.s32 	%r61, %r14, 2;
	selp.f32 	%f117, %f116, %f115, %p11;
	selp.b32 	%r62, %r61, %r60, %p11;
	ld.shared.f32 	%f118, [%r11+192];
	setp.gt.f32 	%p12, %f118, %f117;
	add.s32 	%r63, %r14, 3;
	selp.f32 	%f119, %f118, %f117, %p12;
	selp.b32 	%r64, %r63, %r62, %p12;
	ld.shared.f32 	%f120, [%r11+256];
	setp.gt.f32 	%p13, %f120, %f119;
	add.s32 	%r65, %r14, 4;
	selp.f32 	%f121, %f120, %f119, %p13;
	selp.b32 	%r66, %r65, %r64, %p13;
	ld.shared.f32 	%f122, [%r11+320];
	setp.gt.f32 	%p14, %f122, %f121;
	add.s32 	%r67, %r14, 5;
	selp.f32 	%f123, %f122, %f121, %p14;
	selp.b32 	%r68, %r67, %r66, %p14;
	ld.shared.f32 	%f124, [%r11+384];
	setp.gt.f32 	%p15, %f124, %f123;
	add.s32 	%r69, %r14, 6;
	selp.f32 	%f125, %f124, %f123, %p15;
	selp.b32 	%r70, %r69, %r68, %p15;
	ld.shared.f32 	%f126, [%r11+448];
	setp.gt.f32 	%p16, %f126, %f125;
	add.s32 	%r71, %r14, 7;
	selp.f32 	%f127, %f126, %f125, %p16;
	selp.b32 	%r72, %r71, %r70, %p16;
	ld.shared.f32 	%f128, [%r11+512];
	setp.gt.f32 	%p17, %f128, %f127;
	add.s32 	%r73, %r14, 8;
	selp.f32 	%f129, %f128, %f127, %p17;
	selp.b32 	%r74, %r73, %r72, %p17;
	ld.shared.f32 	%f130, [%r11+576];
	setp.gt.f32 	%p18, %f130, %f129;
	add.s32 	%r75, %r14, 9;
	selp.f32 	%f131, %f130, %f129, %p18;
	selp.b32 	%r76, %r75, %r74, %p18;
	ld.shared.f32 	%f132, [%r11+640];
	setp.gt.f32 	%p19, %f132, %f131;
	add.s32 	%r77, %r14, 10;
	selp.f32 	%f133, %f132, %f131, %p19;
	selp.b32 	%r78, %r77, %r76, %p19;
	ld.shared.f32 	%f134, [%r11+704];
	setp.gt.f32 	%p20, %f134, %f133;
	add.s32 	%r79, %r14, 11;
	selp.f32 	%f135, %f134, %f133, %p20;
	selp.b32 	%r80, %r79, %r78, %p20;
	ld.shared.f32 	%f136, [%r11+768];
	setp.gt.f32 	%p21, %f136, %f135;
	add.s32 	%r81, %r14, 12;
	selp.f32 	%f137, %f136, %f135, %p21;
	selp.b32 	%r82, %r81, %r80, %p21;
	ld.shared.f32 	%f138, [%r11+832];
	setp.gt.f32 	%p22, %f138, %f137;
	add.s32 	%r83, %r14, 13;
	selp.f32 	%f139, %f138, %f137, %p22;
	selp.b32 	%r84, %r83, %r82, %p22;
	ld.shared.f32 	%f140, [%r11+896];
	setp.gt.f32 	%p23, %f140, %f139;
	add.s32 	%r85, %r14, 14;
	selp.f32 	%f143, %f140, %f139, %p23;
	selp.b32 	%r94, %r85, %r84, %p23;
	ld.shared.f32 	%f5, [%r11+960];
	setp.leu.f32 	%p24, %f5, %f143;
	@%p24 bra 	$L__BB3_12;
	add.s32 	%r94, %r14, 15;
	mov.f32 	%f143, %f5;
$L__BB3_12:
	bar.sync 	0;
	add.s32 	%r88, %r14, 16;
	setp.lt.u32 	%p25, %r14, 16368;
	@%p25 bra 	$L__BB3_4;
	setp.ne.s32 	%p26, %r2, 0;
	@%p26 bra 	$L__BB3_15;
	add.s32 	%r86, %r3, %r29;
	cvta.to.global.u64 	%rd11, %rd5;
	mul.wide.s32 	%rd12, %r86, 4;
	add.s64 	%rd13, %rd11, %rd12;
	st.global.f32 	[%rd13], %f143;
	cvta.to.global.u64 	%rd14, %rd6;
	add.s64 	%rd15, %rd14, %rd12;
	st.global.u32 	[%rd15], %r94;
$L__BB3_15:
	ret;

}
	// .globl	_Z6Match5PKfS0_PfPi
.visible .entry _Z6Match5PKfS0_PfPi(
	.param .u64 .ptr .align 1 _Z6Match5PKfS0_PfPi_param_0,
	.param .u64 .ptr .align 1 _Z6Match5PKfS0_PfPi_param_1,
	.param .u64 .ptr .align 1 _Z6Match5PKfS0_PfPi_param_2,
	.param .u64 .ptr .align 1 _Z6Match5PKfS0_PfPi_param_3
)
{
	.reg .pred 	%p<28>;
	.reg .b32 	%r<96>;
	.reg .b32 	%f<126>;
	.reg .b64 	%rd<16>;
	// demoted variable
	.shared .align 16 .b8 _ZZ6Match5PKfS0_PfPiE7buffer1[8448];
	// demoted variable
	.shared .align 16 .b8 _ZZ6Match5PKfS0_PfPiE7buffer2[8192];
	// demoted variable
	.shared .align 4 .b8 _ZZ6Match5PKfS0_PfPiE6scores[1024];
	ld.param.u64 	%rd3, [_Z6Match5PKfS0_PfPi_param_0];
	ld.param.u64 	%rd4, [_Z6Match5PKfS0_PfPi_param_1];
	ld.param.u64 	%rd5, [_Z6Match5PKfS0_PfPi_param_2];
	ld.param.u64 	%rd6, [_Z6Match5PKfS0_PfPi_param_3];
	mov.u32 	%r27, %tid.x;
	mov.u32 	%r2, %tid.y;
	mov.u32 	%r28, %ctaid.x;
	shl.b32 	%r3, %r28, 4;
	setp.gt.u32 	%p1, %r2, 15;
	setp.gt.u32 	%p2, %r27, 31;
	or.pred  	%p3, %p1, %p2;
	@%p3 bra 	$L__BB4_3;
	mul.lo.s32 	%r4, %r2, 33;
	add.s32 	%r29, %r3, %r2;
	shl.b32 	%r5, %r29, 5;
	cvta.to.global.u64 	%rd1, %rd3;
	mov.u32 	%r32, _ZZ6Match5PKfS0_PfPiE7buffer1;
	mov.u32 	%r88, %r27;
$L__BB4_2:
	add.s32 	%r30, %r4, %r88;
	shl.b32 	%r31, %r30, 4;
	add.s32 	%r33, %r32, %r31;
	add.s32 	%r34, %r5, %r88;
	mul.wide.s32 	%rd7, %r34, 16;
	add.s64 	%rd8, %rd1, %rd7;
	ld.global.nc.v4.f32 	{%f13, %f14, %f15, %f16}, [%rd8];
	st.shared.v4.f32 	[%r33], {%f13, %f14, %f15, %f16};
	add.s32 	%r7, %r88, 16;
	setp.lt.u32 	%p4, %r88, 16;
	mov.u32 	%r88, %r7;
	@%p4 bra 	$L__BB4_2;
$L__BB4_3:
	bar.sync 	0;
	mul.lo.s32 	%r8, %r27, 33;
	shl.b32 	%r9, %r2, 7;
	shl.b32 	%r37, %r2, 6;
	add.s32 	%r38, %r37, %r27;
	shl.b32 	%r39, %r38, 2;
	mov.u32 	%r40, _ZZ6Match5PKfS0_PfPiE6scores;
	add.s32 	%r10, %r40, %r39;
	shl.b32 	%r41, %r2, 9;
	shl.b32 	%r42, %r27, 4;
	add.s32 	%r43, %r41, %r42;
	mov.u32 	%r44, _ZZ6Match5PKfS0_PfPiE7buffer2;
	add.s32 	%r11, %r44, %r43;
	cvta.to.global.u64 	%rd2, %rd4;
	mov.b32 	%r95, -1;
	mov.f32 	%f125, 0f00000000;
	mov.b32 	%r89, 0;
$L__BB4_4:
	mov.u32 	%r12, %r89;
	setp.gt.u32 	%p5, %r27, 31;
	@%p5 bra 	$L__BB4_7;
	add.s32 	%r45, %r2, %r12;
	shl.b32 	%r46, %r45, 5;
	add.s32 	%r92, %r27, %r46;
	mov.u32 	%r91, %r11;
	mov.u32 	%r93, %r27;
$L__BB4_6:
	mul.wide.u32 	%rd9, %r92, 16;
	add.s64 	%rd10, %rd2, %rd9;
	ld.global.nc.v4.f32 	{%f18, %f19, %f20, %f21}, [%rd10];
	st.shared.v4.f32 	[%r91], {%f18, %f19, %f20, %f21};
	add.s32 	%r18, %r93, 16;
	add.s32 	%r92, %r92, 16;
	add.s32 	%r91, %r91, 256;
	setp.lt.u32 	%p6, %r93, 16;
	mov.u32 	%r93, %r18;
	@%p6 bra 	$L__BB4_6;
$L__BB4_7:
	setp.gt.u32 	%p7, %r2, 3;
	bar.sync 	0;
	@%p7 bra 	$L__BB4_11;
	mov.b32 	%r94, 0;
	mov.f32 	%f121, 0f00000000;
	mov.f32 	%f122, %f121;
	mov.f32 	%f123, %f121;
	mov.f32 	%f124, %f121;
$L__BB4_9:
	add.s32 	%r48, %r94, %r8;
	add.s32 	%r49, %r94, %r9;
	shl.b32 	%r50, %r48, 4;
	mov.u32 	%r51, _ZZ6Match5PKfS0_PfPiE7buffer1;
	add.s32 	%r52, %r51, %r50;
	ld.shared.v4.f32 	{%f23, %f24, %f25, %f26}, [%r52];
	shl.b32 	%r53, %r49, 4;
	mov.u32 	%r54, _ZZ6Match5PKfS0_PfPiE7buffer2;
	add.s32 	%r55, %r54, %r53;
	ld.shared.v4.f32 	{%f27, %f28, %f29, %f30}, [%r55];
	fma.rn.f32 	%f31, %f23, %f27, %f124;
	fma.rn.f32 	%f32, %f24, %f28, %f31;
	fma.rn.f32 	%f33, %f25, %f29, %f32;
	fma.rn.f32 	%f34, %f26, %f30, %f33;
	ld.shared.v4.f32 	{%f35, %f36, %f37, %f38}, [%r55+512];
	fma.rn.f32 	%f39, %f23, %f35, %f123;
	fma.rn.f32 	%f40, %f24, %f36, %f39;
	fma.rn.f32 	%f41, %f25, %f37, %f40;
	fma.rn.f32 	%f42, %f26, %f38, %f41;
	ld.shared.v4.f32 	{%f43, %f44, %f45, %f46}, [%r55+1024];
	fma.rn.f32 	%f47, %f23, %f43, %f122;
	fma.rn.f32 	%f48, %f24, %f44, %f47;
	fma.rn.f32 	%f49, %f25, %f45, %f48;
	fma.rn.f32 	%f50, %f26, %f46, %f49;
	ld.shared.v4.f32 	{%f51, %f52, %f53, %f54}, [%r55+1536];
	fma.rn.f32 	%f55, %f23, %f51, %f121;
	fma.rn.f32 	%f56, %f24, %f52, %f55;
	fma.rn.f32 	%f57, %f25, %f53, %f56;
	fma.rn.f32 	%f58, %f26, %f54, %f57;
	ld.shared.v4.f32 	{%f59, %f60, %f61, %f62}, [%r52+16];
	ld.shared.v4.f32 	{%f63, %f64, %f65, %f66}, [%r55+16];
	fma.rn.f32 	%f67, %f59, %f63, %f34;
	fma.rn.f32 	%f68, %f60, %f64, %f67;
	fma.rn.f32 	%f69, %f61, %f65, %f68;
	fma.rn.f32 	%f124, %f62, %f66, %f69;
	ld.shared.v4.f32 	{%f70, %f71, %f72, %f73}, [%r55+528];
	fma.rn.f32 	%f74, %f59, %f70, %f42;
	fma.rn.f32 	%f75, %f60, %f71, %f74;
	fma.rn.f32 	%f76, %f61, %f72, %f75;
	fma.rn.f32 	%f123, %f62, %f73, %f76;
	ld.shared.v4.f32 	{%f77, %f78, %f79, %f80}, [%r55+1040];
	fma.rn.f32 	%f81, %f59, %f77, %f50;
	fma.rn.f32 	%f82, %f60, %f78, %f81;
	fma.rn.f32 	%f83, %f61, %f79, %f82;
	fma.rn.f32 	%f122, %f62, %f80, %f83;
	ld.shared.v4.f32 	{%f84, %f85, %f86, %f87}, [%r55+1552];
	fma.rn.f32 	%f88, %f59, %f84, %f58;
	fma.rn.f32 	%f89, %f60, %f85, %f88;
	fma.rn.f32 	%f90, %f61, %f86, %f89;
	fma.rn.f32 	%f121, %f62, %f87, %f90;
	add.s32 	%r94, %r94, 2;
	setp.ne.s32 	%p8, %r94, 32;
	@%p8 bra 	$L__BB4_9;
	st.shared.f32 	[%r10], %f124;
	st.shared.f32 	[%r10+64], %f123;
	st.shared.f32 	[%r10+128], %f122;
	st.shared.f32 	[%r10+192], %f121;
$L__BB4_11:
	setp.ne.s32 	%p9, %r2, 0;
	bar.sync 	0;
	@%p9 bra 	$L__BB4_14;
	shl.b32 	%r56, %r27, 2;
	mov.u32 	%r57, _ZZ6Match5PKfS0_PfPiE6scores;
	add.s32 	%r58, %r57, %r56;
	ld.shared.f32 	%f91, [%r58];
	setp.gt.f32 	%p10, %f91, %f125;
	selp.b32 	%r59, %r12, %r95, %p10;
	selp.f32 	%f92, %f91, %f125, %p10;
	ld.shared.f32 	%f93, [%r58+64];
	setp.gt.f32 	%p11, %f93, %f92;
	add.s32 	%r60, %r12, 1;
	selp.b32 	%r61, %r60, %r59, %p11;
	selp.f32 	%f94, %f93, %f92, %p11;
	ld.shared.f32 	%f95, [%r58+128];
	setp.gt.f32 	%p12, %f95, %f94;
	add.s32 	%r62, %r12, 2;
	selp.b32 	%r63, %r62, %r61, %p12;
	selp.f32 	%f96, %f95, %f94, %p12;
	ld.shared.f32 	%f97, [%r58+192];
	setp.gt.f32 	%p13, %f97, %f96;
	add.s32 	%r64, %r12, 3;
	selp.b32 	%r65, %r64, %r63, %p13;
	selp.f32 	%f98, %f97, %f96, %p13;
	ld.shared.f32 	%f99, [%r58+256];
	setp.gt.f32 	%p14, %f99, %f98;
	add.s32 	%r66, %r12, 4;
	selp.b32 	%r67, %r66, %r65, %p14;
	selp.f32 	%f100, %f99, %f98, %p14;
	ld.shared.f32 	%f101, [%r58+320];
	setp.gt.f32 	%p15, %f101, %f100;
	add.s32 	%r68, %r12, 5;
	selp.b32 	%r69, %r68, %r67, %p15;
	selp.f32 	%f102, %f101, %f100, %p15;
	ld.shared.f32 	%f103, [%r58+384];
	setp.gt.f32 	%p16, %f103, %f102;
	add.s32 	%r70, %r12, 6;
	selp.b32 	%r71, %r70, %r69, %p16;
	selp.f32 	%f104, %f103, %f102, %p16;
	ld.shared.f32 	%f105, [%r58+448];
	setp.gt.f32 	%p17, %f105, %f104;
	add.s32 	%r72, %r12, 7;
	selp.b32 	%r73, %r72, %r71, %p17;
	selp.f32 	%f106, %f105, %f104, %p17;
	ld.shared.f32 	%f107, [%r58+512];
	setp.gt.f32 	%p18, %f107, %f106;
	add.s32 	%r74, %r12, 8;
	selp.b32 	%r75, %r74, %r73, %p18;
	selp.f32 	%f108, %f107, %f106, %p18;
	ld.shared.f32 	%f109, [%r58+576];
	setp.gt.f32 	%p19, %f109, %f108;
	add.s32 	%r76, %r12, 9;
	selp.b32 	%r77, %r76, %r75, %p19;
	selp.f32 	%f110, %f109, %f108, %p19;
	ld.shared.f32 	%f111, [%r58+640];
	setp.gt.f32 	%p20, %f111, %f110;
	add.s32 	%r78, %r12, 10;
	selp.b32 	%r79, %r78, %r77, %p20;
	selp.f32 	%f112, %f111, %f110, %p20;
	ld.shared.f32 	%f113, [%r58+704];
	setp.gt.f32 	%p21, %f113, %f112;
	add.s32 	%r80, %r12, 11;
	selp.b32 	%r81, %r80, %r79, %p21;
	selp.f32 	%f114, %f113, %f112, %p21;
	ld.shared.f32 	%f115, [%r58+768];
	setp.gt.f32 	%p22, %f115, %f114;
	add.s32 	%r82, %r12, 12;
	selp.b32 	%r83, %r82, %r81, %p22;
	selp.f32 	%f116, %f115, %f114, %p22;
	ld.shared.f32 	%f117, [%r58+832];
	setp.gt.f32 	%p23, %f117, %f116;
	add.s32 	%r84, %r12, 13;
	selp.b32 	%r85, %r84, %r83, %p23;
	selp.f32 	%f118, %f117, %f116, %p23;
	ld.shared.f32 	%f119, [%r58+896];
	setp.gt.f32 	%p24, %f119, %f118;
	add.s32 	%r86, %r12, 14;
	selp.b32 	%r95, %r86, %r85, %p24;
	selp.f32 	%f125, %f119, %f118, %p24;
	ld.shared.f32 	%f11, [%r58+960];
	setp.leu.f32 	%p25, %f11, %f125;
	@%p25 bra 	$L__BB4_14;
	add.s32 	%r95, %r12, 15;
	mov.f32 	%f125, %f11;
$L__BB4_14:
	bar.sync 	0;
	add.s32 	%r89, %r12, 16;
	setp.lt.u32 	%p26, %r12, 16368;
	@%p26 bra 	$L__BB4_4;
	setp.ne.s32 	%p27, %r2, 0;
	@%p27 bra 	$L__BB4_17;
	add.s32 	%r87, %r3, %r27;
	cvta.to.global.u64 	%rd11, %rd5;
	mul.wide.s32 	%rd12, %r87, 4;
	add.s64 	%rd13, %rd11, %rd12;
	st.global.f32 	[%rd13], %f125;
	cvta.to.global.u64 	%rd14, %rd6;
	add.s64 	%rd15, %rd14, %rd12;
	st.global.u32 	[%rd15], %r95;
$L__BB4_17:
	ret;

}
	// .globl	_Z6Match6PKfS0_PfPi
.visible .entry _Z6Match6PKfS0_PfPi(
	.param .u64 .ptr .align 1 _Z6Match6PKfS0_PfPi_param_0,
	.param .u64 .ptr .align 1 _Z6Match6PKfS0_PfPi_param_1,
	.param .u64 .ptr .align 1 _Z6Match6PKfS0_PfPi_param_2,
	.param .u64 .ptr .align 1 _Z6Match6PKfS0_PfPi_param_3
)
{
	.reg .pred 	%p<19>;
	.reg .b32 	%r<85>;
	.reg .b32 	%f<109>;
	.reg .b64 	%rd<16>;
	// demoted variable
	.shared .align 16 .b8 _ZZ6Match6PKfS0_PfPiE7buffer1[8448];
	// demoted variable
	.shared .align 16 .b8 _ZZ6Match6PKfS0_PfPiE7buffer2[8192];
	ld.param.u64 	%rd3, [_Z6Match6PKfS0_PfPi_param_0];
	ld.param.u64 	%rd4, [_Z6Match6PKfS0_PfPi_param_1];
	ld.param.u64 	%rd5, [_Z6Match6PKfS0_PfPi_param_2];
	ld.param.u64 	%rd6, [_Z6Match6PKfS0_PfPi_param_3];
	mov.u32 	%r34, %tid.x;
	mov.u32 	%r2, %tid.y;
	mov.u32 	%r35, %ctaid.x;
	shl.b32 	%r3, %r35, 4;
	setp.gt.u32 	%p1, %r2, 15;
	setp.gt.u32 	%p2, %r34, 31;
	or.pred  	%p3, %p1, %p2;
	@%p3 bra 	$L__BB5_3;
	mul.lo.s32 	%r4, %r2, 33;
	add.s32 	%r36, %r3, %r2;
	shl.b32 	%r5, %r36, 5;
	cvta.to.global.u64 	%rd1, %rd3;
	mov.u32 	%r39, _ZZ6Match6PKfS0_PfPiE7buffer1;
	mov.u32 	%r74, %r34;
$L__BB5_2:
	add.s32 	%r37, %r4, %r74;
	shl.b32 	%r38, %r37, 4;
	add.s32 	%r40, %r39, %r38;
	add.s32 	%r41, %r5, %r74;
	mul.wide.s32 	%rd7, %r41, 16;
	add.s64 	%rd8, %rd1, %rd7;
	ld.global.nc.v4.f32 	{%f19, %f20, %f21, %f22}, [%rd8];
	st.shared.v4.f32 	[%r40], {%f19, %f20, %f21, %f22};
	add.s32 	%r7, %r74, 16;
	setp.lt.u32 	%p4, %r74, 16;
	mov.u32 	%r74, %r7;
	@%p4 bra 	$L__BB5_2;
$L__BB5_3:
	mul.lo.s32 	%r8, %r34, 33;
	shl.b32 	%r9, %r2, 7;
	shl.b32 	%r10, %r2, 2;
	shl.b32 	%r44, %r2, 9;
	shl.b32 	%r45, %r34, 4;
	add.s32 	%r46, %r44, %r45;
	mov.u32 	%r47, _ZZ6Match6PKfS0_PfPiE7buffer2;
	add.s32 	%r11, %r47, %r46;
	cvta.to.global.u64 	%rd2, %rd4;
	mov.b32 	%r81, -1;
	mov.f32 	%f105, 0f00000000;
	mov.b32 	%r75, 0;
$L__BB5_4:
	setp.gt.u32 	%p5, %r34, 31;
	@%p5 bra 	$L__BB5_7;
	add.s32 	%r48, %r2, %r75;
	shl.b32 	%r49, %r48, 5;
	add.s32 	%r78, %r34, %r49;
	mov.u32 	%r77, %r11;
	mov.u32 	%r79, %r34;
$L__BB5_6:
	mul.wide.u32 	%rd9, %r78, 16;
	add.s64 	%rd10, %rd2, %rd9;
	ld.global.nc.v4.f32 	{%f24, %f25, %f26, %f27}, [%rd10];
	st.shared.v4.f32 	[%r77], {%f24, %f25, %f26, %f27};
	add.s32 	%r18, %r79, 16;
	add.s32 	%r78, %r78, 16;
	add.s32 	%r77, %r77, 256;
	setp.lt.u32 	%p6, %r79, 16;
	mov.u32 	%r79, %r18;
	@%p6 bra 	$L__BB5_6;
$L__BB5_7:
	setp.gt.u32 	%p7, %r2, 3;
	bar.sync 	0;
	@%p7 bra 	$L__BB5_11;
	mov.b32 	%r80, 0;
	mov.f32 	%f101, 0f00000000;
	mov.f32 	%f102, %f101;
	mov.f32 	%f103, %f101;
	mov.f32 	%f104, %f101;
$L__BB5_9:
	add.s32 	%r51, %r80, %r8;
	add.s32 	%r52, %r80, %r9;
	shl.b32 	%r53, %r51, 4;
	mov.u32 	%r54, _ZZ6Match6PKfS0_PfPiE7buffer1;
	add.s32 	%r55, %r54, %r53;
	ld.shared.v4.f32 	{%f29, %f30, %f31, %f32}, [%r55];
	shl.b32 	%r56, %r52, 4;
	mov.u32 	%r57, _ZZ6Match6PKfS0_PfPiE7buffer2;
	add.s32 	%r58, %r57, %r56;
	ld.shared.v4.f32 	{%f33, %f34, %f35, %f36}, [%r58];
	fma.rn.f32 	%f37, %f29, %f33, %f104;
	fma.rn.f32 	%f38, %f30, %f34, %f37;
	fma.rn.f32 	%f39, %f31, %f35, %f38;
	fma.rn.f32 	%f40, %f32, %f36, %f39;
	ld.shared.v4.f32 	{%f41, %f42, %f43, %f44}, [%r58+512];
	fma.rn.f32 	%f45, %f29, %f41, %f103;
	fma.rn.f32 	%f46, %f30, %f42, %f45;
	fma.rn.f32 	%f47, %f31, %f43, %f46;
	fma.rn.f32 	%f48, %f32, %f44, %f47;
	ld.shared.v4.f32 	{%f49, %f50, %f51, %f52}, [%r58+1024];
	fma.rn.f32 	%f53, %f29, %f49, %f102;
	fma.rn.f32 	%f54, %f30, %f50, %f53;
	fma.rn.f32 	%f55, %f31, %f51, %f54;
	fma.rn.f32 	%f56, %f32, %f52, %f55;
	ld.shared.v4.f32 	{%f57, %f58, %f59, %f60}, [%r58+1536];
	fma.rn.f32 	%f61, %f29, %f57, %f101;
	fma.rn.f32 	%f62, %f30, %f58, %f61;
	fma.rn.f32 	%f63, %f31, %f59, %f62;
	fma.rn.f32 	%f64, %f32, %f60, %f63;
	ld.shared.v4.f32 	{%f65, %f66, %f67, %f68}, [%r55+16];
	ld.shared.v4.f32 	{%f69, %f70, %f71, %f72}, [%r58+16];
	fma.rn.f32 	%f73, %f65, %f69, %f40;
	fma.rn.f32 	%f74, %f66, %f70, %f73;
	fma.rn.f32 	%f75, %f67, %f71, %f74;
	fma.rn.f32 	%f104, %f68, %f72, %f75;
	ld.shared.v4.f32 	{%f76, %f77, %f78, %f79}, [%r58+528];
	fma.rn.f32 	%f80, %f65, %f76, %f48;
	fma.rn.f32 	%f81, %f66, %f77, %f80;
	fma.rn.f32 	%f82, %f67, %f78, %f81;
	fma.rn.f32 	%f103, %f68, %f79, %f82;
	ld.shared.v4.f32 	{%f83, %f84, %f85, %f86}, [%r58+1040];
	fma.rn.f32 	%f87, %f65, %f83, %f56;
	fma.rn.f32 	%f88, %f66, %f84, %f87;
	fma.rn.f32 	%f89, %f67, %f85, %f88;
	fma.rn.f32 	%f102, %f68, %f86, %f89;
	ld.shared.v4.f32 	{%f90, %f91, %f92, %f93}, [%r58+1552];
	fma.rn.f32 	%f94, %f65, %f90, %f64;
	fma.rn.f32 	%f95, %f66, %f91, %f94;
	fma.rn.f32 	%f96, %f67, %f92, %f95;
	fma.rn.f32 	%f101, %f68, %f93, %f96;
	add.s32 	%r80, %r80, 2;
	setp.ne.s32 	%p8, %r80, 32;
	@%p8 bra 	$L__BB5_9;
	add.s32 	%r59, %r75, %r10;
	setp.gt.f32 	%p9, %f104, %f105;
	selp.b32 	%r60, %r59, %r81, %p9;
	selp.f32 	%f97, %f104, %f105, %p9;
	setp.gt.f32 	%p10, %f103, %f97;
	add.s32 	%r61, %r59, 1;
	selp.b32 	%r62, %r61, %r60, %p10;
	selp.f32 	%f98, %f103, %f97, %p10;
	setp.gt.f32 	%p11, %f102, %f98;
	add.s32 	%r63, %r59, 2;
	selp.b32 	%r64, %r63, %r62, %p11;
	selp.f32 	%f99, %f102, %f98, %p11;
	setp.gt.f32 	%p12, %f101, %f99;
	add.s32 	%r65, %r59, 3;
	selp.b32 	%r81, %r65, %r64, %p12;
	selp.f32 	%f105, %f101, %f99, %p12;
$L__BB5_11:
	bar.sync 	0;
	add.s32 	%r25, %r75, 16;
	setp.lt.u32 	%p13, %r75, 16368;
	mov.u32 	%r75, %r25;
	@%p13 bra 	$L__BB5_4;
	setp.gt.u32 	%p14, %r2, 3;
	@%p14 bra 	$L__BB5_14;
	shl.b32 	%r66, %r2, 4;
	add.s32 	%r67, %r66, %r34;
	shl.b32 	%r68, %r67, 2;
	mov.u32 	%r69, _ZZ6Match6PKfS0_PfPiE7buffer1;
	add.s32 	%r70, %r69, %r68;
	st.shared.f32 	[%r70], %f105;
	st.shared.u32 	[%r70+256], %r81;
$L__BB5_14:
	bar.sync 	0;
	setp.ne.s32 	%p15, %r2, 0;
	@%p15 bra 	$L__BB5_22;
	shl.b32 	%r71, %r34, 2;
	mov.u32 	%r72, _ZZ6Match6PKfS0_PfPiE7buffer1;
	add.s32 	%r26, %r72, %r71;
	ld.shared.f32 	%f107, [%r26];
	ld.shared.u32 	%r83, [%r26+256];
	ld.shared.f32 	%f13, [%r26+64];
	setp.leu.f32 	%p16, %f13, %f107;
	@%p16 bra 	$L__BB5_17;
	ld.shared.u32 	%r83, [%r26+320];
	mov.f32 	%f107, %f13;
$L__BB5_17:
	ld.shared.f32 	%f15, [%r26+128];
	setp.leu.f32 	%p17, %f15, %f107;
	@%p17 bra 	$L__BB5_19;
	ld.shared.u32 	%r83, [%r26+384];
	mov.f32 	%f107, %f15;
$L__BB5_19:
	ld.shared.f32 	%f17, [%r26+192];
	setp.leu.f32 	%p18, %f17, %f107;
	@%p18 bra 	$L__BB5_21;
	ld.shared.u32 	%r83, [%r26+448];
	mov.f32 	%f107, %f17;
$L__BB5_21:
	add.s32 	%r73, %r3, %r34;
	cvta.to.global.u64 	%rd11, %rd5;
	mul.wide.s32 	%rd12, %r73, 4;
	add.s64 	%rd13, %rd11, %rd12;
	st.global.f32 	[%rd13], %f107;
	cvta.to.global.u64 	%rd14, %rd6;
	add.s64 	%rd15, %rd14, %rd12;
	st.global.u32 	[%rd15], %r83;
$L__BB5_22:
	ret;

}
	// .globl	_Z6Match7PKfS0_PfPi
.visible .entry _Z6Match7PKfS0_PfPi(
	.param .u64 .ptr .align 1 _Z6Match7PKfS0_PfPi_param_0,
	.param .u64 .ptr .align 1 _Z6Match7PKfS0_PfPi_param_1,
	.param .u64 .ptr .align 1 _Z6Match7PKfS0_PfPi_param_2,
	.param .u64 .ptr .align 1 _Z6Match7PKfS0_PfPi_param_3
)
{
	.reg .pred 	%p<19>;
	.reg .b32 	%r<105>;
	.reg .b32 	%f<119>;
	.reg .b64 	%rd<16>;
	// demoted variable
	.shared .align 16 .b8 _ZZ6Match7PKfS0_PfPiE7buffer1[16384];
	// demoted variable
	.shared .align 16 .b8 _ZZ6Match7PKfS0_PfPiE7buffer2[16384];
	ld.param.u64 	%rd3, [_Z6Match7PKfS0_PfPi_param_0];
	ld.param.u64 	%rd4, [_Z6Match7PKfS0_PfPi_param_1];
	ld.param.u64 	%rd5, [_Z6Match7PKfS0_PfPi_param_2];
	ld.param.u64 	%rd6, [_Z6Match7PKfS0_PfPi_param_3];
	mov.u32 	%r1, %tid.x;
	mov.u32 	%r2, %tid.y;
	mov.u32 	%r39, %ctaid.x;
	shl.b32 	%r3, %r39, 5;
	or.b32  	%r40, %r1, %r2;
	and.b32  	%r4, %r40, 992;
	setp.ne.s32 	%p1, %r4, 0;
	@%p1 bra 	$L__BB6_3;
	cvta.to.global.u64 	%rd1, %rd3;
	mov.u32 	%r46, _ZZ6Match7PKfS0_PfPiE7buffer1;
	mov.u32 	%r91, %r2;
$L__BB6_2:
	add.s32 	%r41, %r91, %r1;
	shl.b32 	%r42, %r41, 4;
	and.b32  	%r43, %r42, 496;
	shl.b32 	%r44, %r91, 9;
	or.b32  	%r45, %r44, %r43;
	add.s32 	%r47, %r46, %r45;
	add.s32 	%r48, %r3, %r91;
	shl.b32 	%r49, %r48, 5;
	add.s32 	%r50, %r49, %r1;
	mul.wide.s32 	%rd7, %r50, 16;
	add.s64 	%rd8, %rd1, %rd7;
	ld.global.nc.v4.f32 	{%f26, %f27, %f28, %f29}, [%rd8];
	st.shared.v4.f32 	[%r47], {%f26, %f27, %f28, %f29};
	add.s32 	%r9, %r91, 8;
	setp.lt.u32 	%p2, %r91, 24;
	mov.u32 	%r91, %r9;
	@%p2 bra 	$L__BB6_2;
$L__BB6_3:
	shl.b32 	%r5, %r1, 5;
	shl.b32 	%r6, %r2, 7;
	shl.b32 	%r53, %r2, 9;
	shl.b32 	%r54, %r1, 4;
	add.s32 	%r55, %r53, %r54;
	mov.u32 	%r56, _ZZ6Match7PKfS0_PfPiE7buffer2;
	add.s32 	%r7, %r56, %r55;
	cvta.to.global.u64 	%rd2, %rd4;
	mov.b32 	%r93, 0;
	mov.b32 	%r92, -1;
	mov.f32 	%f107, 0f00000000;
$L__BB6_4:
	setp.ne.s32 	%p3, %r4, 0;
	@%p3 bra 	$L__BB6_7;
	add.s32 	%r57, %r2, %r93;
	shl.b32 	%r58, %r57, 5;
	add.s32 	%r95, %r1, %r58;
	mov.u32 	%r94, %r7;
	mov.u32 	%r96, %r2;
$L__BB6_6:
	mul.wide.u32 	%rd9, %r95, 16;
	add.s64 	%rd10, %rd2, %rd9;
	ld.global.nc.v4.f32 	{%f31, %f32, %f33, %f34}, [%rd10];
	st.shared.v4.f32 	[%r94], {%f31, %f32, %f33, %f34};
	add.s32 	%r16, %r96, 8;
	add.s32 	%r95, %r95, 256;
	add.s32 	%r94, %r94, 4096;
	setp.lt.u32 	%p4, %r96, 24;
	mov.u32 	%r96, %r16;
	@%p4 bra 	$L__BB6_6;
$L__BB6_7:
	bar.sync 	0;
	mov.b32 	%r97, 0;
	mov.f32 	%f108, 0f00000000;
	mov.f32 	%f109, %f108;
	mov.f32 	%f110, %f108;
	mov.f32 	%f111, %f108;
$L__BB6_8:
	add.s32 	%r60, %r97, %r1;
	and.b32  	%r61, %r60, 31;
	add.s32 	%r62, %r5, %r61;
	add.s32 	%r63, %r97, %r6;
	shl.b32 	%r64, %r62, 4;
	mov.u32 	%r65, _ZZ6Match7PKfS0_PfPiE7buffer1;
	add.s32 	%r66, %r65, %r64;
	ld.shared.v4.f32 	{%f36, %f37, %f38, %f39}, [%r66];
	shl.b32 	%r67, %r63, 4;
	mov.u32 	%r68, _ZZ6Match7PKfS0_PfPiE7buffer2;
	add.s32 	%r69, %r68, %r67;
	ld.shared.v4.f32 	{%f40, %f41, %f42, %f43}, [%r69];
	fma.rn.f32 	%f44, %f36, %f40, %f111;
	fma.rn.f32 	%f45, %f37, %f41, %f44;
	fma.rn.f32 	%f46, %f38, %f42, %f45;
	fma.rn.f32 	%f47, %f39, %f43, %f46;
	ld.shared.v4.f32 	{%f48, %f49, %f50, %f51}, [%r69+512];
	fma.rn.f32 	%f52, %f36, %f48, %f110;
	fma.rn.f32 	%f53, %f37, %f49, %f52;
	fma.rn.f32 	%f54, %f38, %f50, %f53;
	fma.rn.f32 	%f55, %f39, %f51, %f54;
	ld.shared.v4.f32 	{%f56, %f57, %f58, %f59}, [%r69+1024];
	fma.rn.f32 	%f60, %f36, %f56, %f109;
	fma.rn.f32 	%f61, %f37, %f57, %f60;
	fma.rn.f32 	%f62, %f38, %f58, %f61;
	fma.rn.f32 	%f63, %f39, %f59, %f62;
	ld.shared.v4.f32 	{%f64, %f65, %f66, %f67}, [%r69+1536];
	fma.rn.f32 	%f68, %f36, %f64, %f108;
	fma.rn.f32 	%f69, %f37, %f65, %f68;
	fma.rn.f32 	%f70, %f38, %f66, %f69;
	fma.rn.f32 	%f71, %f39, %f67, %f70;
	add.s32 	%r70, %r60, 1;
	and.b32  	%r71, %r70, 31;
	add.s32 	%r72, %r5, %r71;
	shl.b32 	%r73, %r72, 4;
	add.s32 	%r74, %r65, %r73;
	ld.shared.v4.f32 	{%f72, %f73, %f74, %f75}, [%r74];
	ld.shared.v4.f32 	{%f76, %f77, %f78, %f79}, [%r69+16];
	fma.rn.f32 	%f80, %f72, %f76, %f47;
	fma.rn.f32 	%f81, %f73, %f77, %f80;
	fma.rn.f32 	%f82, %f74, %f78, %f81;
	fma.rn.f32 	%f111, %f75, %f79, %f82;
	ld.shared.v4.f32 	{%f83, %f84, %f85, %f86}, [%r69+528];
	fma.rn.f32 	%f87, %f72, %f83, %f55;
	fma.rn.f32 	%f88, %f73, %f84, %f87;
	fma.rn.f32 	%f89, %f74, %f85, %f88;
	fma.rn.f32 	%f110, %f75, %f86, %f89;
	ld.shared.v4.f32 	{%f90, %f91, %f92, %f93}, [%r69+1040];
	fma.rn.f32 	%f94, %f72, %f90, %f63;
	fma.rn.f32 	%f95, %f73, %f91, %f94;
	fma.rn.f32 	%f96, %f74, %f92, %f95;
	fma.rn.f32 	%f109, %f75, %f93, %f96;
	ld.shared.v4.f32 	{%f97, %f98, %f99, %f100}, [%r69+1552];
	fma.rn.f32 	%f101, %f72, %f97, %f71;
	fma.rn.f32 	%f102, %f73, %f98, %f101;
	fma.rn.f32 	%f103, %f74, %f99, %f102;
	fma.rn.f32 	%f108, %f75, %f100, %f103;
	add.s32 	%r97, %r97, 2;
	setp.ne.s32 	%p5, %r97, 32;
	@%p5 bra 	$L__BB6_8;
	shl.b32 	%r75, %r2, 2;
	add.s32 	%r76, %r93, %r75;
	setp.gt.f32 	%p6, %f111, %f107;
	selp.b32 	%r77, %r76, %r92, %p6;
	selp.f32 	%f104, %f111, %f107, %p6;
	setp.gt.f32 	%p7, %f110, %f104;
	add.s32 	%r78, %r76, 1;
	selp.b32 	%r79, %r78, %r77, %p7;
	selp.f32 	%f105, %f110, %f104, %p7;
	setp.gt.f32 	%p8, %f109, %f105;
	add.s32 	%r80, %r76, 2;
	selp.b32 	%r81, %r80, %r79, %p8;
	selp.f32 	%f106, %f109, %f105, %p8;
	setp.gt.f32 	%p9, %f108, %f106;
	add.s32 	%r82, %r76, 3;
	selp.b32 	%r92, %r82, %r81, %p9;
	selp.f32 	%f107, %f108, %f106, %p9;
	bar.sync 	0;
	add.s32 	%r22, %r93, 32;
	setp.lt.u32 	%p10, %r93, 16352;
	mov.u32 	%r93, %r22;
	@%p10 bra 	$L__BB6_4;
	shl.b32 	%r83, %r2, 5;
	add.s32 	%r84, %r83, %r1;
	shl.b32 	%r85, %r84, 2;
	add.s32 	%r87, %r65, %r85;
	st.shared.f32 	[%r87], %f107;
	st.shared.u32 	[%r87+1024], %r92;
	bar.sync 	0;
	setp.ne.s32 	%p11, %r2, 0;
	@%p11 bra 	$L__BB6_26;
	shl.b32 	%r88, %r1, 2;
	add.s32 	%r23, %r65, %r88;
	ld.shared.f32 	%f113, [%r23];
	ld.shared.u32 	%r99, [%r23+1024];
	ld.shared.f32 	%f12, [%r23+128];
	setp.leu.f32 	%p12, %f12, %f113;
	@%p12 bra 	$L__BB6_13;
	ld.shared.u32 	%r99, [%r23+1152];
	mov.f32 	%f113, %f12;
$L__BB6_13:
	ld.shared.f32 	%f14, [%r23+256];
	setp.leu.f32 	%p13, %f14, %f113;
	@%p13 bra 	$L__BB6_15;
	ld.shared.u32 	%r99, [%r23+1280];
	mov.f32 	%f113, %f14;
$L__BB6_15:
	ld.shared.f32 	%f16, [%r23+384];
	setp.leu.f32 	%p14, %f16, %f113;
	@%p14 bra 	$L__BB6_17;
	ld.shared.u32 	%r99, [%r23+1408];
	mov.f32 	%f113, %f16;
$L__BB6_17:
	ld.shared.f32 	%f18, [%r23+512];
	setp.leu.f32 	%p15, %f18, %f113;
	@%p15 bra 	$L__BB6_19;
	ld.shared.u32 	%r99, [%r23+1536];
	mov.f32 	%f113, %f18;
$L__BB6_19:
	ld.shared.f32 	%f20, [%r23+640];
	setp.leu.f32 	%p16, %f20, %f113;
	@%p16 bra 	$L__BB6_21;
	ld.shared.u32 	%r99, [%r23+1664];
	mov.f32 	%f113, %f20;
$L__BB6_21:
	ld.shared.f32 	%f22, [%r23+768];
	setp.leu.f32 	%p17, %f22, %f113;
	@%p17 bra 	$L__BB6_23;
	ld.shared.u32 	%r99, [%r23+1792];
	mov.f32 	%f113, %f22;
$L__BB6_23:
	ld.shared.f32 	%f24, [%r23+896];
	setp.leu.f32 	%p18, %f24, %f113;
	@%p18 bra 	$L__BB6_25;
	ld.shared.u32 	%r99, [%r23+1920];
	mov.f32 	%f113, %f24;
$L__BB6_25:
	add.s32 	%r90, %r3, %r1;
	cvta.to.global.u64 	%rd11, %rd5;
	mul.wide.s32 	%rd12, %r90, 4;
	add.s64 	%rd13, %rd11, %rd12;
	st.global.f32 	[%rd13], %f113;
	cvta.to.global.u64 	%rd14, %rd6;
	add.s64 	%rd15, %rd14, %rd12;
	st.global.u32 	[%rd15], %r99;
$L__BB6_26:
	ret;

}
	// .globl	_Z6Match8PKfS0_PfPi
.visible .entry _Z6Match8PKfS0_PfPi(
	.param .u64 .ptr .align 1 _Z6Match8PKfS0_PfPi_param_0,
	.param .u64 .ptr .align 1 _Z6Match8PKfS0_PfPi_param_1,
	.param .u64 .ptr .align 1 _Z6Match8PKfS0_PfPi_param_2,
	.param .u64 .ptr .align 1 _Z6Match8PKfS0_PfPi_param_3
)
{
	.reg .pred 	%p<25>;
	.reg .b32 	%r<119>;
	.reg .b32 	%f<120>;
	.reg .b64 	%rd<18>;
	// demoted variable
	.shared .align 16 .b8 _ZZ6Match8PKfS0_PfPiE7buffer1[16384];
	// demoted variable
	.shared .align 16 .b8 _ZZ6Match8PKfS0_PfPiE7buffer2[16384];
	ld.param.u64 	%rd3, [_Z6Match8PKfS0_PfPi_param_0];
	ld.param.u64 	%rd4, [_Z6Match8PKfS0_PfPi_param_1];
	mov.u32 	%r1, %tid.x;
	mov.u32 	%r2, %tid.y;
	mov.u32 	%r47, %ctaid.x;
	shl.b32 	%r3, %r47, 5;
	or.b32  	%r48, %r1, %r2;
	and.b32  	%r4, %r48, 992;
	setp.ne.s32 	%p1, %r4, 0;
	@%p1 bra 	$L__BB7_3;
	cvta.to.global.u64 	%rd1, %rd3;
	mov.u32 	%r54, _ZZ6Match8PKfS0_PfPiE7buffer1;
	mov.u32 	%r102, %r2;
$L__BB7_2:
	add.s32 	%r49, %r102, %r1;
	shl.b32 	%r50, %r49, 4;
	and.b32  	%r51, %r50, 496;
	shl.b32 	%r52, %r102, 9;
	or.b32  	%r53, %r52, %r51;
	add.s32 	%r55, %r54, %r53;
	add.s32 	%r56, %r3, %r102;
	shl.b32 	%r57, %r56, 5;
	add.s32 	%r58, %r57, %r1;
	mul.wide.s32 	%rd7, %r58, 16;
	add.s64 	%rd8, %rd1, %rd7;
	ld.global.nc.v4.f32 	{%f38, %f39, %f40, %f41}, [%rd8];
	st.shared.v4.f32 	[%r55], {%f38, %f39, %f40, %f41};
	add.s32 	%r6, %r102, 8;
	setp.lt.u32 	%p2, %r102, 24;
	mov.u32 	%r102, %r6;
	@%p2 bra 	$L__BB7_2;
$L__BB7_3:
	shl.b32 	%r61, %r2, 5;
	add.s32 	%r7, %r61, %r1;
	and.b32  	%r8, %r1, 15;
	shr.u32 	%r9, %r7, 4;
	shl.b32 	%r62, %r1, 5;
	and.b32  	%r10, %r62, 480;
	or.b32  	%r11, %r10, 512;
	cvta.to.global.u64 	%rd2, %rd4;
	mov.b32 	%r105, 0;
	mov.f32 	%f101, 0f00000000;
	mov.b32 	%r103, -1;
	mov.u32 	%r111, %r103;
	mov.f32 	%f112, %f101;
$L__BB7_4:
	mov.u32 	%r14, %r105;
	setp.ne.s32 	%p3, %r4, 0;
	@%p3 bra 	$L__BB7_7;
	shl.b32 	%r63, %r2, 9;
	shl.b32 	%r64, %r1, 4;
	add.s32 	%r65, %r63, %r64;
	mov.u32 	%r66, _ZZ6Match8PKfS0_PfPiE7buffer2;
	add.s32 	%r106, %r66, %r65;
	add.s32 	%r67, %r2, %r14;
	shl.b32 	%r68, %r67, 5;
	add.s32 	%r107, %r1, %r68;
	mov.u32 	%r108, %r2;
$L__BB7_6:
	mul.wide.u32 	%rd9, %r107, 16;
	add.s64 	%rd10, %rd2, %rd9;
	ld.global.nc.v4.f32 	{%f43, %f44, %f45, %f46}, [%rd10];
	st.shared.v4.f32 	[%r106], {%f43, %f44, %f45, %f46};
	add.s32 	%r20, %r108, 8;
	add.s32 	%r107, %r107, 256;
	add.s32 	%r106, %r106, 4096;
	setp.lt.u32 	%p4, %r108, 24;
	mov.u32 	%r108, %r20;
	@%p4 bra 	$L__BB7_6;
$L__BB7_7:
	setp.gt.u32 	%p5, %r7, 127;
	bar.sync 	0;
	@%p5 bra 	$L__BB7_12;
	mov.b32 	%r109, 0;
	mov.f32 	%f103, 0f00000000;
	mov.f32 	%f104, %f103;
	mov.f32 	%f105, %f103;
	mov.f32 	%f106, %f103;
	mov.f32 	%f107, %f103;
	mov.f32 	%f108, %f103;
	mov.f32 	%f109, %f103;
	mov.f32 	%f110, %f103;
$L__BB7_9:
	add.s32 	%r70, %r109, %r8;
	and.b32  	%r71, %r70, 31;
	add.s32 	%r72, %r71, %r10;
	shl.b32 	%r73, %r72, 4;
	mov.u32 	%r74, _ZZ6Match8PKfS0_PfPiE7buffer1;
	add.s32 	%r75, %r74, %r73;
	ld.shared.v4.f32 	{%f48, %f49, %f50, %f51}, [%r75];
	xor.b32  	%r76, %r71, 16;
	add.s32 	%r77, %r76, %r11;
	shl.b32 	%r78, %r77, 4;
	add.s32 	%r79, %r74, %r78;
	ld.shared.v4.f32 	{%f52, %f53, %f54, %f55}, [%r79];
	shl.b32 	%r80, %r9, 7;
	add.s32 	%r81, %r109, %r80;
	shl.b32 	%r82, %r81, 4;
	mov.u32 	%r83, _ZZ6Match8PKfS0_PfPiE7buffer2;
	add.s32 	%r84, %r83, %r82;
	ld.shared.v4.f32 	{%f56, %f57, %f58, %f59}, [%r84];
	fma.rn.f32 	%f60, %f56, %f48, %f106;
	fma.rn.f32 	%f61, %f57, %f49, %f60;
	fma.rn.f32 	%f62, %f58, %f50, %f61;
	fma.rn.f32 	%f106, %f59, %f51, %f62;
	fma.rn.f32 	%f63, %f56, %f52, %f105;
	fma.rn.f32 	%f64, %f57, %f53, %f63;
	fma.rn.f32 	%f65, %f58, %f54, %f64;
	fma.rn.f32 	%f105, %f59, %f55, %f65;
	ld.shared.v4.f32 	{%f66, %f67, %f68, %f69}, [%r84+512];
	fma.rn.f32 	%f70, %f66, %f48, %f104;
	fma.rn.f32 	%f71, %f67, %f49, %f70;
	fma.rn.f32 	%f72, %f68, %f50, %f71;
	fma.rn.f32 	%f104, %f69, %f51, %f72;
	fma.rn.f32 	%f73, %f66, %f52, %f103;
	fma.rn.f32 	%f74, %f67, %f53, %f73;
	fma.rn.f32 	%f75, %f68, %f54, %f74;
	fma.rn.f32 	%f103, %f69, %f55, %f75;
	ld.shared.v4.f32 	{%f76, %f77, %f78, %f79}, [%r84+1024];
	fma.rn.f32 	%f80, %f76, %f48, %f107;
	fma.rn.f32 	%f81, %f77, %f49, %f80;
	fma.rn.f32 	%f82, %f78, %f50, %f81;
	fma.rn.f32 	%f107, %f79, %f51, %f82;
	fma.rn.f32 	%f83, %f76, %f52, %f108;
	fma.rn.f32 	%f84, %f77, %f53, %f83;
	fma.rn.f32 	%f85, %f78, %f54, %f84;
	fma.rn.f32 	%f108, %f79, %f55, %f85;
	ld.shared.v4.f32 	{%f86, %f87, %f88, %f89}, [%r84+1536];
	fma.rn.f32 	%f90, %f86, %f48, %f109;
	fma.rn.f32 	%f91, %f87, %f49, %f90;
	fma.rn.f32 	%f92, %f88, %f50, %f91;
	fma.rn.f32 	%f109, %f89, %f51, %f92;
	fma.rn.f32 	%f93, %f86, %f52, %f110;
	fma.rn.f32 	%f94, %f87, %f53, %f93;
	fma.rn.f32 	%f95, %f88, %f54, %f94;
	fma.rn.f32 	%f110, %f89, %f55, %f95;
	add.s32 	%r109, %r109, 1;
	setp.ne.s32 	%p6, %r109, 32;
	@%p6 bra 	$L__BB7_9;
	shl.b32 	%r85, %r9, 2;
	add.s32 	%r86, %r14, %r85;
	setp.gt.f32 	%p7, %f106, %f101;
	selp.b32 	%r87, %r86, %r103, %p7;
	selp.f32 	%f96, %f106, %f101, %p7;
	setp.gt.f32 	%p8, %f105, %f112;
	selp.b32 	%r88, %r86, %r111, %p8;
	selp.f32 	%f97, %f105, %f112, %p8;
	add.s32 	%r89, %r86, 1;
	setp.gt.f32 	%p9, %f104, %f96;
	selp.b32 	%r90, %r89, %r87, %p9;
	selp.f32 	%f98, %f104, %f96, %p9;
	setp.gt.f32 	%p10, %f103, %f97;
	selp.b32 	%r91, %r89, %r88, %p10;
	selp.f32 	%f99, %f103, %f97, %p10;
	add.s32 	%r92, %r86, 2;
	setp.gt.f32 	%p11, %f107, %f98;
	selp.b32 	%r93, %r92, %r90, %p11;
	selp.f32 	%f100, %f107, %f98, %p11;
	setp.gt.f32 	%p12, %f108, %f99;
	selp.b32 	%r111, %r92, %r91, %p12;
	selp.f32 	%f112, %f108, %f99, %p12;
	add.s32 	%r26, %r86, 3;
	setp.gt.f32 	%p13, %f109, %f100;
	selp.b32 	%r103, %r26, %r93, %p13;
	selp.f32 	%f101, %f109, %f100, %p13;
	setp.leu.f32 	%p14, %f110, %f112;
	@%p14 bra 	$L__BB7_12;
	mov.u32 	%r111, %r26;
	mov.f32 	%f112, %f110;
$L__BB7_12:
	bar.sync 	0;
	add.s32 	%r105, %r14, 32;
	setp.lt.u32 	%p15, %r14, 16352;
	@%p15 bra 	$L__BB7_4;
	setp.gt.u32 	%p16, %r7, 127;
	@%p16 bra 	$L__BB7_15;
	shl.b32 	%r94, %r8, 2;
	shl.b32 	%r95, %r9, 7;
	or.b32  	%r96, %r95, %r94;
	mov.u32 	%r97, _ZZ6Match8PKfS0_PfPiE7buffer1;
	add.s32 	%r98, %r97, %r96;
	st.shared.f32 	[%r98], %f101;
	st.shared.u32 	[%r98+1024], %r103;
	st.shared.f32 	[%r98+64], %f112;
	st.shared.u32 	[%r98+1088], %r111;
$L__BB7_15:
	bar.sync 	0;
	setp.ne.s32 	%p17, %r2, 0;
	@%p17 bra 	$L__BB7_31;
	shl.b32 	%r99, %r1, 2;
	mov.u32 	%r100, _ZZ6Match8PKfS0_PfPiE7buffer1;
	add.s32 	%r31, %r100, %r99;
	ld.shared.f32 	%f114, [%r31];
	ld.shared.u32 	%r113, [%r31+1024];
	ld.shared.f32 	%f24, [%r31+128];
	setp.leu.f32 	%p18, %f24, %f114;
	@%p18 bra 	$L__BB7_18;
	ld.shared.u32 	%r113, [%r31+1152];
	mov.f32 	%f114, %f24;
$L__BB7_18:
	ld.shared.f32 	%f26, [%r31+256];
	setp.leu.f32 	%p19, %f26, %f114;
	@%p19 bra 	$L__BB7_20;
	ld.shared.u32 	%r113, [%r31+1280];
	mov.f32 	%f114, %f26;
$L__BB7_20:
	ld.shared.f32 	%f28, [%r31+384];
	setp.leu.f32 	%p20, %f28, %f114;
	@%p20 bra 	$L__BB7_22;
	ld.shared.u32 	%r113, [%r31+1408];
	mov.f32 	%f114, %f28;
$L__BB7_22:
	ld.shared.f32 	%f30, [%r31+512];
	setp.leu.f32 	%p21, %f30, %f114;
	@%p21 bra 	$L__BB7_24;
	ld.shared.u32 	%r113, [%r31+1536];
	mov.f32 	%f114, %f30;
$L__BB7_24:
	ld.shared.f32 	%f32, [%r31+640];
	setp.leu.f32 	%p22, %f32, %f114;
	@%p22 bra 	$L__BB7_26;
	ld.shared.u32 	%r113, [%r31+1664];
	mov.f32 	%f114, %f32;
$L__BB7_26:
	ld.shared.f32 	%f34, [%r31+768];
	setp.leu.f32 	%p23, %f34, %f114;
	@%p23 bra 	$L__BB7_28;
	ld.shared.u32 	%r113, [%r31+1792];
	mov.f32 	%f114, %f34;
$L__BB7_28:
	ld.shared.f32 	%f36, [%r31+896];
	setp.leu.f32 	%p24, %f36, %f114;
	@%p24 bra 	$L__BB7_30;
	ld.shared.u32 	%r113, [%r31+1920];
	mov.f32 	%f114, %f36;
$L__BB7_30:
	ld.param.u64 	%rd17, [_Z6Match8PKfS0_PfPi_param_3];
	ld.param.u64 	%rd16, [_Z6Match8PKfS0_PfPi_param_2];
	add.s32 	%r101, %r3, %r1;
	cvta.to.global.u64 	%rd11, %rd16;
	mul.wide.s32 	%rd12, %r101, 4;
	add.s64 	%rd13, %rd11, %rd12;
	st.global.f32 	[%rd13], %f114;
	cvta.to.global.u64 	%rd14, %rd17;
	add.s64 	%rd15, %rd14, %rd12;
	st.global.u32 	[%rd15], %r113;
$L__BB7_31:
	ret;

}
	// .globl	_Z6Match9PKfS0_PfPi
.visible .entry _Z6Match9PKfS0_PfPi(
	.param .u64 .ptr .align 1 _Z6Match9PKfS0_PfPi_param_0,
	.param .u64 .ptr .align 1 _Z6Match9PKfS0_PfPi_param_1,
	.param .u64 .ptr .align 1 _Z6Match9PKfS0_PfPi_param_2,
	.param .u64 .ptr .align 1 _Z6Match9PKfS0_PfPi_param_3
)
{
	.reg .pred 	%p<28>;
	.reg .b32 	%r<146>;
	.reg .b32 	%f<141>;
	.reg .b64 	%rd<28>;
	// demoted variable
	.shared .align 16 .b8 _ZZ6Match9PKfS0_PfPiE7buffer1[16384];
	// demoted variable
	.shared .align 16 .b8 _ZZ6Match9PKfS0_PfPiE7buffer2[16384];
	ld.param.u64 	%rd3, [_Z6Match9PKfS0_PfPi_param_0];
	ld.param.u64 	%rd6, [_Z6Match9PKfS0_PfPi_param_1];
	ld.param.u64 	%rd4, [_Z6Match9PKfS0_PfPi_param_2];
	ld.param.u64 	%rd5, [_Z6Match9PKfS0_PfPi_param_3];
	cvta.to.global.u64 	%rd1, %rd6;
	mov.u32 	%r1, %tid.x;
	mov.u32 	%r2, %tid.y;
	mov.u32 	%r62, %ctaid.x;
	shl.b32 	%r3, %r62, 5;
	or.b32  	%r63, %r1, %r2;
	and.b32  	%r4, %r63, 992;
	setp.ne.s32 	%p1, %r4, 0;
	@%p1 bra 	$L__BB8_3;
	cvta.to.global.u64 	%rd2, %rd3;
	mov.u32 	%r69, _ZZ6Match9PKfS0_PfPiE7buffer1;
	mov.u32 	%r127, %r2;
$L__BB8_2:
	add.s32 	%r64, %r127, %r1;
	shl.b32 	%r65, %r64, 4;
	and.b32  	%r66, %r65, 496;
	shl.b32 	%r67, %r127, 9;
	or.b32  	%r68, %r67, %r66;
	add.s32 	%r70, %r69, %r68;
	add.s32 	%r71, %r3, %r127;
	shl.b32 	%r72, %r71, 5;
	add.s32 	%r73, %r72, %r1;
	mul.wide.s32 	%rd7, %r73, 16;
	add.s64 	%rd8, %rd2, %rd7;
	ld.global.nc.v4.f32 	{%f36, %f37, %f38, %f39}, [%rd8];
	st.shared.v4.f32 	[%r70], {%f36, %f37, %f38, %f39};
	add.s32 	%r6, %r127, 4;
	setp.lt.u32 	%p2, %r127, 28;
	mov.u32 	%r127, %r6;
	@%p2 bra 	$L__BB8_2;
$L__BB8_3:
	shl.b32 	%r76, %r2, 5;
	add.s32 	%r7, %r76, %r1;
	and.b32  	%r8, %r1, 15;
	shr.u32 	%r9, %r7, 4;
	shl.b32 	%r10, %r9, 7;
	max.u32 	%r77, %r2, 28;
	sub.s32 	%r78, %r77, %r2;
	add.s32 	%r11, %r78, 3;
	and.b32  	%r12, %r11, 12;
	shl.b32 	%r79, %r7, 4;
	mov.u32 	%r80, _ZZ6Match9PKfS0_PfPiE7buffer2;
	add.s32 	%r13, %r80, %r79;
	shl.b32 	%r81, %r1, 5;
	and.b32  	%r14, %r81, 480;
	or.b32  	%r15, %r14, 512;
	mov.b32 	%r130, 0;
	mov.f32 	%f124, 0f00000000;
	mov.b32 	%r128, -1;
	mov.u32 	%r129, %r128;
	mov.f32 	%f125, %f124;
$L__BB8_4:
	setp.ne.s32 	%p3, %r4, 0;
	@%p3 bra 	$L__BB8_12;
	setp.eq.s32 	%p4, %r12, 12;
	mov.u32 	%r131, %r2;
	@%p4 bra 	$L__BB8_9;
	add.s32 	%r131, %r2, 4;
	setp.eq.s32 	%p5, %r12, 0;
	add.s32 	%r82, %r2, %r130;
	shl.b32 	%r83, %r82, 5;
	add.s32 	%r20, %r83, %r1;
	mul.wide.u32 	%rd9, %r20, 16;
	add.s64 	%rd10, %rd1, %rd9;
	ld.global.nc.v4.f32 	{%f41, %f42, %f43, %f44}, [%rd10];
	st.shared.v4.f32 	[%r13], {%f41, %f42, %f43, %f44};
	@%p5 bra 	$L__BB8_9;
	add.s32 	%r131, %r2, 8;
	setp.eq.s32 	%p6, %r12, 4;
	add.s32 	%r84, %r20, 128;
	mul.wide.u32 	%rd11, %r84, 16;
	add.s64 	%rd12, %rd1, %rd11;
	ld.global.nc.v4.f32 	{%f45, %f46, %f47, %f48}, [%rd12];
	st.shared.v4.f32 	[%r13+2048], {%f45, %f46, %f47, %f48};
	@%p6 bra 	$L__BB8_9;
	add.s32 	%r131, %r2, 12;
	add.s32 	%r85, %r20, 256;
	mul.wide.u32 	%rd13, %r85, 16;
	add.s64 	%rd14, %rd1, %rd13;
	ld.global.nc.v4.f32 	{%f49, %f50, %f51, %f52}, [%rd14];
	st.shared.v4.f32 	[%r13+4096], {%f49, %f50, %f51, %f52};
$L__BB8_9:
	setp.lt.u32 	%p7, %r11, 12;
	@%p7 bra 	$L__BB8_12;
	add.s32 	%r86, %r131, %r130;
	shl.b32 	%r87, %r86, 5;
	add.s32 	%r133, %r1, %r87;
	add.s32 	%r136, %r133, 128;
	add.s32 	%r135, %r133, 256;
	add.s32 	%r134, %r133, 384;
	shl.b32 	%r88, %r131, 9;
	shl.b32 	%r89, %r1, 4;
	mov.u32 	%r90, _ZZ6Match9PKfS0_PfPiE7buffer2;
	add.s32 	%r91, %r89, %r90;
	add.s32 	%r92, %r91, %r88;
	add.s32 	%r132, %r92, 4096;
$L__BB8_11:
	mul.wide.u32 	%rd15, %r136, 16;
	add.s64 	%rd16, %rd1, %rd15;
	mul.wide.u32 	%rd17, %r135, 16;
	add.s64 	%rd18, %rd1, %rd17;
	mul.wide.u32 	%rd19, %r134, 16;
	add.s64 	%rd20, %rd1, %rd19;
	mul.wide.u32 	%rd21, %r133, 16;
	add.s64 	%rd22, %rd1, %rd21;
	ld.global.nc.v4.f32 	{%f53, %f54, %f55, %f56}, [%rd22];
	st.shared.v4.f32 	[%r132+-4096], {%f53, %f54, %f55, %f56};
	ld.global.nc.v4.f32 	{%f57, %f58, %f59, %f60}, [%rd16];
	st.shared.v4.f32 	[%r132+-2048], {%f57, %f58, %f59, %f60};
	ld.global.nc.v4.f32 	{%f61, %f62, %f63, %f64}, [%rd18];
	st.shared.v4.f32 	[%r132], {%f61, %f62, %f63, %f64};
	ld.global.nc.v4.f32 	{%f65, %f66, %f67, %f68}, [%rd20];
	st.shared.v4.f32 	[%r132+2048], {%f65, %f66, %f67, %f68};
	add.s32 	%r35, %r131, 16;
	add.s32 	%r136, %r136, 512;
	add.s32 	%r135, %r135, 512;
	add.s32 	%r134, %r134, 512;
	add.s32 	%r133, %r133, 512;
	add.s32 	%r132, %r132, 8192;
	setp.lt.u32 	%p8, %r131, 16;
	mov.u32 	%r131, %r35;
	@%p8 bra 	$L__BB8_11;
$L__BB8_12:
	bar.sync 	0;
	mov.b32 	%r138, 0;
	mov.f32 	%f126, 0f00000000;
	mov.f32 	%f127, %f126;
	mov.f32 	%f128, %f126;
	mov.f32 	%f129, %f126;
	mov.f32 	%f130, %f126;
	mov.f32 	%f131, %f126;
	mov.f32 	%f132, %f126;
	mov.f32 	%f133, %f126;
$L__BB8_13:
	add.s32 	%r94, %r138, %r8;
	and.b32  	%r95, %r94, 31;
	add.s32 	%r96, %r95, %r14;
	shl.b32 	%r97, %r96, 4;
	mov.u32 	%r98, _ZZ6Match9PKfS0_PfPiE7buffer1;
	add.s32 	%r99, %r98, %r97;
	ld.shared.v4.f32 	{%f70, %f71, %f72, %f73}, [%r99];
	xor.b32  	%r100, %r95, 16;
	add.s32 	%r101, %r100, %r15;
	shl.b32 	%r102, %r101, 4;
	add.s32 	%r103, %r98, %r102;
	ld.shared.v4.f32 	{%f74, %f75, %f76, %f77}, [%r103];
	add.s32 	%r104, %r138, %r10;
	shl.b32 	%r105, %r104, 4;
	mov.u32 	%r106, _ZZ6Match9PKfS0_PfPiE7buffer2;
	add.s32 	%r107, %r106, %r105;
	ld.shared.v4.f32 	{%f78, %f79, %f80, %f81}, [%r107];
	fma.rn.f32 	%f82, %f78, %f70, %f129;
	fma.rn.f32 	%f83, %f79, %f71, %f82;
	fma.rn.f32 	%f84, %f80, %f72, %f83;
	fma.rn.f32 	%f129, %f81, %f73, %f84;
	fma.rn.f32 	%f85, %f78, %f74, %f128;
	fma.rn.f32 	%f86, %f79, %f75, %f85;
	fma.rn.f32 	%f87, %f80, %f76, %f86;
	fma.rn.f32 	%f128, %f81, %f77, %f87;
	ld.shared.v4.f32 	{%f88, %f89, %f90, %f91}, [%r107+512];
	fma.rn.f32 	%f92, %f88, %f70, %f127;
	fma.rn.f32 	%f93, %f89, %f71, %f92;
	fma.rn.f32 	%f94, %f90, %f72, %f93;
	fma.rn.f32 	%f127, %f91, %f73, %f94;
	fma.rn.f32 	%f95, %f88, %f74, %f126;
	fma.rn.f32 	%f96, %f89, %f75, %f95;
	fma.rn.f32 	%f97, %f90, %f76, %f96;
	fma.rn.f32 	%f126, %f91, %f77, %f97;
	ld.shared.v4.f32 	{%f98, %f99, %f100, %f101}, [%r107+1024];
	fma.rn.f32 	%f102, %f98, %f70, %f130;
	fma.rn.f32 	%f103, %f99, %f71, %f102;
	fma.rn.f32 	%f104, %f100, %f72, %f103;
	fma.rn.f32 	%f130, %f101, %f73, %f104;
	fma.rn.f32 	%f105, %f98, %f74, %f131;
	fma.rn.f32 	%f106, %f99, %f75, %f105;
	fma.rn.f32 	%f107, %f100, %f76, %f106;
	fma.rn.f32 	%f131, %f101, %f77, %f107;
	ld.shared.v4.f32 	{%f108, %f109, %f110, %f111}, [%r107+1536];
	fma.rn.f32 	%f112, %f108, %f70, %f132;
	fma.rn.f32 	%f113, %f109, %f71, %f112;
	fma.rn.f32 	%f114, %f110, %f72, %f113;
	fma.rn.f32 	%f132, %f111, %f73, %f114;
	fma.rn.f32 	%f115, %f108, %f74, %f133;
	fma.rn.f32 	%f116, %f109, %f75, %f115;
	fma.rn.f32 	%f117, %f110, %f76, %f116;
	fma.rn.f32 	%f133, %f111, %f77, %f117;
	add.s32 	%r138, %r138, 1;
	setp.ne.s32 	%p9, %r138, 32;
	@%p9 bra 	$L__BB8_13;
	shl.b32 	%r108, %r9, 2;
	add.s32 	%r109, %r130, %r108;
	setp.gt.f32 	%p10, %f129, %f124;
	selp.b32 	%r110, %r109, %r128, %p10;
	selp.f32 	%f118, %f129, %f124, %p10;
	setp.gt.f32 	%p11, %f128, %f125;
	selp.b32 	%r111, %r109, %r129, %p11;
	selp.f32 	%f119, %f128, %f125, %p11;
	add.s32 	%r112, %r109, 1;
	setp.gt.f32 	%p12, %f127, %f118;
	selp.b32 	%r113, %r112, %r110, %p12;
	selp.f32 	%f120, %f127, %f118, %p12;
	setp.gt.f32 	%p13, %f126, %f119;
	selp.b32 	%r114, %r112, %r111, %p13;
	selp.f32 	%f121, %f126, %f119, %p13;
	add.s32 	%r115, %r109, 2;
	setp.gt.f32 	%p14, %f130, %f120;
	selp.b32 	%r116, %r115, %r113, %p14;
	selp.f32 	%f122, %f130, %f120, %p14;
	setp.gt.f32 	%p15, %f131, %f121;
	selp.b32 	%r117, %r115, %r114, %p15;
	selp.f32 	%f123, %f131, %f121, %p15;
	add.s32 	%r118, %r109, 3;
	setp.gt.f32 	%p16, %f132, %f122;
	selp.b32 	%r128, %r118, %r116, %p16;
	selp.f32 	%f124, %f132, %f122, %p16;
	setp.gt.f32 	%p17, %f133, %f123;
	selp.b32 	%r129, %r118, %r117, %p17;
	selp.f32 	%f125, %f133, %f123, %p17;
	bar.sync 	0;
	add.s32 	%r45, %r130, 32;
	setp.lt.u32 	%p18, %r130, 16352;
	mov.u32 	%r130, %r45;
	@%p18 bra 	$L__BB8_4;
	setp.gt.u32 	%p19, %r7, 127;
	@%p19 bra 	$L__BB8_17;
	shl.b32 	%r119, %r8, 2;
	shl.b32 	%r120, %r9, 7;
	or.b32  	%r121, %r120, %r119;
	add.s32 	%r123, %r98, %r121;
	st.shared.f32 	[%r123], %f124;
	st.shared.u32 	[%r123+1024], %r128;
	st.shared.f32 	[%r123+64], %f125;
	st.shared.u32 	[%r123+1088], %r129;
$L__BB8_17:
	bar.sync 	0;
	setp.ne.s32 	%p20, %r2, 0;
	@%p20 bra 	$L__BB8_33;
	shl.b32 	%r124, %r1, 2;
	add.s32 	%r46, %r98, %r124;
	ld.shared.f32 	%f135, [%r46];
	ld.shared.u32 	%r140, [%r46+1024];
	ld.shared.f32 	%f22, [%r46+128];
	setp.leu.f32 	%p21, %f22, %f135;
	@%p21 bra 	$L__BB8_20;
	ld.shared.u32 	%r140, [%r46+1152];
	mov.f32 	%f135, %f22;
$L__BB8_20:
	ld.shared.f32 	%f24, [%r46+256];
	setp.leu.f32 	%p22, %f24, %f135;
	@%p22 bra 	$L__BB8_22;
	ld.shared.u32 	%r140, [%r46+1280];
	mov.f32 	%f135, %f24;
$L__BB8_22:
	ld.shared.f32 	%f26, [%r46+384];
	setp.leu.f32 	%p23, %f26, %f135;
	@%p23 bra 	$L__BB8_24;
	ld.shared.u32 	%r140, [%r46+1408];
	mov.f32 	%f135, %f26;
$L__BB8_24:
	ld.shared.f32 	%f28, [%r46+512];
	setp.leu.f32 	%p24, %f28, %f135;
	@%p24 bra 	$L__BB8_26;
	ld.shared.u32 	%r140, [%r46+1536];
	mov.f32 	%f135, %f28;
$L__BB8_26:
	ld.shared.f32 	%f30, [%r46+640];
	setp.leu.f32 	%p25, %f30, %f135;
	@%p25 bra 	$L__BB8_28;
	ld.shared.u32 	%r140, [%r46+1664];
	mov.f32 	%f135, %f30;
$L__BB8_28:
	ld.shared.f32 	%f32, [%r46+768];
	setp.leu.f32 	%p26, %f32, %f135;
	@%p26 bra 	$L__BB8_30;
	ld.shared.u32 	%r140, [%r46+1792];
	mov.f32 	%f135, %f32;
$L__BB8_30:
	ld.shared.f32 	%f34, [%r46+896];
	setp.leu.f32 	%p27, %f34, %f135;
	@%p27 bra 	$L__BB8_32;
	ld.shared.u32 	%r140, [%r46+1920];
	mov.f32 	%f135, %f34;
$L__BB8_32:
	add.s32 	%r126, %r3, %r1;
	cvta.to.global.u64 	%rd23, %rd4;
	mul.wide.s32 	%rd24, %r126, 4;
	add.s64 	%rd25, %rd23, %rd24;
	st.global.f32 	[%rd25], %f135;
	cvta.to.global.u64 	%rd26, %rd5;
	add.s64 	%rd27, %rd26, %rd24;
	st.global.u32 	[%rd27], %r140;
$L__BB8_33:
	ret;

}
	// .globl	_Z7Match10PKfS0_PfPi
.visible .entry _Z7Match10PKfS0_PfPi(
	.param .u64 .ptr .align 1 _Z7Match10PKfS0_PfPi_param_0,
	.param .u64 .ptr .align 1 _Z7Match10PKfS0_PfPi_param_1,
	.param .u64 .ptr .align 1 _Z7Match10PKfS0_PfPi_param_2,
	.param .u64 .ptr .align 1 _Z7Match10PKfS0_PfPi_param_3
)
{
	.reg .pred 	%p<26>;
	.reg .b32 	%r<116>;
	.reg .b32 	%f<181>;
	.reg .b64 	%rd<21>;
	// demoted variable
	.shared .align 16 .b8 _ZZ7Match10PKfS0_PfPiE7buffer1[16384];
	// demoted variable
	.shared .align 16 .b8 _ZZ7Match10PKfS0_PfPiE7buffer2[4096];
	ld.param.u64 	%rd3, [_Z7Match10PKfS0_PfPi_param_0];
	mov.u32 	%r1, %tid.x;
	mov.u32 	%r2, %tid.y;
	mov.u32 	%r44, %ctaid.x;
	shl.b32 	%r3, %r44, 5;
	or.b32  	%r45, %r1, %r2;
	and.b32  	%r46, %r45, 992;
	setp.ne.s32 	%p1, %r46, 0;
	@%p1 bra 	$L__BB9_3;
	cvta.to.global.u64 	%rd1, %rd3;
	mov.u32 	%r52, _ZZ7Match10PKfS0_PfPiE7buffer1;
	mov.u32 	%r101, %r2;
$L__BB9_2:
	add.s32 	%r47, %r101, %r1;
	shl.b32 	%r48, %r47, 4;
	and.b32  	%r49, %r48, 496;
	shl.b32 	%r50, %r101, 9;
	or.b32  	%r51, %r50, %r49;
	add.s32 	%r53, %r52, %r51;
	add.s32 	%r54, %r3, %r101;
	shl.b32 	%r55, %r54, 5;
	add.s32 	%r56, %r55, %r1;
	mul.wide.s32 	%rd7, %r56, 16;
	add.s64 	%rd8, %rd1, %rd7;
	ld.global.nc.v4.f32 	{%f68, %f69, %f70, %f71}, [%rd8];
	st.shared.v4.f32 	[%r53], {%f68, %f69, %f70, %f71};
	add.s32 	%r5, %r101, 8;
	setp.lt.u32 	%p2, %r101, 24;
	mov.u32 	%r101, %r5;
	@%p2 bra 	$L__BB9_2;
$L__BB9_3:
	shl.b32 	%r59, %r2, 5;
	add.s32 	%r6, %r59, %r1;
	and.b32  	%r7, %r1, 15;
	shr.u32 	%r8, %r6, 4;
	and.b32  	%r9, %r1, 7;
	and.b32  	%r60, %r6, 65528;
	or.b32  	%r61, %r60, %r9;
	shl.b32 	%r62, %r61, 4;
	mov.u32 	%r63, _ZZ7Match10PKfS0_PfPiE7buffer2;
	add.s32 	%r10, %r63, %r62;
	shl.b32 	%r64, %r1, 5;
	and.b32  	%r11, %r64, 480;
	shl.b32 	%r65, %r8, 9;
	add.s32 	%r66, %r65, %r63;
	add.s32 	%r12, %r66, 256;
	mov.b32 	%r104, 0;
	mov.f32 	%f136, 0f00000000;
	mov.b32 	%r102, -1;
	mov.u32 	%r103, %r102;
	mov.f32 	%f137, %f136;
$L__BB9_4:
	ld.param.u64 	%rd18, [_Z7Match10PKfS0_PfPi_param_1];
	shr.u32 	%r68, %r6, 3;
	add.s32 	%r69, %r104, %r68;
	shl.b32 	%r70, %r69, 5;
	or.b32  	%r71, %r70, %r9;
	cvta.to.global.u64 	%rd9, %rd18;
	mul.wide.u32 	%rd10, %r71, 16;
	add.s64 	%rd2, %rd9, %rd10;
	ld.global.nc.v4.f32 	{%f78, %f79, %f80, %f81}, [%rd2];
	st.shared.v4.f32 	[%r10], {%f78, %f79, %f80, %f81};
	bar.sync 	0;
	mov.b32 	%r105, 0;
	mov.f32 	%f166, 0f00000000;
	mov.f32 	%f167, %f166;
	mov.f32 	%f168, %f166;
	mov.f32 	%f169, %f166;
	mov.f32 	%f170, %f166;
	mov.f32 	%f171, %f166;
	mov.f32 	%f172, %f166;
	mov.f32 	%f173, %f166;
$L__BB9_5:
	setp.gt.u32 	%p3, %r105, 23;
	@%p3 bra 	$L__BB9_7;
	mul.wide.s32 	%rd11, %r105, 16;
	add.s64 	%rd12, %rd2, %rd11;
	ld.global.nc.v4.f32 	{%f154, %f155, %f156, %f157}, [%rd12+128];
$L__BB9_7:
	setp.gt.u32 	%p4, %r6, 127;
	@%p4 bra 	$L__BB9_10;
	add.s32 	%r106, %r105, %r7;
	mov.b32 	%r108, 256;
	mov.u32 	%r107, %r12;
$L__BB9_9:
	and.b32  	%r73, %r106, 31;
	add.s32 	%r74, %r11, %r73;
	shl.b32 	%r75, %r74, 4;
	mov.u32 	%r76, _ZZ7Match10PKfS0_PfPiE7buffer1;
	add.s32 	%r77, %r76, %r75;
	ld.shared.v4.f32 	{%f82, %f83, %f84, %f85}, [%r77];
	xor.b32  	%r78, %r73, 16;
	add.s32 	%r79, %r11, %r78;
	shl.b32 	%r80, %r79, 4;
	add.s32 	%r81, %r76, %r80;
	ld.shared.v4.f32 	{%f86, %f87, %f88, %f89}, [%r81+8192];
	ld.shared.v4.f32 	{%f90, %f91, %f92, %f93}, [%r107+-256];
	fma.rn.f32 	%f94, %f90, %f82, %f169;
	fma.rn.f32 	%f95, %f91, %f83, %f94;
	fma.rn.f32 	%f96, %f92, %f84, %f95;
	fma.rn.f32 	%f169, %f93, %f85, %f96;
	fma.rn.f32 	%f97, %f90, %f86, %f168;
	fma.rn.f32 	%f98, %f91, %f87, %f97;
	fma.rn.f32 	%f99, %f92, %f88, %f98;
	fma.rn.f32 	%f168, %f93, %f89, %f99;
	ld.shared.v4.f32 	{%f100, %f101, %f102, %f103}, [%r107+-128];
	fma.rn.f32 	%f104, %f100, %f82, %f167;
	fma.rn.f32 	%f105, %f101, %f83, %f104;
	fma.rn.f32 	%f106, %f102, %f84, %f105;
	fma.rn.f32 	%f167, %f103, %f85, %f106;
	fma.rn.f32 	%f107, %f100, %f86, %f166;
	fma.rn.f32 	%f108, %f101, %f87, %f107;
	fma.rn.f32 	%f109, %f102, %f88, %f108;
	fma.rn.f32 	%f166, %f103, %f89, %f109;
	ld.shared.v4.f32 	{%f110, %f111, %f112, %f113}, [%r107];
	fma.rn.f32 	%f114, %f110, %f82, %f170;
	fma.rn.f32 	%f115, %f111, %f83, %f114;
	fma.rn.f32 	%f116, %f112, %f84, %f115;
	fma.rn.f32 	%f170, %f113, %f85, %f116;
	fma.rn.f32 	%f117, %f110, %f86, %f171;
	fma.rn.f32 	%f118, %f111, %f87, %f117;
	fma.rn.f32 	%f119, %f112, %f88, %f118;
	fma.rn.f32 	%f171, %f113, %f89, %f119;
	ld.shared.v4.f32 	{%f120, %f121, %f122, %f123}, [%r107+128];
	fma.rn.f32 	%f124, %f120, %f82, %f172;
	fma.rn.f32 	%f125, %f121, %f83, %f124;
	fma.rn.f32 	%f126, %f122, %f84, %f125;
	fma.rn.f32 	%f172, %f123, %f85, %f126;
	fma.rn.f32 	%f127, %f120, %f86, %f173;
	fma.rn.f32 	%f128, %f121, %f87, %f127;
	fma.rn.f32 	%f129, %f122, %f88, %f128;
	fma.rn.f32 	%f173, %f123, %f89, %f129;
	add.s32 	%r108, %r108, 16;
	add.s32 	%r107, %r107, 16;
	add.s32 	%r106, %r106, 1;
	setp.ne.s32 	%p5, %r108, 384;
	@%p5 bra 	$L__BB9_9;
$L__BB9_10:
	setp.gt.u32 	%p6, %r105, 23;
	bar.sync 	0;
	@%p6 bra 	$L__BB9_12;
	st.shared.v4.f32 	[%r10], {%f154, %f155, %f156, %f157};
	bar.sync 	0;
$L__BB9_12:
	setp.lt.u32 	%p7, %r105, 24;
	add.s32 	%r105, %r105, 8;
	@%p7 bra 	$L__BB9_5;
	shl.b32 	%r82, %r8, 2;
	add.s32 	%r83, %r104, %r82;
	setp.gt.f32 	%p8, %f169, %f136;
	selp.b32 	%r84, %r83, %r102, %p8;
	selp.f32 	%f130, %f169, %f136, %p8;
	setp.gt.f32 	%p9, %f168, %f137;
	selp.b32 	%r85, %r83, %r103, %p9;
	selp.f32 	%f131, %f168, %f137, %p9;
	add.s32 	%r86, %r83, 1;
	setp.gt.f32 	%p10, %f167, %f130;
	selp.b32 	%r87, %r86, %r84, %p10;
	selp.f32 	%f132, %f167, %f130, %p10;
	setp.gt.f32 	%p11, %f166, %f131;
	selp.b32 	%r88, %r86, %r85, %p11;
	selp.f32 	%f133, %f166, %f131, %p11;
	add.s32 	%r89, %r83, 2;
	setp.gt.f32 	%p12, %f170, %f132;
	selp.b32 	%r90, %r89, %r87, %p12;
	selp.f32 	%f134, %f170, %f132, %p12;
	setp.gt.f32 	%p13, %f171, %f133;
	selp.b32 	%r91, %r89, %r88, %p13;
	selp.f32 	%f135, %f171, %f133, %p13;
	add.s32 	%r92, %r83, 3;
	setp.gt.f32 	%p14, %f172, %f134;
	selp.b32 	%r102, %r92, %r90, %p14;
	selp.f32 	%f136, %f172, %f134, %p14;
	setp.gt.f32 	%p15, %f173, %f135;
	selp.b32 	%r103, %r92, %r91, %p15;
	selp.f32 	%f137, %f173, %f135, %p15;
	bar.sync 	0;
	add.s32 	%r27, %r104, 32;
	setp.lt.u32 	%p16, %r104, 16352;
	mov.u32 	%r104, %r27;
	@%p16 bra 	$L__BB9_4;
	setp.gt.u32 	%p17, %r6, 127;
	@%p17 bra 	$L__BB9_16;
	shl.b32 	%r93, %r7, 2;
	shl.b32 	%r94, %r8, 7;
	or.b32  	%r95, %r94, %r93;
	mov.u32 	%r96, _ZZ7Match10PKfS0_PfPiE7buffer1;
	add.s32 	%r97, %r96, %r95;
	st.shared.f32 	[%r97], %f136;
	st.shared.u32 	[%r97+1024], %r102;
	st.shared.f32 	[%r97+64], %f137;
	st.shared.u32 	[%r97+1088], %r103;
$L__BB9_16:
	bar.sync 	0;
	setp.ne.s32 	%p18, %r2, 0;
	@%p18 bra 	$L__BB9_32;
	shl.b32 	%r98, %r1, 2;
	mov.u32 	%r99, _ZZ7Match10PKfS0_PfPiE7buffer1;
	add.s32 	%r28, %r99, %r98;
	ld.shared.f32 	%f175, [%r28];
	ld.shared.u32 	%r110, [%r28+1024];
	ld.shared.f32 	%f54, [%r28+128];
	setp.leu.f32 	%p19, %f54, %f175;
	@%p19 bra 	$L__BB9_19;
	ld.shared.u32 	%r110, [%r28+1152];
	mov.f32 	%f175, %f54;
$L__BB9_19:
	ld.shared.f32 	%f56, [%r28+256];
	setp.leu.f32 	%p20, %f56, %f175;
	@%p20 bra 	$L__BB9_21;
	ld.shared.u32 	%r110, [%r28+1280];
	mov.f32 	%f175, %f56;
$L__BB9_21:
	ld.shared.f32 	%f58, [%r28+384];
	setp.leu.f32 	%p21, %f58, %f175;
	@%p21 bra 	$L__BB9_23;
	ld.shared.u32 	%r110, [%r28+1408];
	mov.f32 	%f175, %f58;
$L__BB9_23:
	ld.shared.f32 	%f60, [%r28+512];
	setp.leu.f32 	%p22, %f60, %f175;
	@%p22 bra 	$L__BB9_25;
	ld.shared.u32 	%r110, [%r28+1536];
	mov.f32 	%f175, %f60;
$L__BB9_25:
	ld.shared.f32 	%f62, [%r28+640];
	setp.leu.f32 	%p23, %f62, %f175;
	@%p23 bra 	$L__BB9_27;
	ld.shared.u32 	%r110, [%r28+1664];
	mov.f32 	%f175, %f62;
$L__BB9_27:
	ld.shared.f32 	%f64, [%r28+768];
	setp.leu.f32 	%p24, %f64, %f175;
	@%p24 bra 	$L__BB9_29;
	ld.shared.u32 	%r110, [%r28+1792];
	mov.f32 	%f175, %f64;
$L__BB9_29:
	ld.shared.f32 	%f66, [%r28+896];
	setp.leu.f32 	%p25, %f66, %f175;
	@%p25 bra 	$L__BB9_31;
	ld.shared.u32 	%r110, [%r28+1920];
	mov.f32 	%f175, %f66;
$L__BB9_31:
	ld.param.u64 	%rd20, [_Z7Match10PKfS0_PfPi_param_3];
	ld.param.u64 	%rd19, [_Z7Match10PKfS0_PfPi_param_2];
	add.s32 	%r100, %r3, %r1;
	cvta.to.global.u64 	%rd13, %rd19;
	mul.wide.s32 	%rd14, %r100, 4;
	add.s64 	%rd15, %rd13, %rd14;
	st.global.f32 	[%rd15], %f175;
	cvta.to.global.u64 	%rd16, %rd20;
	add.s64 	%rd17, %rd16, %rd14;
	st.global.u32 	[%rd17], %r110;
$L__BB9_32:
	ret;

}


// ===== COMPILED SASS (sm_100) =====

	.target	sm_100

	.elftype	@"ET_EXEC"


//--------------------- .note.nv.tkinfo           --------------------------
	.section	.note.nv.tkinfo,"",@"SHT_NOTE"
	.sectionflags	@"SHF_NOTE_NV_TKINFO"
	.tkinfo
        /*0018*/ 	.word	0x00000002
        /*0030*/ 	.string	""
        /*0030*/ 	.string	"ptxas"
        /*0030*/ 	.string	"Cuda compilation tools, release 13.0, V13.0.88"
        /*0030*/ 	.string	"Build cuda_13.0.r13.0/compiler.36424714_0"
        /*0030*/ 	.string	"-arch sm_100 -m 64 "



//--------------------- .note.nv.cuinfo           --------------------------
	.section	.note.nv.cuinfo,"",@"SHT_NOTE"
	.sectionflags	@"SHF_NOTE_NV_CUINFO"
        /*0018*/ 	.short	0x0002
        /*001a*/ 	.short	0x0064
        /*001c*/ 	.short	0x0082
	.zero		2


//--------------------- .nv.info                  --------------------------
	.section	.nv.info,"",@"SHT_CUDA_INFO"
	.align	4


	//----- nvinfo : EIATTR_REGCOUNT
	.align		4
        /*0000*/ 	.byte	0x04, 0x2f
        /*0002*/ 	.short	(.L_1 - .L_0)
	.align		4
.L_0:
        /*0004*/ 	.word	index@(_Z6Match1PKfS0_PfPi)
        /*0008*/ 	.word	0x0000001e


	//----- nvinfo : EIATTR_FRAME_SIZE
	.align		4
.L_1:
        /*000c*/ 	.byte	0x04, 0x11
        /*000e*/ 	.short	(.L_3 - .L_2)
	.align		4
.L_2:
        /*0010*/ 	.word	index@(_Z6Match1PKfS0_PfPi)
        /*0014*/ 	.word	0x00000000


	//----- nvinfo : EIATTR_REGCOUNT
	.align		4
.L_3:
        /*0018*/ 	.byte	0x04, 0x2f
        /*001a*/ 	.short	(.L_5 - .L_4)
	.align		4
.L_4:
        /*001c*/ 	.word	index@(_Z6Match2PKfS0_PfPi)
        /*0020*/ 	.word	0x00000022


	//----- nvinfo : EIATTR_FRAME_SIZE
	.align		4
.L_5:
        /*0024*/ 	.byte	0x04, 0x11
        /*0026*/ 	.short	(.L_7 - .L_6)
	.align		4
.L_6:
        /*0028*/ 	.word	index@(_Z6Match2PKfS0_PfPi)
        /*002c*/ 	.word	0x00000000


	//----- nvinfo : EIATTR_REGCOUNT
	.align		4
.L_7:
        /*0030*/ 	.byte	0x04, 0x2f
        /*0032*/ 	.short	(.L_9 - .L_8)
	.align		4
.L_8:
        /*0034*/ 	.word	index@(_Z6Match3PKfS0_PfPi)
        /*0038*/ 	.word	0x0000001f


	//----- nvinfo : EIATTR_FRAME_SIZE
	.align		4
.L_9:
        /*003c*/ 	.byte	0x04, 0x11
        /*003e*/ 	.short	(.L_11 - .L_10)
	.align		4
.L_10:
        /*0040*/ 	.word	index@(_Z6Match3PKfS0_PfPi)
        /*0044*/ 	.word	0x00000000


	//----- nvinfo : EIATTR_REGCOUNT
	.align		4
.L_11:
        /*0048*/ 	.byte	0x04, 0x2f
        /*004a*/ 	.short	(.L_13 - .L_12)
	.align		4
.L_12:
        /*004c*/ 	.word	index@(_Z6Match4PKfS0_PfPi)
        /*0050*/ 	.word	0x00000021


	//----- nvinfo : EIATTR_FRAME_SIZE
	.align		4
.L_13:
        /*0054*/ 	.byte	0x04, 0x11
        /*0056*/ 	.short	(.L_15 - .L_14)
	.align		4
.L_14:
        /*0058*/ 	.word	index@(_Z6Match4PKfS0_PfPi)
        /*005c*/ 	.word	0x00000000


	//----- nvinfo : EIATTR_REGCOUNT
	.align		4
.L_15:
        /*0060*/ 	.byte	0x04, 0x2f
        /*0062*/ 	.short	(.L_17 - .L_16)
	.align		4
.L_16:
        /*0064*/ 	.word	index@(_Z6Match5PKfS0_PfPi)
        /*0068*/ 	.word	0x00000026


	//----- nvinfo : EIATTR_FRAME_SIZE
	.align		4
.L_17:
        /*006c*/ 	.byte	0x04, 0x11
        /*006e*/ 	.short	(.L_19 - .L_18)
	.align		4
.L_18:
        /*0070*/ 	.word	index@(_Z6Match5PKfS0_PfPi)
        /*0074*/ 	.word	0x00000000


	//----- nvinfo : EIATTR_REGCOUNT
	.align		4
.L_19:
        /*0078*/ 	.byte	0x04, 0x2f
        /*007a*/ 	.short	(.L_21 - .L_20)
	.align		4
.L_20:
        /*007c*/ 	.word	index@(_Z6Match6PKfS0_PfPi)
        /*0080*/ 	.word	0x00000028


	//----- nvinfo : EIATTR_FRAME_SIZE
	.align		4
.L_21:
        /*0084*/ 	.byte	0x04, 0x11
        /*0086*/ 	.short	(.L_23 - .L_22)
	.align		4
.L_22:
        /*0088*/ 	.word	index@(_Z6Match6PKfS0_PfPi)
        /*008c*/ 	.word	0x00000000


	//----- nvinfo : EIATTR_REGCOUNT
	.align		4
.L_23:
        /*0090*/ 	.byte	0x04, 0x2f
        /*0092*/ 	.short	(.L_25 - .L_24)
	.align		4
.L_24:
        /*0094*/ 	.word	index@(_Z6Match7PKfS0_PfPi)
        /*0098*/ 	.word	0x00000028


	//----- nvinfo : EIATTR_FRAME_SIZE
	.align		4
.L_25:
        /*009c*/ 	.byte	0x04, 0x11
        /*009e*/ 	.short	(.L_27 - .L_26)
	.align		4
.L_26:
        /*00a0*/ 	.word	index@(_Z6Match7PKfS0_PfPi)
        /*00a4*/ 	.word	0x00000000


	//----- nvinfo : EIATTR_REGCOUNT
	.align		4
.L_27:
        /*00a8*/ 	.byte	0x04, 0x2f
        /*00aa*/ 	.short	(.L_29 - .L_28)
	.align		4
.L_28:
        /*00ac*/ 	.word	index@(_Z6Match8PKfS0_PfPi)
        /*00b0*/ 	.word	0x00000037


	//----- nvinfo : EIATTR_FRAME_SIZE
	.align		4
.L_29:
        /*00b4*/ 	.byte	0x04, 0x11
        /*00b6*/ 	.short	(.L_31 - .L_30)
	.align		4
.L_30:
        /*00b8*/ 	.word	index@(_Z6Match8PKfS0_PfPi)
        /*00bc*/ 	.word	0x00000000


	//----- nvinfo : EIATTR_REGCOUNT
	.align		4
.L_31:
        /*00c0*/ 	.byte	0x04, 0x2f
        /*00c2*/ 	.short	(.L_33 - .L_32)
	.align		4
.L_32:
        /*00c4*/ 	.word	index@(_Z6Match9PKfS0_PfPi)
        /*00c8*/ 	.word	0x0000002a


	//----- nvinfo : EIATTR_FRAME_SIZE
	.align		4
.L_33:
        /*00cc*/ 	.byte	0x04, 0x11
        /*00ce*/ 	.short	(.L_35 - .L_34)
	.align		4
.L_34:
        /*00d0*/ 	.word	index@(_Z6Match9PKfS0_PfPi)
        /*00d4*/ 	.word	0x00000000


	//----- nvinfo : EIATTR_REGCOUNT
	.align		4
.L_35:
        /*00d8*/ 	.byte	0x04, 0x2f
        /*00da*/ 	.short	(.L_37 - .L_36)
	.align		4
.L_36:
        /*00dc*/ 	.word	index@(_Z7Match10PKfS0_PfPi)
        /*00e0*/ 	.word	0x00000040


	//----- nvinfo : EIATTR_FRAME_SIZE
	.align		4
.L_37:
        /*00e4*/ 	.byte	0x04, 0x11
        /*00e6*/ 	.short	(.L_39 - .L_38)
	.align		4
.L_38:
        /*00e8*/ 	.word	index@(_Z7Match10PKfS0_PfPi)
        /*00ec*/ 	.word	0x00000000


	//----- nvinfo : EIATTR_MIN_STACK_SIZE
	.align		4
.L_39:
        /*00f0*/ 	.byte	0x04, 0x12
        /*00f2*/ 	.short	(.L_41 - .L_40)
	.align		4
.L_40:
        /*00f4*/ 	.word	index@(_Z7Match10PKfS0_PfPi)
        /*00f8*/ 	.word	0x00000000


	//----- nvinfo : EIATTR_MIN_STACK_SIZE
	.align		4
.L_41:
        /*00fc*/ 	.byte	0x04, 0x12
        /*00fe*/ 	.short	(.L_43 - .L_42)
	.align		4
.L_42:
        /*0100*/ 	.word	index@(_Z6Match9PKfS0_PfPi)
        /*0104*/ 	.word	0x00000000


	//----- nvinfo : EIATTR_MIN_STACK_SIZE
	.align		4
.L_43:
        /*0108*/ 	.byte	0x04, 0x12
        /*010a*/ 	.short	(.L_45 - .L_44)
	.align		4
.L_44:
        /*010c*/ 	.word	index@(_Z6Match8PKfS0_PfPi)
        /*0110*/ 	.word	0x00000000


	//----- nvinfo : EIATTR_MIN_STACK_SIZE
	.align		4
.L_45:
        /*0114*/ 	.byte	0x04, 0x12
        /*0116*/ 	.short	(.L_47 - .L_46)
	.align		4
.L_46:
        /*0118*/ 	.word	index@(_Z6Match7PKfS0_PfPi)
        /*011c*/ 	.word	0x00000000


	//----- nvinfo : EIATTR_MIN_STACK_SIZE
	.align		4
.L_47:
        /*0120*/ 	.byte	0x04, 0x12
        /*0122*/ 	.short	(.L_49 - .L_48)
	.align		4
.L_48:
        /*0124*/ 	.word	index@(_Z6Match6PKfS0_PfPi)
        /*0128*/ 	.word	0x00000000


	//----- nvinfo : EIATTR_MIN_STACK_SIZE
	.align		4
.L_49:
        /*012c*/ 	.byte	0x04, 0x12
        /*012e*/ 	.short	(.L_51 - .L_50)
	.align		4
.L_50:
        /*0130*/ 	.word	index@(_Z6Match5PKfS0_PfPi)
        /*0134*/ 	.word	0x00000000


	//----- nvinfo : EIATTR_MIN_STACK_SIZE
	.align		4
.L_51:
        /*0138*/ 	.byte	0x04, 0x12
        /*013a*/ 	.short	(.L_53 - .L_52)
	.align		4
.L_52:
        /*013c*/ 	.word	index@(_Z6Match4PKfS0_PfPi)
        /*0140*/ 	.word	0x00000000


	//----- nvinfo : EIATTR_MIN_STACK_SIZE
	.align		4
.L_53:
        /*0144*/ 	.byte	0x04, 0x12
        /*0146*/ 	.short	(.L_55 - .L_54)
	.align		4
.L_54:
        /*0148*/ 	.word	index@(_Z6Match3PKfS0_PfPi)
        /*014c*/ 	.word	0x00000000


	//----- nvinfo : EIATTR_MIN_STACK_SIZE
	.align		4
.L_55:
        /*0150*/ 	.byte	0x04, 0x12
        /*0152*/ 	.short	(.L_57 - .L_56)
	.align		4
.L_56:
        /*0154*/ 	.word	index@(_Z6Match2PKfS0_PfPi)
        /*0158*/ 	.word	0x00000000


	//----- nvinfo : EIATTR_MIN_STACK_SIZE
	.align		4
.L_57:
        /*015c*/ 	.byte	0x04, 0x12
        /*015e*/ 	.short	(.L_59 - .L_58)
	.align		4
.L_58:
        /*0160*/ 	.word	index@(_Z6Match1PKfS0_PfPi)
        /*0164*/ 	.word	0x00000000
.L_59:


//--------------------- .nv.compat                --------------------------
	.section	.nv.compat,"",@"SHT_CUDA_COMPAT_INFO"
	.align	4
        /*0000*/ 	.byte	0x02, 0x09, 0x00, 0x00, 0x02, 0x02, 0x01, 0x00, 0x02, 0x05, 0x05, 0x00, 0x03, 0x07, 0x01, 0x01
        /*0010*/ 	.byte	0x02, 0x03, 0x00, 0x00, 0x02, 0x06, 0x01, 0x00, 0x04, 0x0b, 0x08, 0x00, 0x09, 0x00, 0x00, 0x00
        /*0020*/ 	.byte	0x00, 0x00, 0x00, 0x00


//--------------------- .nv.info._Z7Match10PKfS0_PfPi --------------------------
	.section	.nv.info._Z7Match10PKfS0_PfPi,"",@"SHT_CUDA_INFO"
	.sectionflags	@""
	.align	4


	//----- nvinfo : EIATTR_CUDA_API_VERSION
	.align		4
        /*0000*/ 	.byte	0x04, 0x37
        /*0002*/ 	.short	(.L_61 - .L_60)
.L_60:
        /*0004*/ 	.word	0x00000082


	//----- nvinfo : EIATTR_KPARAM_INFO
	.align		4
.L_61:
        /*0008*/ 	.byte	0x04, 0x17
        /*000a*/ 	.short	(.L_63 - .L_62)
.L_62:
        /*000c*/ 	.word	0x00000000
        /*0010*/ 	.short	0x0003
        /*0012*/ 	.short	0x0018
        /*0014*/ 	.byte	0x00, 0xf5, 0x21, 0x00


	//----- nvinfo : EIATTR_KPARAM_INFO
	.align		4
.L_63:
        /*0018*/ 	.byte	0x04, 0x17
        /*001a*/ 	.short	(.L_65 - .L_64)
.L_64:
        /*001c*/ 	.word	0x00000000
        /*0020*/ 	.short	0x0002
        /*0022*/ 	.short	0x0010
        /*0024*/ 	.byte	0x00, 0xf5, 0x21, 0x00


	//----- nvinfo : EIATTR_KPARAM_INFO
	.align		4
.L_65:
        /*0028*/ 	.byte	0x04, 0x17
        /*002a*/ 	.short	(.L_67 - .L_66)
.L_66:
        /*002c*/ 	.word	0x00000000
        /*0030*/ 	.short	0x0001
        /*0032*/ 	.short	0x0008
        /*0034*/ 	.byte	0x00, 0xf5, 0x21, 0x00


	//----- nvinfo : EIATTR_KPARAM_INFO
	.align		4
.L_67:
        /*0038*/ 	.byte	0x04, 0x17
        /*003a*/ 	.short	(.L_69 - .L_68)
.L_68:
        /*003c*/ 	.word	0x00000000
        /*0040*/ 	.short	0x0000
        /*0042*/ 	.short	0x0000
        /*0044*/ 	.byte	0x00, 0xf5, 0x21, 0x00


	//----- nvinfo : EIATTR_SPARSE_MMA_MASK
	.align		4
.L_69:
        /*0048*/ 	.byte	0x03, 0x50
        /*004a*/ 	.short	0x0000


	//----- nvinfo : EIATTR_MAXREG_COUNT
	.align		4
        /*004c*/ 	.byte	0x03, 0x1b
        /*004e*/ 	.short	0x00ff


	//----- nvinfo : EIATTR_NUM_BARRIERS
	.align		4
        /*0050*/ 	.byte	0x02, 0x4c
        /*0052*/ 	.byte	0x01
	.zero		1


	//----- nvinfo : EIATTR_MERCURY_ISA_VERSION
	.align		4
        /*0054*/ 	.byte	0x03, 0x5f
        /*0056*/ 	.short	0x0101


	//----- nvinfo : EIATTR_VRC_CTA_INIT_COUNT
	.align		4
        /*0058*/ 	.byte	0x02, 0x4a
	.zero		1
	.zero		1


	//----- nvinfo : EIATTR_EXIT_INSTR_OFFSETS
	.align		4
        /*005c*/ 	.byte	0x04, 0x1c
        /*005e*/ 	.short	(.L_71 - .L_70)


	//   ....[0]....
.L_70:
        /*0060*/ 	.word	0x00001400


	//   ....[1]....
        /*0064*/ 	.word	0x000016a0


	//----- nvinfo : EIATTR_CRS_STACK_SIZE
	.align		4
.L_71:
        /*0068*/ 	.byte	0x04, 0x1e
        /*006a*/ 	.short	(.L_73 - .L_72)
.L_72:
        /*006c*/ 	.word	0x00000000


	//----- nvinfo : EIATTR_CBANK_PARAM_SIZE
	.align		4
.L_73:
        /*0070*/ 	.byte	0x03, 0x19
        /*0072*/ 	.short	0x0020


	//----- nvinfo : EIATTR_PARAM_CBANK
	.align		4
        /*0074*/ 	.byte	0x04, 0x0a
        /*0076*/ 	.short	(.L_75 - .L_74)
	.align		4
.L_74:
        /*0078*/ 	.word	index@(.nv.constant0._Z7Match10PKfS0_PfPi)
        /*007c*/ 	.short	0x0380
        /*007e*/ 	.short	0x0020


	//----- nvinfo : EIATTR_SW_WAR
	.align		4
.L_75:
        /*0080*/ 	.byte	0x04, 0x36
        /*0082*/ 	.short	(.L_77 - .L_76)
.L_76:
        /*0084*/ 	.word	0x00000008
.L_77:


//--------------------- .nv.info._Z6Match9PKfS0_PfPi --------------------------
	.section	.nv.info._Z6Match9PKfS0_PfPi,"",@"SHT_CUDA_INFO"
	.sectionflags	@""
	.align	4


	//----- nvinfo : EIATTR_CUDA_API_VERSION
	.align		4
        /*0000*/ 	.byte	0x04, 0x37
        /*0002*/ 	.short	(.L_79 - .L_78)
.L_78:
        /*0004*/ 	.word	0x00000082


	//----- nvinfo : EIATTR_KPARAM_INFO
	.align		4
.L_79:
        /*0008*/ 	.byte	0x04, 0x17
        /*000a*/ 	.short	(.L_81 - .L_80)
.L_80:
        /*000c*/ 	.word	0x00000000
        /*0010*/ 	.short	0x0003
        /*0012*/ 	.short	0x0018
        /*0014*/ 	.byte	0x00, 0xf5, 0x21, 0x00


	//----- nvinfo : EIATTR_KPARAM_INFO
	.align		4
.L_81:
        /*0018*/ 	.byte	0x04, 0x17
        /*001a*/ 	.short	(.L_83 - .L_82)
.L_82:
        /*001c*/ 	.word	0x00000000
        /*0020*/ 	.short	0x0002
        /*0022*/ 	.short	0x0010
        /*0024*/ 	.byte	0x00, 0xf5, 0x21, 0x00


	//----- nvinfo : EIATTR_KPARAM_INFO
	.align		4
.L_83:
        /*0028*/ 	.byte	0x04, 0x17
        /*002a*/ 	.short	(.L_85 - .L_84)
.L_84:
        /*002c*/ 	.word	0x00000000
        /*0030*/ 	.short	0x0001
        /*0032*/ 	.short	0x0008
        /*0034*/ 	.byte	0x00, 0xf5, 0x21, 0x00


	//----- nvinfo : EIATTR_KPARAM_INFO
	.align		4
.L_85:
        /*0038*/ 	.byte	0x04, 0x17
        /*003a*/ 	.short	(.L_87 - .L_86)
.L_86:
        /*003c*/ 	.word	0x00000000
        /*0040*/ 	.short	0x0000
        /*0042*/ 	.short	0x0000
        /*0044*/ 	.byte	0x00, 0xf5, 0x21, 0x00


	//----- nvinfo : EIATTR_SPARSE_MMA_MASK
	.align		4
.L_87:
        /*0048*/ 	.byte	0x03, 0x50
        /*004a*/ 	.short	0x0000


	//----- nvinfo : EIATTR_MAXREG_COUNT
	.align		4
        /*004c*/ 	.byte	0x03, 0x1b
        /*004e*/ 	.short	0x00ff


	//----- nvinfo : EIATTR_NUM_BARRIERS
	.align		4
        /*0050*/ 	.byte	0x02, 0x4c
        /*0052*/ 	.byte	0x01
	.zero		1


	//----- nvinfo : EIATTR_MERCURY_ISA_VERSION
	.align		4
        /*0054*/ 	.byte	0x03, 0x5f
        /*0056*/ 	.short	0x0101


	//----- nvinfo : EIATTR_VRC_CTA_INIT_COUNT
	.align		4
        /*0058*/ 	.byte	0x02, 0x4a
	.zero		1
	.zero		1


	//----- nvinfo : EIATTR_EXIT_INSTR_OFFSETS
	.align		4
        /*005c*/ 	.byte	0x04, 0x1c
        /*005e*/ 	.short	(.L_89 - .L_88)


	//   ....[0]....
.L_88:
        /*0060*/ 	.word	0x00001610


	//   ....[1]....
        /*0064*/ 	.word	0x00001880


	//----- nvinfo : EIATTR_CRS_STACK_SIZE
	.align		4
.L_89:
        /*0068*/ 	.byte	0x04, 0x1e
        /*006a*/ 	.short	(.L_91 - .L_90)
.L_90:
        /*006c*/ 	.word	0x00000000


	//----- nvinfo : EIATTR_CBANK_PARAM_SIZE
	.align		4
.L_91:
        /*0070*/ 	.byte	0x03, 0x19
        /*0072*/ 	.short	0x0020


	//----- nvinfo : EIATTR_PARAM_CBANK
	.align		4
        /*0074*/ 	.byte	0x04, 0x0a
        /*0076*/ 	.short	(.L_93 - .L_92)
	.align		4
.L_92:
        /*0078*/ 	.word	index@(.nv.constant0._Z6Match9PKfS0_PfPi)
        /*007c*/ 	.short	0x0380
        /*007e*/ 	.short	0x0020


	//----- nvinfo : EIATTR_SW_WAR
	.align		4
.L_93:
        /*0080*/ 	.byte	0x04, 0x36
        /*0082*/ 	.short	(.L_95 - .L_94)
.L_94:
        /*0084*/ 	.word	0x00000008
.L_95:


//--------------------- .nv.info._Z6Match8PKfS0_PfPi --------------------------
	.section	.nv.info._Z6Match8PKfS0_PfPi,"",@"SHT_CUDA_INFO"
	.sectionflags	@""
	.align	4


	//----- nvinfo : EIATTR_CUDA_API_VERSION
	.align		4
        /*0000*/ 	.byte	0x04, 0x37
        /*0002*/ 	.short	(.L_97 - .L_96)
.L_96:
        /*0004*/ 	.word	0x00000082


	//----- nvinfo : EIATTR_KPARAM_INFO
	.align		4
.L_97:
        /*0008*/ 	.byte	0x04, 0x17
        /*000a*/ 	.short	(.L_99 - .L_98)
.L_98:
        /*000c*/ 	.word	0x00000000
        /*0010*/ 	.short	0x0003
        /*0012*/ 	.short	0x0018
        /*0014*/ 	.byte	0x00, 0xf5, 0x21, 0x00


	//----- nvinfo : EIATTR_KPARAM_INFO
	.align		4
.L_99:
        /*0018*/ 	.byte	0x04, 0x17
        /*001a*/ 	.short	(.L_101 - .L_100)
.L_100:
        /*001c*/ 	.word	0x00000000
        /*0020*/ 	.short	0x0002
        /*0022*/ 	.short	0x0010
        /*0024*/ 	.byte	0x00, 0xf5, 0x21, 0x00


	//----- nvinfo : EIATTR_KPARAM_INFO
	.align		4
.L_101:
        /*0028*/ 	.byte	0x04, 0x17
        /*002a*/ 	.short	(.L_103 - .L_102)
.L_102:
        /*002c*/ 	.word	0x00000000
        /*0030*/ 	.short	0x0001
        /*0032*/ 	.short	0x0008
        /*0034*/ 	.byte	0x00, 0xf5, 0x21, 0x00


	//----- nvinfo : EIATTR_KPARAM_INFO
	.align		4
.L_103:
        /*0038*/ 	.byte	0x04, 0x17
        /*003a*/ 	.short	(.L_105 - .L_104)
.L_104:
        /*003c*/ 	.word	0x00000000
        /*0040*/ 	.short	0x0000
        /*0042*/ 	.short	0x0000
        /*0044*/ 	.byte	0x00, 0xf5, 0x21, 0x00


	//----- nvinfo : EIATTR_SPARSE_MMA_MASK
	.align		4
.L_105:
        /*0048*/ 	.byte	0x03, 0x50
        /*004a*/ 	.short	0x0000


	//----- nvinfo : EIATTR_MAXREG_COUNT
	.align		4
        /*004c*/ 	.byte	0x03, 0x1b
        /*004e*/ 	.short	0x00ff


	//----- nvinfo : EIATTR_NUM_BARRIERS
	.align		4
        /*0050*/ 	.byte	0x02, 0x4c
        /*0052*/ 	.byte	0x01
	.zero		1


	//----- nvinfo : EIATTR_MERCURY_ISA_VERSION
	.align		4
        /*0054*/ 	.byte	0x03, 0x5f
        /*0056*/ 	.short	0x0101


	//----- nvinfo : EIATTR_VRC_CTA_INIT_COUNT
	.align		4
        /*0058*/ 	.byte	0x02, 0x4a
	.zero		1
	.zero		1


	//----- nvinfo : EIATTR_EXIT_INSTR_OFFSETS
	.align		4
        /*005c*/ 	.byte	0x04, 0x1c
        /*005e*/ 	.short	(.L_107 - .L_106)


	//   ....[0]....
.L_106:
        /*0060*/ 	.word	0x00001360


	//   ....[1]....
        /*0064*/ 	.word	0x00001600


	//----- nvinfo : EIATTR_CRS_STACK_SIZE
	.align		4
.L_107:
        /*0068*/ 	.byte	0x04, 0x1e
        /*006a*/ 	.short	(.L_109 - .L_108)
.L_108:
        /*006c*/ 	.word	0x00000000


	//----- nvinfo : EIATTR_CBANK_PARAM_SIZE
	.align		4
.L_109:
        /*0070*/ 	.byte	0x03, 0x19
        /*0072*/ 	.short	0x0020


	//----- nvinfo : EIATTR_PARAM_CBANK
	.align		4
        /*0074*/ 	.byte	0x04, 0x0a
        /*0076*/ 	.short	(.L_111 - .L_110)
	.align		4
.L_110:
        /*0078*/ 	.word	index@(.nv.constant0._Z6Match8PKfS0_PfPi)
        /*007c*/ 	.short	0x0380
        /*007e*/ 	.short	0x0020


	//----- nvinfo : EIATTR_SW_WAR
	.align		4
.L_111:
        /*0080*/ 	.byte	0x04, 0x36
        /*0082*/ 	.short	(.L_113 - .L_112)
.L_112:
        /*0084*/ 	.word	0x00000008
.L_113:


//--------------------- .nv.info._Z6Match7PKfS0_PfPi --------------------------
	.section	.nv.info._Z6Match7PKfS0_PfPi,"",@"SHT_CUDA_INFO"
	.sectionflags	@""
	.align	4


	//----- nvinfo : EIATTR_CUDA_API_VERSION
	.align		4
        /*0000*/ 	.byte	0x04, 0x37
        /*0002*/ 	.short	(.L_115 - .L_114)
.L_114:
        /*0004*/ 	.word	0x00000082


	//----- nvinfo : EIATTR_KPARAM_INFO
	.align		4
.L_115:
        /*0008*/ 	.byte	0x04, 0x17
        /*000a*/ 	.short	(.L_117 - .L_116)
.L_116:
        /*000c*/ 	.word	0x00000000
        /*0010*/ 	.short	0x0003
        /*0012*/ 	.short	0x0018
        /*0014*/ 	.byte	0x00, 0xf5, 0x21, 0x00


	//----- nvinfo : EIATTR_KPARAM_INFO
	.align		4
.L_117:
        /*0018*/ 	.byte	0x04, 0x17
        /*001a*/ 	.short	(.L_119 - .L_118)
.L_118:
        /*001c*/ 	.word	0x00000000
        /*0020*/ 	.short	0x0002
        /*0022*/ 	.short	0x0010
        /*0024*/ 	.byte	0x00, 0xf5, 0x21, 0x00


	//----- nvinfo : EIATTR_KPARAM_INFO
	.align		4
.L_119:
        /*0028*/ 	.byte	0x04, 0x17
        /*002a*/ 	.short	(.L_121 - .L_120)
.L_120:
        /*002c*/ 	.word	0x00000000
        /*0030*/ 	.short	0x0001
        /*0032*/ 	.short	0x0008
        /*0034*/ 	.byte	0x00, 0xf5, 0x21, 0x00


	//----- nvinfo : EIATTR_KPARAM_INFO
	.align		4
.L_121:
        /*0038*/ 	.byte	0x04, 0x17
        /*003a*/ 	.short	(.L_123 - .L_122)
.L_122:
        /*003c*/ 	.word	0x00000000
        /*0040*/ 	.short	0x0000
        /*0042*/ 	.short	0x0000
        /*0044*/ 	.byte	0x00, 0xf5, 0x21, 0x00


	//----- nvinfo : EIATTR_SPARSE_MMA_MASK
	.align		4
.L_123:
        /*0048*/ 	.byte	0x03, 0x50
        /*004a*/ 	.short	0x0000


	//----- nvinfo : EIATTR_MAXREG_COUNT
	.align		4
        /*004c*/ 	.byte	0x03, 0x1b
        /*004e*/ 	.short	0x00ff


	//----- nvinfo : EIATTR_NUM_BARRIERS
	.align		4
        /*0050*/ 	.byte	0x02, 0x4c
        /*0052*/ 	.byte	0x01
	.zero		1


	//----- nvinfo : EIATTR_MERCURY_ISA_VERSION
	.align		4
        /*0054*/ 	.byte	0x03, 0x5f
        /*0056*/ 	.short	0x0101


	//----- nvinfo : EIATTR_VRC_CTA_INIT_COUNT
	.align		4
        /*0058*/ 	.byte	0x02, 0x4a
	.zero		1
	.zero		1


	//----- nvinfo : EIATTR_EXIT_INSTR_OFFSETS
	.align		4
        /*005c*/ 	.byte	0x04, 0x1c
        /*005e*/ 	.short	(.L_125 - .L_124)


	//   ....[0]....
.L_124:
        /*0060*/ 	.word	0x00001250


	//   ....[1]....
        /*0064*/ 	.word	0x000014c0


	//----- nvinfo : EIATTR_CRS_STACK_SIZE
	.align		4
.L_125:
        /*0068*/ 	.byte	0x04, 0x1e
        /*006a*/ 	.short	(.L_127 - .L_126)
.L_126:
        /*006c*/ 	.word	0x00000000


	//----- nvinfo : EIATTR_CBANK_PARAM_SIZE
	.align		4
.L_127:
        /*0070*/ 	.byte	0x03, 0x19
        /*0072*/ 	.short	0x0020


	//----- nvinfo : EIATTR_PARAM_CBANK
	.align		4
        /*0074*/ 	.byte	0x04, 0x0a
        /*0076*/ 	.short	(.L_129 - .L_128)
	.align		4
.L_128:
        /*0078*/ 	.word	index@(.nv.constant0._Z6Match7PKfS0_PfPi)
        /*007c*/ 	.short	0x0380
        /*007e*/ 	.short	0x0020


	//----- nvinfo : EIATTR_SW_WAR
	.align		4
.L_129:
        /*0080*/ 	.byte	0x04, 0x36
        /*0082*/ 	.short	(.L_131 - .L_130)
.L_130:
        /*0084*/ 	.word	0x00000008
.L_131:


//--------------------- .nv.info._Z6Match6PKfS0_PfPi --------------------------
	.section	.nv.info._Z6Match6PKfS0_PfPi,"",@"SHT_CUDA_INFO"
	.sectionflags	@""
	.align	4


	//----- nvinfo : EIATTR_CUDA_API_VERSION
	.align		4
        /*0000*/ 	.byte	0x04, 0x37
        /*0002*/ 	.short	(.L_133 - .L_132)
.L_132:
        /*0004*/ 	.word	0x00000082


	//----- nvinfo : EIATTR_KPARAM_INFO
	.align		4
.L_133:
        /*0008*/ 	.byte	0x04, 0x17
        /*000a*/ 	.short	(.L_135 - .L_134)
.L_134:
        /*000c*/ 	.word	0x00000000
        /*0010*/ 	.short	0x0003
        /*0012*/ 	.short	0x0018
        /*0014*/ 	.byte	0x00, 0xf5, 0x21, 0x00


	//----- nvinfo : EIATTR_KPARAM_INFO
	.align		4
.L_135:
        /*0018*/ 	.byte	0x04, 0x17
        /*001a*/ 	.short	(.L_137 - .L_136)
.L_136:
        /*001c*/ 	.word	0x00000000
        /*0020*/ 	.short	0x0002
        /*0022*/ 	.short	0x0010
        /*0024*/ 	.byte	0x00, 0xf5, 0x21, 0x00


	//----- nvinfo : EIATTR_KPARAM_INFO
	.align		4
.L_137:
        /*0028*/ 	.byte	0x04, 0x17
        /*002a*/ 	.short	(.L_139 - .L_138)
.L_138:
        /*002c*/ 	.word	0x00000000
        /*0030*/ 	.short	0x0001
        /*0032*/ 	.short	0x0008
        /*0034*/ 	.byte	0x00, 0xf5, 0x21, 0x00


	//----- nvinfo : EIATTR_KPARAM_INFO
	.align		4
.L_139:
        /*0038*/ 	.byte	0x04, 0x17
        /*003a*/ 	.short	(.L_141 - .L_140)
.L_140:
        /*003c*/ 	.word	0x00000000
        /*0040*/ 	.short	0x0000
        /*0042*/ 	.short	0x0000
        /*0044*/ 	.byte	0x00, 0xf5, 0x21, 0x00


	//----- nvinfo : EIATTR_SPARSE_MMA_MASK
	.align		4
.L_141:
        /*0048*/ 	.byte	0x03, 0x50
        /*004a*/ 	.short	0x0000


	//----- nvinfo : EIATTR_MAXREG_COUNT
	.align		4
        /*004c*/ 	.byte	0x03, 0x1b
        /*004e*/ 	.short	0x00ff


	//----- nvinfo : EIATTR_NUM_BARRIERS
	.align		4
        /*0050*/ 	.byte	0x02, 0x4c
        /*0052*/ 	.byte	0x01
	.zero		1


	//----- nvinfo : EIATTR_MERCURY_ISA_VERSION
	.align		4
        /*0054*/ 	.byte	0x03, 0x5f
        /*0056*/ 	.short	0x0101


	//----- nvinfo : EIATTR_VRC_CTA_INIT_COUNT
	.align		4
        /*0058*/ 	.byte	0x02, 0x4a
	.zero		1
	.zero		1


	//----- nvinfo : EIATTR_EXIT_INSTR_OFFSETS
	.align		4
        /*005c*/ 	.byte	0x04, 0x1c
        /*005e*/ 	.short	(.L_143 - .L_142)


	//   ....[0]....
.L_142:
        /*0060*/ 	.word	0x000010b0


	//   ....[1]....
        /*0064*/ 	.word	0x00001250


	//----- nvinfo : EIATTR_CRS_STACK_SIZE
	.align		4
.L_143:
        /*0068*/ 	.byte	0x04, 0x1e
        /*006a*/ 	.short	(.L_145 - .L_144)
.L_144:
        /*006c*/ 	.word	0x00000000


	//----- nvinfo : EIATTR_CBANK_PARAM_SIZE
	.align		4
.L_145:
        /*0070*/ 	.byte	0x03, 0x19
        /*0072*/ 	.short	0x0020


	//----- nvinfo : EIATTR_PARAM_CBANK
	.align		4
        /*0074*/ 	.byte	0x04, 0x0a
        /*0076*/ 	.short	(.L_147 - .L_146)
	.align		4
.L_146:
        /*0078*/ 	.word	index@(.nv.constant0._Z6Match6PKfS0_PfPi)
        /*007c*/ 	.short	0x0380
        /*007e*/ 	.short	0x0020


	//----- nvinfo : EIATTR_SW_WAR
	.align		4
.L_147:
        /*0080*/ 	.byte	0x04, 0x36
        /*0082*/ 	.short	(.L_149 - .L_148)
.L_148:
        /*0084*/ 	.word	0x00000008
.L_149:


//--------------------- .nv.info._Z6Match5PKfS0_PfPi --------------------------
	.section	.nv.info._Z6Match5PKfS0_PfPi,"",@"SHT_CUDA_INFO"
	.sectionflags	@""
	.align	4


	//----- nvinfo : EIATTR_CUDA_API_VERSION
	.align		4
        /*0000*/ 	.byte	0x04, 0x37
        /*0002*/ 	.short	(.L_151 - .L_150)
.L_150:
        /*0004*/ 	.word	0x00000082


	//----- nvinfo : EIATTR_KPARAM_INFO
	.align		4
.L_151:
        /*0008*/ 	.byte	0x04, 0x17
        /*000a*/ 	.short	(.L_153 - .L_152)
.L_152:
        /*000c*/ 	.word	0x00000000
        /*0010*/ 	.short	0x0003
        /*0012*/ 	.short	0x0018
        /*0014*/ 	.byte	0x00, 0xf5, 0x21, 0x00


	//----- nvinfo : EIATTR_KPARAM_INFO
	.align		4
.L_153:
        /*0018*/ 	.byte	0x04, 0x17
        /*001a*/ 	.short	(.L_155 - .L_154)
.L_154:
        /*001c*/ 	.word	0x00000000
        /*0020*/ 	.short	0x0002
        /*0022*/ 	.short	0x0010
        /*0024*/ 	.byte	0x00, 0xf5, 0x21, 0x00


	//----- nvinfo : EIATTR_KPARAM_INFO
	.align		4
.L_155:
        /*0028*/ 	.byte	0x04, 0x17
        /*002a*/ 	.short	(.L_157 - .L_156)
.L_156:
        /*002c*/ 	.word	0x00000000
        /*0030*/ 	.short	0x0001
        /*0032*/ 	.short	0x0008
        /*0034*/ 	.byte	0x00, 0xf5, 0x21, 0x00


	//----- nvinfo : EIATTR_KPARAM_INFO
	.align		4
.L_157:
        /*0038*/ 	.byte	0x04, 0x17
        /*003a*/ 	.short	(.L_159 - .L_158)
.L_158:
        /*003c*/ 	.word	0x00000000
        /*0040*/ 	.short	0x0000
        /*0042*/ 	.short	0x0000
        /*0044*/ 	.byte	0x00, 0xf5, 0x21, 0x00


	//----- nvinfo : EIATTR_SPARSE_MMA_MASK
	.align		4
.L_159:
        /*0048*/ 	.byte	0x03, 0x50
        /*004a*/ 	.short	0x0000


	//----- nvinfo : EIATTR_MAXREG_COUNT
	.align		4
        /*004c*/ 	.byte	0x03, 0x1b
        /*004e*/ 	.short	0x00ff


	//----- nvinfo : EIATTR_NUM_BARRIERS
	.align		4
        /*0050*/ 	.byte	0x02, 0x4c
        /*0052*/ 	.byte	0x01
	.zero		1


	//----- nvinfo : EIATTR_MERCURY_ISA_VERSION
	.align		4
        /*0054*/ 	.byte	0x03, 0x5f
        /*0056*/ 	.short	0x0101


	//----- nvinfo : EIATTR_VRC_CTA_INIT_COUNT
	.align		4
        /*0058*/ 	.byte	0x02, 0x4a
	.zero		1
	.zero		1


	//----- nvinfo : EIATTR_EXIT_INSTR_OFFSETS
	.align		4
        /*005c*/ 	.byte	0x04, 0x1c
        /*005e*/ 	.short	(.L_161 - .L_160)


	//   ....[0]....
.L_160:
        /*0060*/ 	.word	0x00001470


	//   ....[1]....
        /*0064*/ 	.word	0x000014f0


	//----- nvinfo : EIATTR_CRS_STACK_SIZE
	.align		4
.L_161:
        /*0068*/ 	.byte	0x04, 0x1e
        /*006a*/ 	.short	(.L_163 - .L_162)
.L_162:
        /*006c*/ 	.word	0x00000000


	//----- nvinfo : EIATTR_CBANK_PARAM_SIZE
	.align		4
.L_163:
        /*0070*/ 	.byte	0x03, 0x19
        /*0072*/ 	.short	0x0020


	//----- nvinfo : EIATTR_PARAM_CBANK
	.align		4
        /*0074*/ 	.byte	0x04, 0x0a
        /*0076*/ 	.short	(.L_165 - .L_164)
	.align		4
.L_164:
        /*0078*/ 	.word	index@(.nv.constant0._Z6Match5PKfS0_PfPi)
        /*007c*/ 	.short	0x0380
        /*007e*/ 	.short	0x0020


	//----- nvinfo : EIATTR_SW_WAR
	.align		4
.L_165:
        /*0080*/ 	.byte	0x04, 0x36
        /*0082*/ 	.short	(.L_167 - .L_166)
.L_166:
        /*0084*/ 	.word	0x00000008
.L_167:


//--------------------- .nv.info._Z6Match4PKfS0_PfPi --------------------------
	.section	.nv.info._Z6Match4PKfS0_PfPi,"",@"SHT_CUDA_INFO"
	.sectionflags	@""
	.align	4


	//----- nvinfo : EIATTR_CUDA_API_VERSION
	.align		4
        /*0000*/ 	.byte	0x04, 0x37
        /*0002*/ 	.short	(.L_169 - .L_168)
.L_168:
        /*0004*/ 	.word	0x00000082


	//----- nvinfo : EIATTR_KPARAM_INFO
	.align		4
.L_169:
        /*0008*/ 	.byte	0x04, 0x17
        /*000a*/ 	.short	(.L_171 - .L_170)
.L_170:
        /*000c*/ 	.word	0x00000000
        /*0010*/ 	.short	0x0003
        /*0012*/ 	.short	0x0018
        /*0014*/ 	.byte	0x00, 0xf5, 0x21, 0x00


	//----- nvinfo : EIATTR_KPARAM_INFO
	.align		4
.L_171:
        /*0018*/ 	.byte	0x04, 0x17
        /*001a*/ 	.short	(.L_173 - .L_172)
.L_172:
        /*001c*/ 	.word	0x00000000
        /*0020*/ 	.short	0x0002
        /*0022*/ 	.short	0x0010
        /*0024*/ 	.byte	0x00, 0xf5, 0x21, 0x00


	//----- nvinfo : EIATTR_KPARAM_INFO
	.align		4
.L_173:
        /*0028*/ 	.byte	0x04, 0x17
        /*002a*/ 	.short	(.L_175 - .L_174)
.L_174:
        /*002c*/ 	.word	0x00000000
        /*0030*/ 	.short	0x0001
        /*0032*/ 	.short	0x0008
        /*0034*/ 	.byte	0x00, 0xf5, 0x21, 0x00


	//----- nvinfo : EIATTR_KPARAM_INFO
	.align		4
.L_175:
        /*0038*/ 	.byte	0x04, 0x17
        /*003a*/ 	.short	(.L_177 - .L_176)
.L_176:
        /*003c*/ 	.word	0x00000000
        /*0040*/ 	.short	0x0000
        /*0042*/ 	.short	0x0000
        /*0044*/ 	.byte	0x00, 0xf5, 0x21, 0x00


	//----- nvinfo : EIATTR_SPARSE_MMA_MASK
	.align		4
.L_177:
        /*0048*/ 	.byte	0x03, 0x50
        /*004a*/ 	.short	0x0000


	//----- nvinfo : EIATTR_MAXREG_COUNT
	.align		4
        /*004c*/ 	.byte	0x03, 0x1b
        /*004e*/ 	.short	0x00ff


	//----- nvinfo : EIATTR_NUM_BARRIERS
	.align		4
        /*0050*/ 	.byte	0x02, 0x4c
        /*0052*/ 	.byte	0x01
	.zero		1


	//----- nvinfo : EIATTR_MERCURY_ISA_VERSION
	.align		4
        /*0054*/ 	.byte	0x03, 0x5f
        /*0056*/ 	.short	0x0101


	//----- nvinfo : EIATTR_VRC_CTA_INIT_COUNT
	.align		4
        /*0058*/ 	.byte	0x02, 0x4a
	.zero		1
	.zero		1


	//----- nvinfo : EIATTR_EXIT_INSTR_OFFSETS
	.align		4
        /*005c*/ 	.byte	0x04, 0x1c
        /*005e*/ 	.short	(.L_179 - .L_178)


	//   ....[0]....
.L_178:
        /*0060*/ 	.word	0x000014b0


	//   ....[1]....
        /*0064*/ 	.word	0x00001530


	//----- nvinfo : EIATTR_CRS_STACK_SIZE
	.align		4
.L_179:
        /*0068*/ 	.byte	0x04, 0x1e
        /*006a*/ 	.short	(.L_181 - .L_180)
.L_180:
        /*006c*/ 	.word	0x00000000


	//----- nvinfo : EIATTR_CBANK_PARAM_SIZE
	.align		4
.L_181:
        /*0070*/ 	.byte	0x03, 0x19
        /*0072*/ 	.short	0x0020


	//----- nvinfo : EIATTR_PARAM_CBANK
	.align		4
        /*0074*/ 	.byte	0x04, 0x0a
        /*0076*/ 	.short	(.L_183 - .L_182)
	.align		4
.L_182:
        /*0078*/ 	.word	index@(.nv.constant0._Z6Match4PKfS0_PfPi)
        /*007c*/ 	.short	0x0380
        /*007e*/ 	.short	0x0020


	//----- nvinfo : EIATTR_SW_WAR
	.align		4
.L_183:
        /*0080*/ 	.byte	0x04, 0x36
        /*0082*/ 	.short	(.L_185 - .L_184)
.L_184:
        /*0084*/ 	.word	0x00000008
.L_185:


//--------------------- .nv.info._Z6Match3PKfS0_PfPi --------------------------
	.section	.nv.info._Z6Match3PKfS0_PfPi,"",@"SHT_CUDA_INFO"
	.sectionflags	@""
	.align	4


	//----- nvinfo : EIATTR_CUDA_API_VERSION
	.align		4
        /*0000*/ 	.byte	0x04, 0x37
        /*0002*/ 	.short	(.L_187 - .L_186)
.L_186:
        /*0004*/ 	.word	0x00000082


	//----- nvinfo : EIATTR_KPARAM_INFO
	.align		4
.L_187:
        /*0008*/ 	.byte	0x04, 0x17
        /*000a*/ 	.short	(.L_189 - .L_188)
.L_188:
        /*000c*/ 	.word	0x00000000
        /*0010*/ 	.short	0x0003
        /*0012*/ 	.short	0x0018
        /*0014*/ 	.byte	0x00, 0xf5, 0x21, 0x00


	//----- nvinfo : EIATTR_KPARAM_INFO
	.align		4
.L_189:
        /*0018*/ 	.byte	0x04, 0x17
        /*001a*/ 	.short	(.L_191 - .L_190)
.L_190:
        /*001c*/ 	.word	0x00000000
        /*0020*/ 	.short	0x0002
        /*0022*/ 	.short	0x0010
        /*0024*/ 	.byte	0x00, 0xf5, 0x21, 0x00


	//----- nvinfo : EIATTR_KPARAM_INFO
	.align		4
.L_191:
        /*0028*/ 	.byte	0x04, 0x17
        /*002a*/ 	.short	(.L_193 - .L_192)
.L_192:
        /*002c*/ 	.word	0x00000000
        /*0030*/ 	.short	0x0001
        /*0032*/ 	.short	0x0008
        /*0034*/ 	.byte	0x00, 0xf5, 0x21, 0x00


	//----- nvinfo : EIATTR_KPARAM_INFO
	.align		4
.L_193:
        /*0038*/ 	.byte	0x04, 0x17
        /*003a*/ 	.short	(.L_195 - .L_194)
.L_194:
        /*003c*/ 	.word	0x00000000
        /*0040*/ 	.short	0x0000
        /*0042*/ 	.short	0x0000
        /*0044*/ 	.byte	0x00, 0xf5, 0x21, 0x00


	//----- nvinfo : EIATTR_SPARSE_MMA_MASK
	.align		4
.L_195:
        /*0048*/ 	.byte	0x03, 0x50
        /*004a*/ 	.short	0x0000


	//----- nvinfo : EIATTR_MAXREG_COUNT
	.align		4
        /*004c*/ 	.byte	0x03, 0x1b
        /*004e*/ 	.short	0x00ff


	//----- nvinfo : EIATTR_NUM_BARRIERS
	.align		4
        /*0050*/ 	.byte	0x02, 0x4c
        /*0052*/ 	.byte	0x01
	.zero		1


	//----- nvinfo : EIATTR_MERCURY_ISA_VERSION
	.align		4
        /*0054*/ 	.byte	0x03, 0x5f
        /*0056*/ 	.short	0x0101


	//----- nvinfo : EIATTR_VRC_CTA_INIT_COUNT
	.align		4
        /*0058*/ 	.byte	0x02, 0x4a
	.zero		1
	.zero		1


	//----- nvinfo : EIATTR_EXIT_INSTR_OFFSETS
	.align		4
        /*005c*/ 	.byte	0x04, 0x1c
        /*005e*/ 	.short	(.L_197 - .L_196)


	//   ....[0]....
.L_196:
        /*0060*/ 	.word	0x00000e70


	//   ....[1]....
        /*0064*/ 	.word	0x00000ef0


	//----- nvinfo : EIATTR_CRS_STACK_SIZE
	.align		4
.L_197:
        /*0068*/ 	.byte	0x04, 0x1e
        /*006a*/ 	.short	(.L_199 - .L_198)
.L_198:
        /*006c*/ 	.word	0x00000000


	//----- nvinfo : EIATTR_CBANK_PARAM_SIZE
	.align		4
.L_199:
        /*0070*/ 	.byte	0x03, 0x19
        /*0072*/ 	.short	0x0020


	//----- nvinfo : EIATTR_PARAM_CBANK
	.align		4
        /*0074*/ 	.byte	0x04, 0x0a
        /*0076*/ 	.short	(.L_201 - .L_200)
	.align		4
.L_200:
        /*0078*/ 	.word	index@(.nv.constant0._Z6Match3PKfS0_PfPi)
        /*007c*/ 	.short	0x0380
        /*007e*/ 	.short	0x0020


	//----- nvinfo : EIATTR_SW_WAR
	.align		4
.L_201:
        /*0080*/ 	.byte	0x04, 0x36
        /*0082*/ 	.short	(.L_203 - .L_202)
.L_202:
        /*0084*/ 	.word	0x00000008
.L_203:


//--------------------- .nv.info._Z6Match2PKfS0_PfPi --------------------------
	.section	.nv.info._Z6Match2PKfS0_PfPi,"",@"SHT_CUDA_INFO"
	.sectionflags	@""
	.align	4


	//----- nvinfo : EIATTR_CUDA_API_VERSION
	.align		4
        /*0000*/ 	.byte	0x04, 0x37
        /*0002*/ 	.short	(.L_205 - .L_204)
.L_204:
        /*0004*/ 	.word	0x00000082


	//----- nvinfo : EIATTR_KPARAM_INFO
	.align		4
.L_205:
        /*0008*/ 	.byte	0x04, 0x17
        /*000a*/ 	.short	(.L_207 - .L_206)
.L_206:
        /*000c*/ 	.word	0x00000000
        /*0010*/ 	.short	0x0003
        /*0012*/ 	.short	0x0018
        /*0014*/ 	.byte	0x00, 0xf5, 0x21, 0x00


	//----- nvinfo : EIATTR_KPARAM_INFO
	.align		4
.L_207:
        /*0018*/ 	.byte	0x04, 0x17
        /*001a*/ 	.short	(.L_209 - .L_208)
.L_208:
        /*001c*/ 	.word	0x00000000
        /*0020*/ 	.short	0x0002
        /*0022*/ 	.short	0x0010
        /*0024*/ 	.byte	0x00, 0xf5, 0x21, 0x00


	//----- nvinfo : EIATTR_KPARAM_INFO
	.align		4
.L_209:
        /*0028*/ 	.byte	0x04, 0x17
        /*002a*/ 	.short	(.L_211 - .L_210)
.L_210:
        /*002c*/ 	.word	0x00000000
        /*0030*/ 	.short	0x0001
        /*0032*/ 	.short	0x0008
        /*0034*/ 	.byte	0x00, 0xf5, 0x21, 0x00


	//----- nvinfo : EIATTR_KPARAM_INFO
	.align		4
.L_211:
        /*0038*/ 	.byte	0x04, 0x17
        /*003a*/ 	.short	(.L_213 - .L_212)
.L_212:
        /*003c*/ 	.word	0x00000000
        /*0040*/ 	.short	0x0000
        /*0042*/ 	.short	0x0000
        /*0044*/ 	.byte	0x00, 0xf5, 0x21, 0x00


	//----- nvinfo : EIATTR_SPARSE_MMA_MASK
	.align		4
.L_213:
        /*0048*/ 	.byte	0x03, 0x50
        /*004a*/ 	.short	0x0000


	//----- nvinfo : EIATTR_MAXREG_COUNT
	.align		4
        /*004c*/ 	.byte	0x03, 0x1b
        /*004e*/ 	.short	0x00ff


	//----- nvinfo : EIATTR_NUM_BARRIERS
	.align		4
        /*0050*/ 	.byte	0x02, 0x4c
        /*0052*/ 	.byte	0x01
	.zero		1


	//----- nvinfo : EIATTR_MERCURY_ISA_VERSION
	.align		4
        /*0054*/ 	.byte	0x03, 0x5f
        /*0056*/ 	.short	0x0101


	//----- nvinfo : EIATTR_VRC_CTA_INIT_COUNT
	.align		4
        /*0058*/ 	.byte	0x02, 0x4a
	.zero		1
	.zero		1


	//----- nvinfo : EIATTR_EXIT_INSTR_OFFSETS
	.align		4
        /*005c*/ 	.byte	0x04, 0x1c
        /*005e*/ 	.short	(.L_215 - .L_214)


	//   ....[0]....
.L_214:
        /*0060*/ 	.word	0x00000db0


	//   ....[1]....
        /*0064*/ 	.word	0x00000e30


	//----- nvinfo : EIATTR_CRS_STACK_SIZE
	.align		4
.L_215:
        /*0068*/ 	.byte	0x04, 0x1e
        /*006a*/ 	.short	(.L_217 - .L_216)
.L_216:
        /*006c*/ 	.word	0x00000000


	//----- nvinfo : EIATTR_CBANK_PARAM_SIZE
	.align		4
.L_217:
        /*0070*/ 	.byte	0x03, 0x19
        /*0072*/ 	.short	0x0020


	//----- nvinfo : EIATTR_PARAM_CBANK
	.align		4
        /*0074*/ 	.byte	0x04, 0x0a
        /*0076*/ 	.short	(.L_219 - .L_218)
	.align		4
.L_218:
        /*0078*/ 	.word	index@(.nv.constant0._Z6Match2PKfS0_PfPi)
        /*007c*/ 	.short	0x0380
        /*007e*/ 	.short	0x0020


	//----- nvinfo : EIATTR_SW_WAR
	.align		4
.L_219:
        /*0080*/ 	.byte	0x04, 0x36
        /*0082*/ 	.short	(.L_221 - .L_220)
.L_220:
        /*0084*/ 	.word	0x00000008
.L_221:


//--------------------- .nv.info._Z6Match1PKfS0_PfPi --------------------------
	.section	.nv.info._Z6Match1PKfS0_PfPi,"",@"SHT_CUDA_INFO"
	.sectionflags	@""
	.align	4


	//----- nvinfo : EIATTR_CUDA_API_VERSION
	.align		4
        /*0000*/ 	.byte	0x04, 0x37
        /*0002*/ 	.short	(.L_223 - .L_222)
.L_222:
        /*0004*/ 	.word	0x00000082


	//----- nvinfo : EIATTR_KPARAM_INFO
	.align		4
.L_223:
        /*0008*/ 	.byte	0x04, 0x17
        /*000a*/ 	.short	(.L_225 - .L_224)
.L_224:
        /*000c*/ 	.word	0x00000000
        /*0010*/ 	.short	0x0003
        /*0012*/ 	.short	0x0018
        /*0014*/ 	.byte	0x00, 0xf5, 0x21, 0x00


	//----- nvinfo : EIATTR_KPARAM_INFO
	.align		4
.L_225:
        /*0018*/ 	.byte	0x04, 0x17
        /*001a*/ 	.short	(.L_227 - .L_226)
.L_226:
        /*001c*/ 	.word	0x00000000
        /*0020*/ 	.short	0x0002
        /*0022*/ 	.short	0x0010
        /*0024*/ 	.byte	0x00, 0xf5, 0x21, 0x00


	//----- nvinfo : EIATTR_KPARAM_INFO
	.align		4
.L_227:
        /*0028*/ 	.byte	0x04, 0x17
        /*002a*/ 	.short	(.L_229 - .L_228)
.L_228:
        /*002c*/ 	.word	0x00000000
        /*0030*/ 	.short	0x0001
        /*0032*/ 	.short	0x0008
        /*0034*/ 	.byte	0x00, 0xf5, 0x21, 0x00


	//----- nvinfo : EIATTR_KPARAM_INFO
	.align		4
.L_229:
        /*0038*/ 	.byte	0x04, 0x17
        /*003a*/ 	.short	(.L_231 - .L_230)
.L_230:
        /*003c*/ 	.word	0x00000000
        /*0040*/ 	.short	0x0000
        /*0042*/ 	.short	0x0000
        /*0044*/ 	.byte	0x00, 0xf5, 0x21, 0x00


	//----- nvinfo : EIATTR_SPARSE_MMA_MASK
	.align		4
.L_231:
        /*0048*/ 	.byte	0x03, 0x50
        /*004a*/ 	.short	0x0000


	//----- nvinfo : EIATTR_MAXREG_COUNT
	.align		4
        /*004c*/ 	.byte	0x03, 0x1b
        /*004e*/ 	.short	0x00ff


	//----- nvinfo : EIATTR_MERCURY_ISA_VERSION
	.align		4
        /*0050*/ 	.byte	0x03, 0x5f
        /*0052*/ 	.short	0x0101


	//----- nvinfo : EIATTR_VRC_CTA_INIT_COUNT
	.align		4
        /*0054*/ 	.byte	0x02, 0x4a
	.zero		1
	.zero		1


	//----- nvinfo : EIATTR_EXIT_INSTR_OFFSETS
	.align		4
        /*0058*/ 	.byte	0x04, 0x1c
        /*005a*/ 	.short	(.L_233 - .L_232)


	//   ....[0]....
.L_232:
        /*005c*/ 	.word	0x00000590


	//----- nvinfo : EIATTR_CBANK_PARAM_SIZE
	.align		4
.L_233:
        /*0060*/ 	.byte	0x03, 0x19
        /*0062*/ 	.short	0x0020


	//----- nvinfo : EIATTR_PARAM_CBANK
	.align		4
        /*0064*/ 	.byte	0x04, 0x0a
        /*0066*/ 	.short	(.L_235 - .L_234)
	.align		4
.L_234:
        /*0068*/ 	.word	index@(.nv.constant0._Z6Match1PKfS0_PfPi)
        /*006c*/ 	.short	0x0380
        /*006e*/ 	.short	0x0020


	//----- nvinfo : EIATTR_SW_WAR
	.align		4
.L_235:
        /*0070*/ 	.byte	0x04, 0x36
        /*0072*/ 	.short	(.L_237 - .L_236)
.L_236:
        /*0074*/ 	.word	0x00000008
.L_237:


//--------------------- .nv.callgraph             --------------------------
	.section	.nv.callgraph,"",@"SHT_CUDA_CALLGRAPH"
	.align	4
	.sectionentsize	8
	.align		4
        /*0000*/ 	.word	0x00000000
	.align		4
        /*0004*/ 	.word	0xffffffff
	.align		4
        /*0008*/ 	.word	0x00000000
	.align		4
        /*000c*/ 	.word	0xfffffffe
	.align		4
        /*0010*/ 	.word	0x00000000
	.align		4
        /*0014*/ 	.word	0xfffffffd
	.align		4
        /*0018*/ 	.word	0x00000000
	.align		4
        /*001c*/ 	.word	0xfffffffc


//--------------------- .text._Z7Match10PKfS0_PfPi --------------------------
	.section	.text._Z7Match10PKfS0_PfPi,"ax",@progbits
	.align	128
        .global         _Z7Match10PKfS0_PfPi
        .type           _Z7Match10PKfS0_PfPi,@function
        .size           _Z7Match10PKfS0_PfPi,(.L_x_108 - _Z7Match10PKfS0_PfPi)
        .other          _Z7Match10PKfS0_PfPi,@"STO_CUDA_ENTRY STV_DEFAULT"
_Z7Match10PKfS0_PfPi:
.text._Z7Match10PKfS0_PfPi:
[----:B------:R-:W-:Y:S01]  /*0000*/  LDC R1, c[0x0][0x37c] ;  /* 0x0000df00ff017b82 */ /* 0x000fe20000000800 */
[----:B------:R-:W0:Y:S01]  /*0010*/  S2R R11, SR_TID.X ;  /* 0x00000000000b7919 */ /* 0x000e220000002100 */
[----:B------:R-:W1:Y:S01]  /*0020*/  LDCU.64 UR8, c[0x0][0x358] ;  /* 0x00006b00ff0877ac */ /* 0x000e620008000a00 */
[----:B------:R-:W-:Y:S01]  /*0030*/  BSSY.RECONVERGENT B0, `(.L_x_0) ;  /* 0x0000017000007945 */ /* 0x000fe20003800200 */
[----:B------:R-:W0:Y:S01]  /*0040*/  S2R R10, SR_TID.Y ;  /* 0x00000000000a7919 */ /* 0x000e220000002200 */
[----:B------:R-:W2:Y:S01]  /*0050*/  S2R R3, SR_CTAID.X ;  /* 0x0000000000037919 */ /* 0x000ea20000002500 */
[----:B0-----:R-:W-:-:S13]  /*0060*/  LOP3.LUT P0, RZ, R11, 0x3e0, R10, 0xc8, !PT ;  /* 0x000003e00bff7812 */ /* 0x001fda000780c80a */
[----:B-12---:R-:W-:Y:S05]  /*0070*/  @P0 BRA `(.L_x_1) ;  /* 0x0000000000480947 */ /* 0x006fea0003800000 */
[----:B------:R-:W0:Y:S01]  /*0080*/  S2R R5, SR_CgaCtaId ;  /* 0x0000000000057919 */ /* 0x000e220000008800 */
[----:B------:R-:W1:Y:S01]  /*0090*/  LDC.64 R6, c[0x0][0x380] ;  /* 0x0000e000ff067b82 */ /* 0x000e620000000a00 */
[----:B------:R-:W-:Y:S02]  /*00a0*/  MOV R0, 0x400 ;  /* 0x0000040000007802 */ /* 0x000fe40000000f00 */
[----:B------:R-:W-:Y:S02]  /*00b0*/  MOV R2, R10 ;  /* 0x0000000a00027202 */ /* 0x000fe40000000f00 */
[----:B0-----:R-:W-:-:S07]  /*00c0*/  LEA R0, R5, R0, 0x18 ;  /* 0x0000000005007211 */ /* 0x001fce00078ec0ff */
.L_x_2:
[----:B------:R-:W-:-:S04]  /*00d0*/  LEA R4, R3, R2, 0x5 ;  /* 0x0000000203047211 */ /* 0x000fc800078e28ff */
[----:B------:R-:W-:-:S05]  /*00e0*/  LEA R5, R4, R11, 0x5 ;  /* 0x0000000b04057211 */ /* 0x000fca00078e28ff */
[----:B-1----:R-:W-:-:S05]  /*00f0*/  IMAD.WIDE R4, R5, 0x10, R6 ;  /* 0x0000001005047825 */ /* 0x002fca00078e0206 */
[----:B0-----:R-:W2:Y:S01]  /*0100*/  LDG.E.128.CONSTANT R12, desc[UR8][R4.64] ;  /* 0x00000008040c7981 */ /* 0x001ea2000c1e9d00 */
[----:B------:R-:W-:Y:S02]  /*0110*/  IADD3 R8, PT, PT, R11, R2, RZ ;  /* 0x000000020b087210 */ /* 0x000fe40007ffe0ff */
[----:B------:R-:W-:Y:S02]  /*0120*/  ISETP.GE.U32.AND P0, PT, R2, 0x18, PT ;  /* 0x000000180200780c */ /* 0x000fe40003f06070 */
[----:B------:R-:W-:-:S04]  /*0130*/  SHF.L.U32 R8, R8, 0x4, RZ ;  /* 0x0000000408087819 */ /* 0x000fc800000006ff */
[----:B------:R-:W-:-:S04]  /*0140*/  LOP3.LUT R9, R8, 0x1f0, RZ, 0xc0, !PT ;  /* 0x000001f008097812 */ /* 0x000fc800078ec0ff */
[C---:B------:R-:W-:Y:S02]  /*0150*/  LEA R9, R2.reuse, R9, 0x9 ;  /* 0x0000000902097211 */ /* 0x040fe400078e48ff */
[----:B------:R-:W-:Y:S02]  /*0160*/  IADD3 R2, PT, PT, R2, 0x8, RZ ;  /* 0x0000000802027810 */ /* 0x000fe40007ffe0ff */
[----:B------:R-:W-:-:S05]  /*0170*/  IADD3 R9, PT, PT, R0, R9, RZ ;  /* 0x0000000900097210 */ /* 0x000fca0007ffe0ff */
[----:B--2---:R0:W-:Y:S01]  /*0180*/  STS.128 [R9], R12 ;  /* 0x0000000c09007388 */ /* 0x0041e20000000c00 */
[----:B------:R-:W-:Y:S05]  /*0190*/  @!P0 BRA `(.L_x_2) ;  /* 0xfffffffc00cc8947 */ /* 0x000fea000383ffff */
.L_x_1:
[----:B------:R-:W-:Y:S05]  /*01a0*/  BSYNC.RECONVERGENT B0 ;  /* 0x0000000000007941 */ /* 0x000fea0003800200 */
.L_x_0:
[----:B------:R-:W1:Y:S01]  /*01b0*/  S2UR UR5, SR_CgaCtaId ;  /* 0x00000000000579c3 */ /* 0x000e620000008800 */
[----:B------:R-:W-:Y:S01]  /*01c0*/  UMOV UR4, 0x400 ;  /* 0x0000040000047882 */ /* 0x000fe20000000000 */
[----:B------:R-:W-:Y:S01]  /*01d0*/  LEA R0, R10, R11, 0x5 ;  /* 0x0000000b0a007211 */ /* 0x000fe200078e28ff */
[----:B------:R-:W-:Y:S01]  /*01e0*/  UIADD3 UR4, UPT, UPT, UR4, 0x4000, URZ ;  /* 0x0000400004047890 */ /* 0x000fe2000fffe0ff */
[----:B------:R-:W-:Y:S01]  /*01f0*/  SHF.L.U32 R56, R11, 0x5, RZ ;  /* 0x000000050b387819 */ /* 0x000fe200000006ff */
[----:B------:R-:W-:Y:S01]  /*0200*/  HFMA2 R54, -RZ, RZ, 0, 0 ;  /* 0x00000000ff367431 */ /* 0x000fe200000001ff */
[----:B------:R-:W-:Y:S01]  /*0210*/  LOP3.LUT R2, R0, 0xfff8, RZ, 0xc0, !PT ;  /* 0x0000fff800027812 */ /* 0x000fe200078ec0ff */
[----:B------:R-:W-:Y:S01]  /*0220*/  HFMA2 R51, -RZ, RZ, 0, 0 ;  /* 0x00000000ff337431 */ /* 0x000fe200000001ff */
[----:B------:R-:W-:Y:S02]  /*0230*/  SHF.R.U32.HI R0, RZ, 0x4, R0 ;  /* 0x00000004ff007819 */ /* 0x000fe40000011600 */
[----:B------:R-:W-:-:S02]  /*0240*/  LOP3.LUT R2, R2, 0x7, R11, 0xf8, !PT ;  /* 0x0000000702027812 */ /* 0x000fc400078ef80b */
[----:B------:R-:W-:Y:S02]  /*0250*/  MOV R53, 0xffffffff ;  /* 0xffffffff00357802 */ /* 0x000fe40000000f00 */
[----:B------:R-:W-:Y:S02]  /*0260*/  MOV R52, 0xffffffff ;  /* 0xffffffff00347802 */ /* 0x000fe40000000f00 */
[----:B------:R-:W-:Y:S01]  /*0270*/  LOP3.LUT R56, R56, 0x1e0, RZ, 0xc0, !PT ;  /* 0x000001e038387812 */ /* 0x000fe200078ec0ff */
[----:B-1----:R-:W-:-:S06]  /*0280*/  ULEA UR4, UR5, UR4, 0x18 ;  /* 0x0000000405047291 */ /* 0x002fcc000f8ec0ff */
[----:B------:R-:W-:Y:S02]  /*0290*/  LEA R0, R0, UR4, 0x9 ;  /* 0x0000000400007c11 */ /* 0x000fe4000f8e48ff */
[----:B------:R-:W-:Y:S01]  /*02a0*/  LEA R57, R2, UR4, 0x4 ;  /* 0x0000000402397c11 */ /* 0x000fe2000f8e20ff */
[----:B------:R-:W-:Y:S01]  /*02b0*/  UMOV UR4, URZ ;  /* 0x000000ff00047c82 */ /* 0x000fe20008000000 */
[----:B------:R-:W-:-:S07]  /*02c0*/  IADD3 R55, PT, PT, R0, 0x100, RZ ;  /* 0x0000010000377810 */ /* 0x000fce0007ffe0ff */
.L_x_8:
[----:B-1----:R-:W1:Y:S01]  /*02d0*/  S2R R0, SR_TID.X ;  /* 0x0000000000007919 */ /* 0x002e620000002100 */
[----:B------:R-:W2:Y:S01]  /*02e0*/  LDC.64 R58, c[0x0][0x388] ;  /* 0x0000e200ff3a7b82 */ /* 0x000ea20000000a00 */
[----:B0-----:R-:W1:Y:S02]  /*02f0*/  S2R R9, SR_TID.Y ;  /* 0x0000000000097919 */ /* 0x001e640000002200 */
[----:B-1----:R-:W-:Y:S02]  /*0300*/  LEA R2, R9, R0, 0x5 ;  /* 0x0000000009027211 */ /* 0x002fe400078e28ff */
[----:B------:R-:W-:Y:S02]  /*0310*/  LOP3.LUT R9, R0, 0x7, RZ, 0xc0, !PT ;  /* 0x0000000700097812 */ /* 0x000fe400078ec0ff */
[----:B------:R-:W-:-:S04]  /*0320*/  LEA.HI R8, R2, UR4, RZ, 0x1d ;  /* 0x0000000402087c11 */ /* 0x000fc8000f8fe8ff */
[----:B------:R-:W-:-:S05]  /*0330*/  LEA R9, R8, R9, 0x5 ;  /* 0x0000000908097211 */ /* 0x000fca00078e28ff */
[----:B--2---:R-:W-:-:S05]  /*0340*/  IMAD.WIDE.U32 R58, R9, 0x10, R58 ;  /* 0x00000010093a7825 */ /* 0x004fca00078e003a */
[----:B------:R-:W2:Y:S01]  /*0350*/  LDG.E.128.CONSTANT R8, desc[UR8][R58.64] ;  /* 0x000000083a087981 */ /* 0x000ea2000c1e9d00 */
[----:B------:R-:W-:Y:S02]  /*0360*/  MOV R50, RZ ;  /* 0x000000ff00327202 */ /* 0x000fe40000000f00 */
[----:B------:R-:W-:Y:S02]  /*0370*/  MOV R47, RZ ;  /* 0x000000ff002f7202 */ /* 0x000fe40000000f00 */
[----:B------:R-:W-:Y:S02]  /*0380*/  MOV R21, RZ ;  /* 0x000000ff00157202 */ /* 0x000fe40000000f00 */
[----:B------:R-:W-:Y:S02]  /*0390*/  MOV R19, RZ ;  /* 0x000000ff00137202 */ /* 0x000fe40000000f00 */
[----:B------:R-:W-:Y:S02]  /*03a0*/  MOV R17, RZ ;  /* 0x000000ff00117202 */ /* 0x000fe40000000f00 */
[----:B------:R-:W-:-:S02]  /*03b0*/  MOV R27, RZ ;  /* 0x000000ff001b7202 */ /* 0x000fc40000000f00 */
[----:B------:R-:W-:Y:S02]  /*03c0*/  MOV R29, RZ ;  /* 0x000000ff001d7202 */ /* 0x000fe40000000f00 */
[----:B------:R-:W-:Y:S02]  /*03d0*/  MOV R23, RZ ;  /* 0x000000ff00177202 */ /* 0x000fe40000000f00 */
[----:B------:R-:W-:Y:S01]  /*03e0*/  MOV R25, RZ ;  /* 0x000000ff00197202 */ /* 0x000fe20000000f00 */
[----:B--2---:R0:W-:Y:S01]  /*03f0*/  STS.128 [R57], R8 ;  /* 0x0000000839007388 */ /* 0x0041e20000000c00 */
[----:B------:R-:W-:Y:S06]  /*0400*/  BAR.SYNC.DEFER_BLOCKING 0x0 ;  /* 0x0000000000007b1d */ /* 0x000fec0000010000 */
.L_x_7:
[----:B------:R-:W-:Y:S02]  /*0410*/  ISETP.GT.U32.AND P1, PT, R50, 0x17, PT ;  /* 0x000000173200780c */ /* 0x000fe40003f24070 */
[----:B------:R-:W-:-:S11]  /*0420*/  ISETP.GT.U32.AND P0, PT, R2, 0x7f, PT ;  /* 0x0000007f0200780c */ /* 0x000fd60003f04070 */
[----:B-1----:R-:W-:Y:S05]  /*0430*/  @P1 BRA `(.L_x_3) ;  /* 0x0000000000081947 */ /* 0x002fea0003800000 */
[----:B------:R-:W-:-:S06]  /*0440*/  IMAD.WIDE R4, R50, 0x10, R58 ;  /* 0x0000001032047825 */ /* 0x000fcc00078e023a */
[----:B------:R-:W5:Y:S02]  /*0450*/  LDG.E.128.CONSTANT R4, desc[UR8][R4.64+0x80] ;  /* 0x0000800804047981 */ /* 0x000f64000c1e9d00 */
.L_x_3:
[----:B------:R-:W-:Y:S04]  /*0460*/  BSSY.RECONVERGENT B0, `(.L_x_4) ;  /* 0x00000c1000007945 */ /* 0x000fe80003800200 */
[----:B------:R-:W-:Y:S05]  /*0470*/  @P0 BRA `(.L_x_5) ;  /* 0x0000000800fc0947 */ /* 0x000fea0003800000 */
[----:B------:R-:W1:Y:S01]  /*0480*/  S2UR UR6, SR_CgaCtaId ;  /* 0x00000000000679c3 */ /* 0x000e620000008800 */
[----:B------:R-:W-:Y:S01]  /*0490*/  LOP3.LUT R49, R0, 0xf, RZ, 0xc0, !PT ;  /* 0x0000000f00317812 */ /* 0x000fe200078ec0ff */
[----:B------:R-:W-:Y:S01]  /*04a0*/  UMOV UR5, 0x400 ;  /* 0x0000040000057882 */ /* 0x000fe20000000000 */
[----:B------:R-:W-:Y:S02]  /*04b0*/  MOV R48, R55 ;  /* 0x0000003700307202 */ /* 0x000fe40000000f00 */
[----:B------:R-:W-:Y:S01]  /*04c0*/  IADD3 R49, PT, PT, R49, R50, RZ ;  /* 0x0000003231317210 */ /* 0x000fe20007ffe0ff */
[----:B-1----:R-:W-:-:S03]  /*04d0*/  ULEA UR5, UR6, UR5, 0x18 ;  /* 0x0000000506057291 */ /* 0x002fc6000f8ec0ff */
[----:B------:R-:W-:-:S09]  /*04e0*/  UMOV UR6, 0x100 ;  /* 0x0000010000067882 */ /* 0x000fd20000000000 */
.L_x_6:
[----:B0-----:R-:W-:Y:S01]  /*04f0*/  LOP3.LUT R9, R49, 0x1f, RZ, 0xc0, !PT ;  /* 0x0000001f31097812 */ /* 0x001fe200078ec0ff */
[----:B------:R-:W-:Y:S01]  /*0500*/  LDS.128 R32, [R48+-0x100] ;  /* 0xffff000030207984 */ /* 0x000fe20000000c00 */
[----:B------:R-:W-:Y:S02]  /*0510*/  UIADD3 UR6, UPT, UPT, UR6, 0x40, URZ ;  /* 0x0000004006067890 */ /* 0x000fe4000fffe0ff */
[----:B------:R-:W-:Y:S01]  /*0520*/  LOP3.LUT R11, R9, 0x10, RZ, 0x3c, !PT ;  /* 0x00000010090b7812 */ /* 0x000fe200078e3cff */
[----:B------:R-:W-:Y:S01]  /*0530*/  LDS.128 R36, [R48+-0x80] ;  /* 0xffff800030247984 */ /* 0x000fe20000000c00 */
[C---:B------:R-:W-:Y:S01]  /*0540*/  IADD3 R9, PT, PT, R56.reuse, R9, RZ ;  /* 0x0000000938097210 */ /* 0x040fe20007ffe0ff */
[----:B------:R-:W-:Y:S01]  /*0550*/  UISETP.NE.AND UP0, UPT, UR6, 0x180, UPT ;  /* 0x000001800600788c */ /* 0x000fe2000bf05270 */
[----:B------:R-:W-:Y:S01]  /*0560*/  IADD3 R11, PT, PT, R56, R11, RZ ;  /* 0x0000000b380b7210 */ /* 0x000fe20007ffe0ff */
[----:B------:R-:W-:Y:S01]  /*0570*/  LDS.128 R40, [R48] ;  /* 0x0000000030287984 */ /* 0x000fe20000000c00 */
[----:B------:R-:W-:-:S02]  /*0580*/  LEA R9, R9, UR5, 0x4 ;  /* 0x0000000509097c11 */ /* 0x000fc4000f8e20ff */
[----:B------:R-:W-:-:S04]  /*0590*/  LEA R12, R11, UR5, 0x4 ;  /* 0x000000050b0c7c11 */ /* 0x000fc8000f8e20ff */
[----:B------:R-:W0:Y:S04]  /*05a0*/  LDS.128 R8, [R9] ;  /* 0x0000000009087984 */ /* 0x000e280000000c00 */
[----:B------:R-:W1:Y:S01]  /*05b0*/  LDS.128 R12, [R12+0x2000] ;  /* 0x002000000c0c7984 */ /* 0x000e620000000c00 */
[C---:B0-----:R-:W-:Y:S01]  /*05c0*/  FFMA R20, R8.reuse, R32, R17 ;  /* 0x0000002008147223 */ /* 0x041fe20000000011 */
[----:B------:R-:W-:Y:S01]  /*05d0*/  FFMA R22, R8, R40, R27 ;  /* 0x0000002808167223 */ /* 0x000fe2000000001b */
[----:B-1----:R-:W-:Y:S02]  /*05e0*/  FFMA R32, R12, R32, R19 ;  /* 0x000000200c207223 */ /* 0x002fe40000000013 */
[----:B------:R-:W-:Y:S01]  /*05f0*/  FFMA R31, R9, R33, R20 ;  /* 0x00000021091f7223 */ /* 0x000fe20000000014 */
[----:B------:R-:W0:Y:S01]  /*0600*/  LDS.128 R16, [R48+0x80] ;  /* 0x0000800030107984 */ /* 0x000e220000000c00 */
[-C--:B------:R-:W-:Y:S01]  /*0610*/  FFMA R20, R8, R36.reuse, R21 ;  /* 0x0000002408147223 */ /* 0x080fe20000000015 */
[----:B------:R-:W-:Y:S01]  /*0620*/  IADD3 R21, PT, PT, R49, 0x1, RZ ;  /* 0x0000000131157810 */ /* 0x000fe20007ffe0ff */
[C---:B------:R-:W-:Y:S01]  /*0630*/  FFMA R36, R12.reuse, R36, R47 ;  /* 0x000000240c247223 */ /* 0x040fe2000000002f */
[----:B------:R-:W-:Y:S01]  /*0640*/  FFMA R40, R12, R40, R29 ;  /* 0x000000280c287223 */ /* 0x000fe2000000001d */
[-C--:B------:R-:W-:Y:S01]  /*0650*/  FFMA R45, R9, R37.reuse, R20 ;  /* 0x00000025092d7223 */ /* 0x080fe20000000014 */
[----:B------:R-:W-:Y:S01]  /*0660*/  LOP3.LUT R21, R21, 0x1f, RZ, 0xc0, !PT ;  /* 0x0000001f15157812 */ /* 0x000fe200078ec0ff */
[C---:B------:R-:W-:Y:S01]  /*0670*/  FFMA R47, R13.reuse, R37, R36 ;  /* 0x000000250d2f7223 */ /* 0x040fe20000000024 */
[----:B------:R-:W-:Y:S01]  /*0680*/  FFMA R33, R13, R33, R32 ;  /* 0x000000210d217223 */ /* 0x000fe20000000020 */
[----:B------:R-:W-:Y:S01]  /*0690*/  FFMA R37, R9, R41, R22 ;  /* 0x0000002909257223 */ /* 0x000fe20000000016 */
[----:B------:R-:W-:Y:S01]  /*06a0*/  LOP3.LUT R27, R21, 0x10, RZ, 0x3c, !PT ;  /* 0x00000010151b7812 */ /* 0x000fe200078e3cff */
[-C--:B------:R-:W-:Y:S01]  /*06b0*/  FFMA R32, R10, R34.reuse, R31 ;  /* 0x000000220a207223 */ /* 0x080fe2000000001f */
[C---:B------:R-:W-:Y:S01]  /*06c0*/  IADD3 R21, PT, PT, R56.reuse, R21, RZ ;  /* 0x0000001538157210 */ /* 0x040fe20007ffe0ff */
[----:B------:R-:W-:Y:S01]  /*06d0*/  FFMA R61, R13, R41, R40 ;  /* 0x000000290d3d7223 */ /* 0x000fe20000000028 */
[----:B------:R-:W-:Y:S01]  /*06e0*/  IADD3 R27, PT, PT, R56, R27, RZ ;  /* 0x0000001b381b7210 */ /* 0x000fe20007ffe0ff */
[----:B------:R-:W-:Y:S01]  /*06f0*/  FFMA R34, R14, R34, R33 ;  /* 0x000000220e227223 */ /* 0x000fe20000000021 */
[----:B------:R-:W-:Y:S01]  /*0700*/  LEA R24, R21, UR5, 0x4 ;  /* 0x0000000515187c11 */ /* 0x000fe2000f8e20ff */
[-C--:B------:R-:W-:Y:S01]  /*0710*/  FFMA R33, R11, R35.reuse, R32 ;  /* 0x000000230b217223 */ /* 0x080fe20000000020 */
[----:B------:R-:W-:Y:S01]  /*0720*/  LEA R28, R27, UR5, 0x4 ;  /* 0x000000051b1c7c11 */ /* 0x000fe2000f8e20ff */
[----:B------:R-:W-:-:S05]  /*0730*/  FFMA R35, R15, R35, R34 ;  /* 0x000000230f237223 */ /* 0x000fca0000000022 */
[----:B------:R-:W-:Y:S01]  /*0740*/  LDS.128 R28, [R28+0x2000] ;  /* 0x002000001c1c7984 */ /* 0x000fe20000000c00 */
[-C--:B0-----:R-:W-:Y:S01]  /*0750*/  FFMA R8, R8, R16.reuse, R23 ;  /* 0x0000001008087223 */ /* 0x081fe20000000017 */
[----:B------:R-:W-:Y:S02]  /*0760*/  FFMA R12, R12, R16, R25 ;  /* 0x000000100c0c7223 */ /* 0x000fe40000000019 */
[----:B------:R-:W-:Y:S01]  /*0770*/  LDS.128 R20, [R48+-0xf0] ;  /* 0xffff100030147984 */ /* 0x000fe20000000c00 */
[C---:B------:R-:W-:Y:S01]  /*0780*/  FFMA R16, R10.reuse, R42, R37 ;  /* 0x0000002a0a107223 */ /* 0x040fe20000000025 */
[-C--:B------:R-:W-:Y:S01]  /*0790*/  FFMA R41, R9, R17.reuse, R8 ;  /* 0x0000001109297223 */ /* 0x080fe20000000008 */
[----:B------:R-:W-:Y:S01]  /*07a0*/  FFMA R8, R13, R17, R12 ;  /* 0x000000110d087223 */ /* 0x000fe2000000000c */
[----:B------:R-:W0:Y:S01]  /*07b0*/  LDS.128 R24, [R24] ;  /* 0x0000000018187984 */ /* 0x000e220000000c00 */
[-C--:B------:R-:W-:Y:S01]  /*07c0*/  FFMA R12, R10, R38.reuse, R45 ;  /* 0x000000260a0c7223 */ /* 0x080fe2000000002d */
[C---:B------:R-:W-:Y:S01]  /*07d0*/  FFMA R38, R14.reuse, R38, R47 ;  /* 0x000000260e267223 */ /* 0x040fe2000000002f */
[----:B------:R-:W-:Y:S01]  /*07e0*/  FFMA R42, R14, R42, R61 ;  /* 0x0000002a0e2a7223 */ /* 0x000fe2000000003d */
[C---:B------:R-:W-:Y:S01]  /*07f0*/  FFMA R13, R11.reuse, R43, R16 ;  /* 0x0000002b0b0d7223 */ /* 0x040fe20000000010 */
[-C--:B------:R-:W-:Y:S01]  /*0800*/  FFMA R9, R11, R39.reuse, R12 ;  /* 0x000000270b097223 */ /* 0x080fe2000000000c */
[C---:B------:R-:W-:Y:S01]  /*0810*/  FFMA R17, R15.reuse, R39, R38 ;  /* 0x000000270f117223 */ /* 0x040fe20000000026 */
[----:B------:R-:W-:Y:S01]  /*0820*/  FFMA R45, R15, R43, R42 ;  /* 0x0000002b0f2d7223 */ /* 0x000fe2000000002a */
[----:B------:R-:W1:Y:S01]  /*0830*/  LDS.128 R36, [R48+-0x70] ;  /* 0xffff900030247984 */ /* 0x000e620000000c00 */
[-C--:B------:R-:W-:Y:S01]  /*0840*/  FFMA R10, R10, R18.reuse, R41 ;  /* 0x000000120a0a7223 */ /* 0x080fe20000000029 */
[----:B------:R-:W-:-:S02]  /*0850*/  FFMA R8, R14, R18, R8 ;  /* 0x000000120e087223 */ /* 0x000fc40000000008 */
[----:B------:R-:W2:Y:S01]  /*0860*/  LDS.128 R40, [R48+0x10] ;  /* 0x0000100030287984 */ /* 0x000ea20000000c00 */
[-C--:B------:R-:W-:Y:S01]  /*0870*/  FFMA R11, R11, R19.reuse, R10 ;  /* 0x000000130b0b7223 */ /* 0x080fe2000000000a */
[----:B------:R-:W-:Y:S01]  /*0880*/  FFMA R15, R15, R19, R8 ;  /* 0x000000130f0f7223 */ /* 0x000fe20000000008 */
[-C--:B0-----:R-:W-:Y:S01]  /*0890*/  FFMA R8, R24, R20.reuse, R33 ;  /* 0x0000001418087223 */ /* 0x081fe20000000021 */
[----:B------:R-:W-:Y:S02]  /*08a0*/  FFMA R20, R28, R20, R35 ;  /* 0x000000141c147223 */ /* 0x000fe40000000023 */
[----:B------:R-:W0:Y:S01]  /*08b0*/  LDS.128 R32, [R48+0x90] ;  /* 0x0000900030207984 */ /* 0x000e220000000c00 */
[-C--:B------:R-:W-:Y:S01]  /*08c0*/  FFMA R19, R25, R21.reuse, R8 ;  /* 0x0000001519137223 */ /* 0x080fe20000000008 */
[----:B------:R-:W-:Y:S01]  /*08d0*/  FFMA R21, R29, R21, R20 ;  /* 0x000000151d157223 */ /* 0x000fe20000000014 */
[-C--:B-1----:R-:W-:Y:S01]  /*08e0*/  FFMA R8, R24, R36.reuse, R9 ;  /* 0x0000002418087223 */ /* 0x082fe20000000009 */
[----:B------:R-:W-:Y:S01]  /*08f0*/  IADD3 R9, PT, PT, R49, 0x2, RZ ;  /* 0x0000000231097810 */ /* 0x000fe20007ffe0ff */
[----:B------:R-:W-:Y:S01]  /*0900*/  FFMA R36, R28, R36, R17 ;  /* 0x000000241c247223 */ /* 0x000fe20000000011 */
[----:B------:R-:W-:Y:S01]  /*0910*/  FFMA R20, R26, R22, R19 ;  /* 0x000000161a147223 */ /* 0x000fe20000000013 */
[----:B--2---:R-:W-:Y:S01]  /*0920*/  FFMA R10, R24, R40, R13 ;  /* 0x00000028180a7223 */ /* 0x004fe2000000000d */
[----:B------:R-:W-:Y:S01]  /*0930*/  LOP3.LUT R9, R9, 0x1f, RZ, 0xc0, !PT ;  /* 0x0000001f09097812 */ /* 0x000fe200078ec0ff */
[----:B------:R-:W-:Y:S01]  /*0940*/  FFMA R22, R30, R22, R21 ;  /* 0x000000161e167223 */ /* 0x000fe20000000015 */
[----:B------:R-:W-:Y:S01]  /*0950*/  FFMA R40, R28, R40, R45 ;  /* 0x000000281c287223 */ /* 0x000fe2000000002d */
[-C--:B------:R-:W-:Y:S01]  /*0960*/  FFMA R21, R25, R37.reuse, R8 ;  /* 0x0000002519157223 */ /* 0x080fe20000000008 */
[----:B------:R-:W-:Y:S01]  /*0970*/  LOP3.LUT R13, R9, 0x10, RZ, 0x3c, !PT ;  /* 0x00000010090d7812 */ /* 0x000fe200078e3cff */
[----:B------:R-:W-:Y:S01]  /*0980*/  FFMA R45, R29, R37, R36 ;  /* 0x000000251d2d7223 */ /* 0x000fe20000000024 */
[C---:B------:R-:W-:Y:S01]  /*0990*/  IADD3 R9, PT, PT, R56.reuse, R9, RZ ;  /* 0x0000000938097210 */ /* 0x040fe20007ffe0ff */
[----:B------:R-:W-:Y:S01]  /*09a0*/  FFMA R37, R25, R41, R10 ;  /* 0x0000002919257223 */ /* 0x000fe2000000000a */
[----:B------:R-:W-:Y:S01]  /*09b0*/  IADD3 R13, PT, PT, R56, R13, RZ ;  /* 0x0000000d380d7210 */ /* 0x000fe20007ffe0ff */
[----:B------:R-:W-:Y:S01]  /*09c0*/  FFMA R41, R29, R41, R40 ;  /* 0x000000291d297223 */ /* 0x000fe20000000028 */
[----:B------:R-:W-:-:S02]  /*09d0*/  LEA R12, R9, UR5, 0x4 ;  /* 0x00000005090c7c11 */ /* 0x000fc4000f8e20ff */
[----:B------:R-:W-:-:S06]  /*09e0*/  LEA R16, R13, UR5, 0x4 ;  /* 0x000000050d107c11 */ /* 0x000fcc000f8e20ff */
[----:B------:R-:W-:Y:S01]  /*09f0*/  LDS.128 R16, [R16+0x2000] ;  /* 0x0020000010107984 */ /* 0x000fe20000000c00 */
[-C--:B0-----:R-:W-:Y:S01]  /*0a00*/  FFMA R24, R24, R32.reuse, R11 ;  /* 0x0000002018187223 */ /* 0x081fe2000000000b */
[----:B------:R-:W-:Y:S02]  /*0a10*/  FFMA R28, R28, R32, R15 ;  /* 0x000000201c1c7223 */ /* 0x000fe4000000000f */
[----:B------:R-:W-:Y:S01]  /*0a20*/  LDS.128 R8, [R48+-0xe0] ;  /* 0xffff200030087984 */ /* 0x000fe20000000c00 */
[-C--:B------:R-:W-:Y:S01]  /*0a30*/  FFMA R25, R25, R33.reuse, R24 ;  /* 0x0000002119197223 */ /* 0x080fe20000000018 */
[----:B------:R-:W-:Y:S02]  /*0a40*/  FFMA R47, R29, R33, R28 ;  /* 0x000000211d2f7223 */ /* 0x000fe4000000001c */
[----:B------:R-:W0:Y:S01]  /*0a50*/  LDS.128 R12, [R12] ;  /* 0x000000000c0c7984 */ /* 0x000e220000000c00 */
[-C--:B------:R-:W-:Y:S01]  /*0a60*/  FFMA R29, R27, R23.reuse, R20 ;  /* 0x000000171b1d7223 */ /* 0x080fe20000000014 */
[----:B------:R-:W-:Y:S01]  /*0a70*/  FFMA R33, R31, R23, R22 ;  /* 0x000000171f217223 */ /* 0x000fe20000000016 */
[C---:B------:R-:W-:Y:S01]  /*0a80*/  FFMA R24, R26.reuse, R38, R21 ;  /* 0x000000261a187223 */ /* 0x040fe20000000015 */
[----:B------:R-:W-:Y:S01]  /*0a90*/  FFMA R28, R26, R42, R37 ;  /* 0x0000002a1a1c7223 */ /* 0x000fe20000000025 */
[----:B------:R-:W-:Y:S01]  /*0aa0*/  FFMA R38, R30, R38, R45 ;  /* 0x000000261e267223 */ /* 0x000fe2000000002d */
[----:B------:R-:W-:Y:S01]  /*0ab0*/  FFMA R26, R26, R34, R25 ;  /* 0x000000221a1a7223 */ /* 0x000fe20000000019 */
[----:B------:R-:W1:Y:S01]  /*0ac0*/  LDS.128 R20, [R48+-0x60] ;  /* 0xffffa00030147984 */ /* 0x000e620000000c00 */
[C---:B------:R-:W-:Y:S01]  /*0ad0*/  FFMA R42, R30.reuse, R42, R41 ;  /* 0x0000002a1e2a7223 */ /* 0x040fe20000000029 */
[-C--:B------:R-:W-:Y:S01]  /*0ae0*/  FFMA R41, R27, R39.reuse, R24 ;  /* 0x000000271b297223 */ /* 0x080fe20000000018 */
[----:B------:R-:W-:Y:S01]  /*0af0*/  FFMA R45, R31, R39, R38 ;  /* 0x000000271f2d7223 */ /* 0x000fe20000000026 */
[C---:B------:R-:W-:Y:S01]  /*0b00*/  FFMA R39, R27.reuse, R43, R28 ;  /* 0x0000002b1b277223 */ /* 0x040fe2000000001c */
[----:B------:R-:W-:Y:S01]  /*0b10*/  FFMA R37, R27, R35, R26 ;  /* 0x000000231b257223 */ /* 0x000fe2000000001a */
[----:B------:R-:W-:Y:S01]  /*0b20*/  FFMA R30, R30, R34, R47 ;  /* 0x000000221e1e7223 */ /* 0x000fe2000000002f */
[----:B------:R-:W2:Y:S01]  /*0b30*/  LDS.128 R24, [R48+0x20] ;  /* 0x0000200030187984 */ /* 0x000ea20000000c00 */
[----:B------:R-:W-:-:S02]  /*0b40*/  FFMA R43, R31, R43, R42 ;  /* 0x0000002b1f2b7223 */ /* 0x000fc4000000002a */
[----:B------:R-:W-:Y:S01]  /*0b50*/  FFMA R35, R31, R35, R30 ;  /* 0x000000231f237223 */ /* 0x000fe2000000001e */
[-C--:B0-----:R-:W-:Y:S01]  /*0b60*/  FFMA R32, R12, R8.reuse, R29 ;  /* 0x000000080c207223 */ /* 0x081fe2000000001d */
[----:B------:R-:W-:Y:S01]  /*0b70*/  FFMA R8, R16, R8, R33 ;  /* 0x0000000810087223 */ /* 0x000fe20000000021 */
[----:B------:R-:W0:Y:S02]  /*0b80*/  LDS.128 R28, [R48+0xa0] ;  /* 0x0000a000301c7984 */ /* 0x000e240000000c00 */
[-C--:B------:R-:W-:Y:S01]  /*0b90*/  FFMA R33, R13, R9.reuse, R32 ;  /* 0x000000090d217223 */ /* 0x080fe20000000020 */
[----:B------:R-:W-:Y:S01]  /*0ba0*/  FFMA R9, R17, R9, R8 ;  /* 0x0000000911097223 */ /* 0x000fe20000000008 */
[----:B-1----:R-:W-:Y:S02]  /*0bb0*/  FFMA R32, R12, R20, R41 ;  /* 0x000000140c207223 */ /* 0x002fe40000000029 */
[----:B------:R-:W-:Y:S01]  /*0bc0*/  FFMA R8, R14, R10, R33 ;  /* 0x0000000a0e087223 */ /* 0x000fe20000000021 */
[----:B------:R-:W-:Y:S01]  /*0bd0*/  IADD3 R33, PT, PT, R49, 0x3, RZ ;  /* 0x0000000331217810 */ /* 0x000fe20007ffe0ff */
[----:B------:R-:W-:Y:S01]  /*0be0*/  FFMA R20, R16, R20, R45 ;  /* 0x0000001410147223 */ /* 0x000fe2000000002d */
[----:B------:R-:W-:Y:S01]  /*0bf0*/  FFMA R10, R18, R10, R9 ;  /* 0x0000000a120a7223 */ /* 0x000fe20000000009 */
[-C--:B------:R-:W-:Y:S01]  /*0c00*/  FFMA R9, R13, R21.reuse, R32 ;  /* 0x000000150d097223 */ /* 0x080fe20000000020 */
[----:B------:R-:W-:Y:S01]  /*0c10*/  LOP3.LUT R33, R33, 0x1f, RZ, 0xc0, !PT ;  /* 0x0000001f21217812 */ /* 0x000fe200078ec0ff */
[----:B------:R-:W-:Y:S01]  /*0c20*/  FFMA R21, R17, R21, R20 ;  /* 0x0000001511157223 */ /* 0x000fe20000000014 */
[-C--:B--2---:R-:W-:Y:S01]  /*0c30*/  FFMA R20, R12, R24.reuse, R39 ;  /* 0x000000180c147223 */ /* 0x084fe20000000027 */
[----:B------:R-:W-:Y:S01]  /*0c40*/  FFMA R24, R16, R24, R43 ;  /* 0x0000001810187223 */ /* 0x000fe2000000002b */
[----:B------:R-:W-:-:S02]  /*0c50*/  LOP3.LUT R39, R33, 0x10, RZ, 0x3c, !PT ;  /* 0x0000001021277812 */ /* 0x000fc400078e3cff */
[C---:B------:R-:W-:Y:S01]  /*0c60*/  IADD3 R33, PT, PT, R56.reuse, R33, RZ ;  /* 0x0000002138217210 */ /* 0x040fe20007ffe0ff */
[----:B------:R-:W-:Y:S01]  /*0c70*/  FFMA R45, R13, R25, R20 ;  /* 0x000000190d2d7223 */ /* 0x000fe20000000014 */
[----:B------:R-:W-:Y:S01]  /*0c80*/  IADD3 R39, PT, PT, R56, R39, RZ ;  /* 0x0000002738277210 */ /* 0x000fe20007ffe0ff */
[----:B------:R-:W-:Y:S01]  /*0c90*/  FFMA R25, R17, R25, R24 ;  /* 0x0000001911197223 */ /* 0x000fe20000000018 */
[----:B------:R-:W-:Y:S02]  /*0ca0*/  LEA R36, R33, UR5, 0x4 ;  /* 0x0000000521247c11 */ /* 0x000fe4000f8e20ff */
[----:B------:R-:W-:Y:S02]  /*0cb0*/  LEA R40, R39, UR5, 0x4 ;  /* 0x0000000527287c11 */ /* 0x000fe4000f8e20ff */
[----:B------:R-:W-:-:S04]  /*0cc0*/  IADD3 R49, PT, PT, R49, 0x4, RZ ;  /* 0x0000000431317810 */ /* 0x000fc80007ffe0ff */
[----:B------:R-:W-:Y:S01]  /*0cd0*/  LDS.128 R40, [R40+0x2000] ;  /* 0x0020000028287984 */ /* 0x000fe20000000c00 */
[-C--:B0-----:R-:W-:Y:S01]  /*0ce0*/  FFMA R12, R12, R28.reuse, R37 ;  /* 0x0000001c0c0c7223 */ /* 0x081fe20000000025 */
[----:B------:R-:W-:Y:S02]  /*0cf0*/  FFMA R16, R16, R28, R35 ;  /* 0x0000001c10107223 */ /* 0x000fe40000000023 */
[----:B------:R-:W-:Y:S01]  /*0d00*/  LDS.128 R36, [R36] ;  /* 0x0000000024247984 */ /* 0x000fe20000000c00 */
[-C--:B------:R-:W-:Y:S01]  /*0d10*/  FFMA R13, R13, R29.reuse, R12 ;  /* 0x0000001d0d0d7223 */ /* 0x080fe2000000000c */
[----:B------:R-:W-:Y:S02]  /*0d20*/  FFMA R17, R17, R29, R16 ;  /* 0x0000001d11117223 */ /* 0x000fe40000000010 */
[----:B------:R-:W0:Y:S01]  /*0d30*/  LDS.128 R32, [R48+-0xd0] ;  /* 0xffff300030207984 */ /* 0x000e220000000c00 */
[C---:B------:R-:W-:Y:S01]  /*0d40*/  FFMA R16, R14.reuse, R26, R45 ;  /* 0x0000001a0e107223 */ /* 0x040fe2000000002d */
[-C--:B------:R-:W-:Y:S01]  /*0d50*/  FFMA R12, R14, R22.reuse, R9 ;  /* 0x000000160e0c7223 */ /* 0x080fe20000000009 */
[----:B------:R-:W-:Y:S01]  /*0d60*/  FFMA R22, R18, R22, R21 ;  /* 0x0000001612167223 */ /* 0x000fe20000000015 */
[----:B------:R-:W1:Y:S01]  /*0d70*/  LDS.128 R44, [R48+-0x50] ;  /* 0xffffb000302c7984 */ /* 0x000e620000000c00 */
[----:B------:R-:W-:Y:S01]  /*0d80*/  FFMA R14, R14, R30, R13 ;  /* 0x0000001e0e0e7223 */ /* 0x000fe2000000000d */
[-C--:B------:R-:W-:Y:S01]  /*0d90*/  FFMA R9, R15, R11.reuse, R8 ;  /* 0x0000000b0f097223 */ /* 0x080fe20000000008 */
[C---:B------:R-:W-:Y:S01]  /*0da0*/  FFMA R26, R18.reuse, R26, R25 ;  /* 0x0000001a121a7223 */ /* 0x040fe20000000019 */
[----:B------:R-:W-:Y:S01]  /*0db0*/  FFMA R13, R19, R11, R10 ;  /* 0x0000000b130d7223 */ /* 0x000fe2000000000a */
[----:B------:R-:W-:Y:S01]  /*0dc0*/  FFMA R18, R18, R30, R17 ;  /* 0x0000001e12127223 */ /* 0x000fe20000000011 */
[-C--:B------:R-:W-:Y:S01]  /*0dd0*/  FFMA R17, R15, R23.reuse, R12 ;  /* 0x000000170f117223 */ /* 0x080fe2000000000c */
[----:B------:R-:W-:Y:S01]  /*0de0*/  FFMA R21, R19, R23, R22 ;  /* 0x0000001713157223 */ /* 0x000fe20000000016 */
[C---:B------:R-:W-:Y:S01]  /*0df0*/  FFMA R23, R15.reuse, R27, R16 ;  /* 0x0000001b0f177223 */ /* 0x040fe20000000010 */
[-C--:B------:R-:W-:Y:S01]  /*0e00*/  FFMA R25, R15, R31.reuse, R14 ;  /* 0x0000001f0f197223 */ /* 0x080fe2000000000e */
[C---:B------:R-:W-:Y:S01]  /*0e10*/  FFMA R31, R19.reuse, R31, R18 ;  /* 0x0000001f131f7223 */ /* 0x040fe20000000012 */
[----:B------:R-:W-:Y:S01]  /*0e20*/  FFMA R27, R19, R27, R26 ;  /* 0x0000001b131b7223 */ /* 0x000fe2000000001a */
[-C--:B0-----:R-:W-:Y:S01]  /*0e30*/  FFMA R16, R36, R32.reuse, R9 ;  /* 0x0000002024107223 */ /* 0x081fe20000000009 */
[----:B------:R-:W-:Y:S01]  /*0e40*/  FFMA R32, R40, R32, R13 ;  /* 0x0000002028207223 */ /* 0x000fe2000000000d */
[----:B------:R-:W0:Y:S01]  /*0e50*/  LDS.128 R8, [R48+0x30] ;  /* 0x0000300030087984 */ /* 0x000e220000000c00 */
[----:B-1----:R-:W-:Y:S01]  /*0e60*/  FFMA R18, R36, R44, R17 ;  /* 0x0000002c24127223 */ /* 0x002fe20000000011 */
[----:B------:R-:W-:-:S02]  /*0e70*/  FFMA R17, R37, R33, R16 ;  /* 0x0000002125117223 */ /* 0x000fc40000000010 */
[----:B------:R1:W2:Y:S01]  /*0e80*/  LDS.128 R12, [R48+0xb0] ;  /* 0x0000b000300c7984 */ /* 0x0002a20000000c00 */
[----:B------:R-:W-:Y:S01]  /*0e90*/  FFMA R44, R40, R44, R21 ;  /* 0x0000002c282c7223 */ /* 0x000fe20000000015 */
[----:B------:R-:W-:Y:S01]  /*0ea0*/  FFMA R19, R37, R45, R18 ;  /* 0x0000002d25137223 */ /* 0x000fe20000000012 */
[C---:B------:R-:W-:Y:S01]  /*0eb0*/  FFMA R16, R38.reuse, R34, R17 ;  /* 0x0000002226107223 */ /* 0x040fe20000000011 */
[C---:B------:R-:W-:Y:S01]  /*0ec0*/  FFMA R33, R41.reuse, R33, R32 ;  /* 0x0000002129217223 */ /* 0x040fe20000000020 */
[----:B------:R-:W-:Y:S01]  /*0ed0*/  FFMA R45, R41, R45, R44 ;  /* 0x0000002d292d7223 */ /* 0x000fe2000000002c */
[----:B------:R-:W-:Y:S01]  /*0ee0*/  FFMA R18, R38, R46, R19 ;  /* 0x0000002e26127223 */ /* 0x000fe20000000013 */
[C---:B------:R-:W-:Y:S01]  /*0ef0*/  FFMA R17, R39.reuse, R35, R16 ;  /* 0x0000002327117223 */ /* 0x040fe20000000010 */
[C---:B------:R-:W-:Y:S01]  /*0f00*/  FFMA R34, R42.reuse, R34, R33 ;  /* 0x000000222a227223 */ /* 0x040fe20000000021 */
[----:B------:R-:W-:Y:S01]  /*0f10*/  FFMA R46, R42, R46, R45 ;  /* 0x0000002e2a2e7223 */ /* 0x000fe2000000002d */
[----:B------:R-:W-:Y:S01]  /*0f20*/  FFMA R21, R39, R47, R18 ;  /* 0x0000002f27157223 */ /* 0x000fe20000000012 */
[----:B-1----:R-:W-:Y:S01]  /*0f30*/  IADD3 R48, PT, PT, R48, 0x40, RZ ;  /* 0x0000004030307810 */ /* 0x002fe20007ffe0ff */
[C---:B------:R-:W-:Y:S01]  /*0f40*/  FFMA R19, R43.reuse, R35, R34 ;  /* 0x000000232b137223 */ /* 0x040fe20000000022 */
[----:B------:R-:W-:Y:S01]  /*0f50*/  FFMA R47, R43, R47, R46 ;  /* 0x0000002f2b2f7223 */ /* 0x000fe2000000002e */
[-C--:B0-----:R-:W-:Y:S01]  /*0f60*/  FFMA R16, R36, R8.reuse, R23 ;  /* 0x0000000824107223 */ /* 0x081fe20000000017 */
[----:B------:R-:W-:Y:S01]  /*0f70*/  FFMA R8, R40, R8, R27 ;  /* 0x0000000828087223 */ /* 0x000fe2000000001b */
[-C--:B--2---:R-:W-:Y:S01]  /*0f80*/  FFMA R36, R36, R12.reuse, R25 ;  /* 0x0000000c24247223 */ /* 0x084fe20000000019 */
[----:B------:R-:W-:Y:S01]  /*0f90*/  FFMA R12, R40, R12, R31 ;  /* 0x0000000c280c7223 */ /* 0x000fe2000000001f */
[-C--:B------:R-:W-:Y:S01]  /*0fa0*/  FFMA R23, R37, R9.reuse, R16 ;  /* 0x0000000925177223 */ /* 0x080fe20000000010 */
        /* <DEDUP_REMOVED lines=11> */
[----:B------:R-:W-:Y:S06]  /*1060*/  BRA.U UP0, `(.L_x_6) ;  /* 0xfffffff500207547 */ /* 0x000fec000b83ffff */
.L_x_5:
[----:B------:R-:W-:Y:S05]  /*1070*/  BSYNC.RECONVERGENT B0 ;  /* 0x0000000000007941 */ /* 0x000fea0003800200 */
.L_x_4:
[----:B------:R-:W-:Y:S01]  /*1080*/  BAR.SYNC.DEFER_BLOCKING 0x0 ;  /* 0x0000000000007b1d */ /* 0x000fe20000010000 */
[----:B------:R-:W-:-:S13]  /*1090*/  ISETP.GT.U32.AND P1, PT, R50, 0x17, PT ;  /* 0x000000173200780c */ /* 0x000fda0003f24070 */
[----:B-----5:R1:W-:Y:S01]  /*10a0*/  @!P1 STS.128 [R57], R4 ;  /* 0x0000000439009388 */ /* 0x0203e20000000c00 */
[----:B------:R-:W-:Y:S01]  /*10b0*/  @!P1 BAR.SYNC.DEFER_BLOCKING 0x0 ;  /* 0x0000000000009b1d */ /* 0x000fe20000010000 */
[C---:B------:R-:W-:Y:S02]  /*10c0*/  ISETP.GE.U32.AND P1, PT, R50.reuse, 0x18, PT ;  /* 0x000000183200780c */ /* 0x040fe40003f26070 */
[----:B------:R-:W-:-:S11]  /*10d0*/  IADD3 R50, PT, PT, R50, 0x8, RZ ;  /* 0x0000000832327810 */ /* 0x000fd60007ffe0ff */
[----:B------:R-:W-:Y:S05]  /*10e0*/  @!P1 BRA `(.L_x_7) ;  /* 0xfffffff000c89947 */ /* 0x000fea000383ffff */
[----:B0-----:R-:W0:Y:S01]  /*10f0*/  S2R R9, SR_TID.Y ;  /* 0x0000000000097919 */ /* 0x001e220000002200 */
[----:B------:R-:W-:Y:S01]  /*1100*/  BAR.SYNC.DEFER_BLOCKING 0x0 ;  /* 0x0000000000007b1d */ /* 0x000fe20000010000 */
[-C--:B------:R-:W-:Y:S02]  /*1110*/  FSETP.GT.AND P1, PT, R19, R51.reuse, PT ;  /* 0x000000331300720b */ /* 0x080fe40003f24000 */
[-C--:B------:R-:W-:Y:S02]  /*1120*/  FSETP.GT.AND P6, PT, R17, R54.reuse, PT ;  /* 0x000000361100720b */ /* 0x080fe40003fc4000 */
[----:B------:R-:W-:Y:S02]  /*1130*/  FSEL R0, R19, R51, P1 ;  /* 0x0000003313007208 */ /* 0x000fe40000800000 */
[----:B------:R-:W-:Y:S01]  /*1140*/  FSEL R54, R17, R54, P6 ;  /* 0x0000003611367208 */ /* 0x000fe20003000000 */
[----:B------:R-:W0:Y:S01]  /*1150*/  S2R R12, SR_TID.X ;  /* 0x00000000000c7919 */ /* 0x000e220000002100 */
[----:B------:R-:W-:-:S02]  /*1160*/  FSETP.GT.AND P2, PT, R47, R0, PT ;  /* 0x000000002f00720b */ /* 0x000fc40003f44000 */
[----:B------:R-:W-:Y:S02]  /*1170*/  FSETP.GT.AND P3, PT, R21, R54, PT ;  /* 0x000000361500720b */ /* 0x000fe40003f64000 */
[----:B------:R-:W-:Y:S02]  /*1180*/  FSEL R2, R47, R0, P2 ;  /* 0x000000002f027208 */ /* 0x000fe40001000000 */
[----:B------:R-:W-:Y:S02]  /*1190*/  FSEL R54, R21, R54, P3 ;  /* 0x0000003615367208 */ /* 0x000fe40001800000 */
[----:B------:R-:W-:Y:S02]  /*11a0*/  FSETP.GT.AND P4, PT, R29, R2, PT ;  /* 0x000000021d00720b */ /* 0x000fe40003f84000 */
[----:B------:R-:W-:Y:S02]  /*11b0*/  FSETP.GT.AND P5, PT, R27, R54, PT ;  /* 0x000000361b00720b */ /* 0x000fe40003fa4000 */
[----:B------:R-:W-:-:S02]  /*11c0*/  FSEL R10, R29, R2, P4 ;  /* 0x000000021d0a7208 */ /* 0x000fc40002000000 */
[----:B------:R-:W-:Y:S02]  /*11d0*/  FSEL R54, R27, R54, P5 ;  /* 0x000000361b367208 */ /* 0x000fe40002800000 */
[----:B0-----:R-:W-:-:S04]  /*11e0*/  LEA R8, R9, R12, 0x5 ;  /* 0x0000000c09087211 */ /* 0x001fc800078e28ff */
[----:B------:R-:W-:-:S04]  /*11f0*/  SHF.R.U32.HI R11, RZ, 0x4, R8 ;  /* 0x00000004ff0b7819 */ /* 0x000fc80000011608 */
[----:B------:R-:W-:Y:S01]  /*1200*/  LEA R0, R11, UR4, 0x2 ;  /* 0x000000040b007c11 */ /* 0x000fe2000f8e10ff */
[----:B------:R-:W-:-:S03]  /*1210*/  UIADD3 UR4, UPT, UPT, UR4, 0x20, URZ ;  /* 0x0000002004047890 */ /* 0x000fc6000fffe0ff */
[C---:B------:R-:W-:Y:S01]  /*1220*/  SEL R53, R0.reuse, R53, P6 ;  /* 0x0000003500357207 */ /* 0x040fe20003000000 */
[----:B------:R-:W-:Y:S01]  /*1230*/  UISETP.GE.U32.AND UP0, UPT, UR4, 0x4000, UPT ;  /* 0x000040000400788c */ /* 0x000fe2000bf06070 */
[C---:B------:R-:W-:Y:S02]  /*1240*/  IADD3 R2, PT, PT, R0.reuse, 0x1, RZ ;  /* 0x0000000100027810 */ /* 0x040fe40007ffe0ff */
[----:B------:R-:W-:Y:S02]  /*1250*/  FSETP.GT.AND P6, PT, R25, R10, PT ;  /* 0x0000000a1900720b */ /* 0x000fe40003fc4000 */
[----:B------:R-:W-:Y:S02]  /*1260*/  IADD3 R8, PT, PT, R0, 0x2, RZ ;  /* 0x0000000200087810 */ /* 0x000fe40007ffe0ff */
[----:B------:R-:W-:Y:S02]  /*1270*/  SEL R53, R2, R53, P3 ;  /* 0x0000003502357207 */ /* 0x000fe40001800000 */
[----:B------:R-:W-:-:S02]  /*1280*/  @!P2 SEL R2, R0, R52, P1 ;  /* 0x000000340002a207 */ /* 0x000fc40000800000 */
[CC--:B------:R-:W-:Y:S02]  /*1290*/  FSETP.GT.AND P1, PT, R23.reuse, R54.reuse, PT ;  /* 0x000000361700720b */ /* 0x0c0fe40003f24000 */
[----:B------:R-:W-:Y:S02]  /*12a0*/  SEL R53, R8, R53, P5 ;  /* 0x0000003508357207 */ /* 0x000fe40002800000 */
[----:B------:R-:W-:Y:S02]  /*12b0*/  IADD3 R52, PT, PT, R0, 0x3, RZ ;  /* 0x0000000300347810 */ /* 0x000fe40007ffe0ff */
[----:B------:R-:W-:Y:S02]  /*12c0*/  FSEL R54, R23, R54, P1 ;  /* 0x0000003617367208 */ /* 0x000fe40000800000 */
[----:B------:R-:W-:Y:S02]  /*12d0*/  SEL R53, R52, R53, P1 ;  /* 0x0000003534357207 */ /* 0x000fe40000800000 */
[----:B------:R-:W-:-:S02]  /*12e0*/  FSEL R51, R25, R10, P6 ;  /* 0x0000000a19337208 */ /* 0x000fc40003000000 */
[----:B------:R-:W-:Y:S01]  /*12f0*/  @!P6 SEL R52, R8, R2, P4 ;  /* 0x000000020834e207 */ /* 0x000fe20002000000 */
[----:B------:R-:W-:Y:S06]  /*1300*/  BRA.U !UP0, `(.L_x_8) ;  /* 0xffffffed08f07547 */ /* 0x000fec000b83ffff */
[----:B------:R-:W-:Y:S01]  /*1310*/  BSSY.RECONVERGENT B0, `(.L_x_9) ;  /* 0x000000d000007945 */ /* 0x000fe20003800200 */
[----:B------:R-:W-:-:S03]  /*1320*/  ISETP.NE.AND P1, PT, R9, RZ, PT ;  /* 0x000000ff0900720c */ /* 0x000fc60003f25270 */
[----:B------:R-:W-:Y:S10]  /*1330*/  @P0 BRA `(.L_x_10) ;  /* 0x0000000000280947 */ /* 0x000ff40003800000 */
[----:B------:R-:W0:Y:S01]  /*1340*/  S2UR UR5, SR_CgaCtaId ;  /* 0x00000000000579c3 */ /* 0x000e220000008800 */
[----:B------:R-:W-:Y:S01]  /*1350*/  UMOV UR4, 0x400 ;  /* 0x0000040000047882 */ /* 0x000fe20000000000 */
[----:B------:R-:W-:-:S04]  /*1360*/  LOP3.LUT R0, R12, 0xf, RZ, 0xc0, !PT ;  /* 0x0000000f0c007812 */ /* 0x000fc800078ec0ff */
[----:B------:R-:W-:Y:S01]  /*1370*/  LEA R0, R11, R0, 0x5 ;  /* 0x000000000b007211 */ /* 0x000fe200078e28ff */
[----:B0-----:R-:W-:-:S06]  /*1380*/  ULEA UR4, UR5, UR4, 0x18 ;  /* 0x0000000405047291 */ /* 0x001fcc000f8ec0ff */
[----:B------:R-:W-:-:S05]  /*1390*/  LEA R0, R0, UR4, 0x2 ;  /* 0x0000000400007c11 */ /* 0x000fca000f8e10ff */
[----:B------:R0:W-:Y:S04]  /*13a0*/  STS [R0], R54 ;  /* 0x0000003600007388 */ /* 0x0001e80000000800 */
[----:B------:R0:W-:Y:S04]  /*13b0*/  STS [R0+0x400], R53 ;  /* 0x0004003500007388 */ /* 0x0001e80000000800 */
[----:B------:R0:W-:Y:S04]  /*13c0*/  STS [R0+0x40], R51 ;  /* 0x0000403300007388 */ /* 0x0001e80000000800 */
[----:B------:R0:W-:Y:S02]  /*13d0*/  STS [R0+0x440], R52 ;  /* 0x0004403400007388 */ /* 0x0001e40000000800 */
.L_x_10:
[----:B------:R-:W-:Y:S05]  /*13e0*/  BSYNC.RECONVERGENT B0 ;  /* 0x0000000000007941 */ /* 0x000fea0003800200 */
.L_x_9:
[----:B------:R-:W-:Y:S06]  /*13f0*/  BAR.SYNC.DEFER_BLOCKING 0x0 ;  /* 0x0000000000007b1d */ /* 0x000fec0000010000 */
[----:B------:R-:W-:Y:S05]  /*1400*/  @P1 EXIT ;  /* 0x000000000000194d */ /* 0x000fea0003800000 */
[----:B------:R-:W2:Y:S01]  /*1410*/  S2UR UR5, SR_CgaCtaId ;  /* 0x00000000000579c3 */ /* 0x000ea20000008800 */
[----:B------:R-:W-:Y:S01]  /*1420*/  UMOV UR4, 0x400 ;  /* 0x0000040000047882 */ /* 0x000fe20000000000 */
[----:B------:R-:W-:-:S06]  /*1430*/  LEA R13, R3, R12, 0x5 ;  /* 0x0000000c030d7211 */ /* 0x000fcc00078e28ff */
[----:B-1----:R-:W1:Y:S01]  /*1440*/  LDC.64 R6, c[0x0][0x398] ;  /* 0x0000e600ff067b82 */ /* 0x002e620000000a00 */
[----:B--2---:R-:W-:-:S06]  /*1450*/  ULEA UR4, UR5, UR4, 0x18 ;  /* 0x0000000405047291 */ /* 0x004fcc000f8ec0ff */
[----:B0-----:R-:W-:-:S05]  /*1460*/  LEA R0, R12, UR4, 0x2 ;  /* 0x000000040c007c11 */ /* 0x001fca000f8e10ff */
[----:B------:R-:W-:Y:S04]  /*1470*/  LDS R9, [R0] ;  /* 0x0000000000097984 */ /* 0x000fe80000000800 */
[----:B------:R-:W0:Y:S04]  /*1480*/  LDS R2, [R0+0x80] ;  /* 0x0000800000027984 */ /* 0x000e280000000800 */
[----:B------:R-:W2:Y:S04]  /*1490*/  LDS R4, [R0+0x100] ;  /* 0x0001000000047984 */ /* 0x000ea80000000800 */
[----:B------:R-:W-:Y:S01]  /*14a0*/  LDS R11, [R0+0x400] ;  /* 0x00040000000b7984 */ /* 0x000fe20000000800 */
[----:B0-----:R-:W-:-:S13]  /*14b0*/  FSETP.GT.AND P0, PT, R2, R9, PT ;  /* 0x000000090200720b */ /* 0x001fda0003f04000 */
[----:B------:R-:W-:Y:S01]  /*14c0*/  @P0 MOV R9, R2 ;  /* 0x0000000200090202 */ /* 0x000fe20000000f00 */
[----:B------:R-:W-:Y:S03]  /*14d0*/  @P0 LDS R11, [R0+0x480] ;  /* 0x00048000000b0984 */ /* 0x000fe60000000800 */
[----:B--2---:R-:W-:Y:S01]  /*14e0*/  FSETP.GT.AND P0, PT, R4, R9, PT ;  /* 0x000000090400720b */ /* 0x004fe20003f04000 */
[----:B------:R-:W0:-:S12]  /*14f0*/  LDS R2, [R0+0x180] ;  /* 0x0001800000027984 */ /* 0x000e180000000800 */
[----:B------:R-:W-:Y:S01]  /*1500*/  @P0 MOV R9, R4 ;  /* 0x0000000400090202 */ /* 0x000fe20000000f00 */
[----:B------:R-:W-:Y:S04]  /*1510*/  @P0 LDS R11, [R0+0x500] ;  /* 0x00050000000b0984 */ /* 0x000fe80000000800 */
[----:B------:R-:W2:Y:S01]  /*1520*/  LDS R4, [R0+0x200] ;  /* 0x0002000000047984 */ /* 0x000ea20000000800 */
        /* <DEDUP_REMOVED lines=14> */
[----:B------:R-:W-:Y:S01]  /*1610*/  @P0 LDS R11, [R0+0x700] ;  /* 0x00070000000b0984 */ /* 0x000fe20000000800 */
[----:B------:R-:W2:Y:S02]  /*1620*/  LDC.64 R4, c[0x0][0x390] ;  /* 0x0000e400ff047b82 */ /* 0x000ea40000000a00 */
[----:B0-----:R-:W-:-:S13]  /*1630*/  FSETP.GT.AND P0, PT, R2, R9, PT ;  /* 0x000000090200720b */ /* 0x001fda0003f04000 */
[----:B------:R-:W0:Y:S01]  /*1640*/  @P0 LDS R11, [R0+0x780] ;  /* 0x00078000000b0984 */ /* 0x000e220000000800 */
[----:B------:R-:W-:Y:S01]  /*1650*/  @P0 MOV R9, R2 ;  /* 0x0000000200090202 */ /* 0x000fe20000000f00 */
[----:B--2---:R-:W-:-:S04]  /*1660*/  IMAD.WIDE R2, R13, 0x4, R4 ;  /* 0x000000040d027825 */ /* 0x004fc800078e0204 */
[----:B-1----:R-:W-:Y:S01]  /*1670*/  IMAD.WIDE R4, R13, 0x4, R6 ;  /* 0x000000040d047825 */ /* 0x002fe200078e0206 */
[----:B------:R-:W-:Y:S04]  /*1680*/  STG.E desc[UR8][R2.64], R9 ;  /* 0x0000000902007986 */ /* 0x000fe8000c101908 */
[----:B0-----:R-:W-:Y:S01]  /*1690*/  STG.E desc[UR8][R4.64], R11 ;  /* 0x0000000b04007986 */ /* 0x001fe2000c101908 */
[----:B------:R-:W-:Y:S05]  /*16a0*/  EXIT ;  /* 0x000000000000794d */ /* 0x000fea0003800000 */
.L_x_11:
[----:B------:R-:W-:-:S00]  /*16b0*/  BRA `(.L_x_11) ;  /* 0xfffffffc00fc7947 */ /* 0x000fc0000383ffff */
[----:B------:R-:W-:-:S00]  /*16c0*/  NOP ;  /* 0x0000000000007918 */ /* 0x000fc00000000000 */
        /* <DEDUP_REMOVED lines=11> */
.L_x_108:


//--------------------- .text._Z6Match9PKfS0_PfPi --------------------------
	.section	.text._Z6Match9PKfS0_PfPi,"ax",@progbits
	.align	128
        .global         _Z6Match9PKfS0_PfPi
        .type           _Z6Match9PKfS0_PfPi,@function
        .size           _Z6Match9PKfS0_PfPi,(.L_x_109 - _Z6Match9PKfS0_PfPi)
        .other          _Z6Match9PKfS0_PfPi,@"STO_CUDA_ENTRY STV_DEFAULT"
_Z6Match9PKfS0_PfPi:
.text._Z6Match9PKfS0_PfPi:
[----:B------:R-:W-:Y:S01]  /*0000*/  LDC R1, c[0x0][0x37c] ;  /* 0x0000df00ff017b82 */ /* 0x000fe20000000800 */
[----:B------:R-:W0:Y:S01]  /*0010*/  S2R R33, SR_TID.X ;  /* 0x0000000000217919 */ /* 0x000e220000002100 */
[----:B------:R-:W1:Y:S01]  /*0020*/  LDCU.64 UR8, c[0x0][0x358] ;  /* 0x00006b00ff0877ac */ /* 0x000e620008000a00 */
[----:B------:R-:W-:Y:S01]  /*0030*/  BSSY.RECONVERGENT B0, `(.L_x_12) ;  /* 0x000001d000007945 */ /* 0x000fe20003800200 */
[----:B------:R-:W-:Y:S01]  /*0040*/  HFMA2 R29, -RZ, RZ, 0, 0 ;  /* 0x00000000ff1d7431 */ /* 0x000fe200000001ff */
[----:B------:R-:W2:Y:S01]  /*0050*/  S2R R32, SR_TID.Y ;  /* 0x0000000000207919 */ /* 0x000ea20000002200 */
[----:B------:R-:W-:Y:S02]  /*0060*/  MOV R28, 0xffffffff ;  /* 0xffffffff001c7802 */ /* 0x000fe40000000f00 */
[----:B------:R-:W-:Y:S01]  /*0070*/  MOV R3, 0xffffffff ;  /* 0xffffffff00037802 */ /* 0x000fe20000000f00 */
[----:B------:R-:W3:Y:S01]  /*0080*/  S2R R0, SR_CTAID.X ;  /* 0x0000000000007919 */ /* 0x000ee20000002500 */
[----:B0-----:R-:W-:-:S02]  /*0090*/  SHF.L.U32 R31, R33, 0x5, RZ ;  /* 0x00000005211f7819 */ /* 0x001fc400000006ff */
[----:B--2---:R-:W-:-:S04]  /*00a0*/  LOP3.LUT R2, R33, R32, RZ, 0xfc, !PT ;  /* 0x0000002021027212 */ /* 0x004fc800078efcff */
[----:B------:R-:W-:-:S04]  /*00b0*/  LOP3.LUT P1, R2, R2, 0x3e0, RZ, 0xc0, !PT ;  /* 0x000003e002027812 */ /* 0x000fc8000782c0ff */
[----:B------:R-:W-:-:S09]  /*00c0*/  ISETP.NE.AND P0, PT, R2, RZ, PT ;  /* 0x000000ff0200720c */ /* 0x000fd20003f05270 */
[----:B-1-3--:R-:W-:Y:S05]  /*00d0*/  @P1 BRA `(.L_x_13) ;  /* 0x0000000000481947 */ /* 0x00afea0003800000 */
[----:B------:R-:W0:Y:S01]  /*00e0*/  S2R R5, SR_CgaCtaId ;  /* 0x0000000000057919 */ /* 0x000e220000008800 */
[----:B------:R-:W1:Y:S01]  /*00f0*/  LDC.64 R8, c[0x0][0x380] ;  /* 0x0000e000ff087b82 */ /* 0x000e620000000a00 */
[----:B------:R-:W-:Y:S02]  /*0100*/  MOV R2, 0x400 ;  /* 0x0000040000027802 */ /* 0x000fe40000000f00 */
[----:B------:R-:W-:Y:S02]  /*0110*/  MOV R11, R32 ;  /* 0x00000020000b7202 */ /* 0x000fe40000000f00 */
[----:B0-----:R-:W-:-:S07]  /*0120*/  LEA R2, R5, R2, 0x18 ;  /* 0x0000000205027211 */ /* 0x001fce00078ec0ff */
.L_x_14:
[----:B0-----:R-:W-:-:S04]  /*0130*/  LEA R4, R0, R11, 0x5 ;  /* 0x0000000b00047211 */ /* 0x001fc800078e28ff */
[----:B------:R-:W-:-:S05]  /*0140*/  LEA R5, R4, R33, 0x5 ;  /* 0x0000002104057211 */ /* 0x000fca00078e28ff */
[----:B-1----:R-:W-:-:S06]  /*0150*/  IMAD.WIDE R4, R5, 0x10, R8 ;  /* 0x0000001005047825 */ /* 0x002fcc00078e0208 */
[----:B------:R-:W2:Y:S01]  /*0160*/  LDG.E.128.CONSTANT R4, desc[UR8][R4.64] ;  /* 0x0000000804047981 */ /* 0x000ea2000c1e9d00 */
        /* <DEDUP_REMOVED lines=9> */
.L_x_13:
[----:B------:R-:W-:Y:S05]  /*0200*/  BSYNC.RECONVERGENT B0 ;  /* 0x0000000000007941 */ /* 0x000fea0003800200 */
.L_x_12:
[----:B------:R-:W-:Y:S01]  /*0210*/  LEA R32, R32, R33, 0x5 ;  /* 0x0000002120207211 */ /* 0x000fe200078e28ff */
[----:B------:R-:W-:Y:S01]  /*0220*/  HFMA2 R2, -RZ, RZ, 0, 0 ;  /* 0x00000000ff027431 */ /* 0x000fe200000001ff */
[----:B------:R-:W-:Y:S01]  /*0230*/  LOP3.LUT R31, R31, 0x1e0, RZ, 0xc0, !PT ;  /* 0x000001e01f1f7812 */ /* 0x000fe200078ec0ff */
[----:B------:R-:W-:Y:S01]  /*0240*/  UMOV UR4, URZ ;  /* 0x000000ff00047c82 */ /* 0x000fe20008000000 */
[----:B------:R-:W-:Y:S02]  /*0250*/  LOP3.LUT R33, R33, 0xf, RZ, 0xc0, !PT ;  /* 0x0000000f21217812 */ /* 0x000fe400078ec0ff */
[----:B------:R-:W-:Y:S02]  /*0260*/  SHF.R.U32.HI R32, RZ, 0x4, R32 ;  /* 0x00000004ff207819 */ /* 0x000fe40000011620 */
[----:B------:R-:W-:-:S07]  /*0270*/  LOP3.LUT R30, R31, 0x200, RZ, 0xfc, !PT ;  /* 0x000002001f1e7812 */ /* 0x000fce00078efcff */
.L_x_21:
[----:B------:R-:W-:Y:S04]  /*0280*/  BSSY.RECONVERGENT B0, `(.L_x_15) ;  /* 0x000004a000007945 */ /* 0x000fe80003800200 */
[----:B------:R-:W-:Y:S05]  /*0290*/  @P0 BRA `(.L_x_16) ;  /* 0x0000000400200947 */ /* 0x000fea0003800000 */
[----:B0-----:R-:W0:Y:S01]  /*02a0*/  S2R R13, SR_TID.Y ;  /* 0x00000000000d7919 */ /* 0x001e220000002200 */
[----:B------:R-:W-:Y:S01]  /*02b0*/  BSSY.RECONVERGENT B1, `(.L_x_17) ;  /* 0x0000023000017945 */ /* 0x000fe20003800200 */
[----:B------:R-:W1:Y:S01]  /*02c0*/  S2R R24, SR_TID.X ;  /* 0x0000000000187919 */ /* 0x000e620000002100 */
[----:B0-----:R-:W-:Y:S02]  /*02d0*/  VIMNMX.U32 R4, PT, PT, R13, 0x1c, !PT ;  /* 0x0000001c0d047848 */ /* 0x001fe40007fe0000 */
[----:B------:R-:W-:Y:S02]  /*02e0*/  MOV R25, R13 ;  /* 0x0000000d00197202 */ /* 0x000fe40000000f00 */
[----:B------:R-:W-:-:S04]  /*02f0*/  IADD3 R4, PT, PT, R4, 0x3, -R13 ;  /* 0x0000000304047810 */ /* 0x000fc80007ffe80d */
[C---:B------:R-:W-:Y:S02]  /*0300*/  LOP3.LUT R14, R4.reuse, 0xc, RZ, 0xc0, !PT ;  /* 0x0000000c040e7812 */ /* 0x040fe400078ec0ff */
[----:B------:R-:W-:Y:S02]  /*0310*/  ISETP.GE.U32.AND P2, PT, R4, 0xc, PT ;  /* 0x0000000c0400780c */ /* 0x000fe40003f46070 */
[----:B------:R-:W-:-:S13]  /*0320*/  ISETP.NE.AND P1, PT, R14, 0xc, PT ;  /* 0x0000000c0e00780c */ /* 0x000fda0003f25270 */
[----:B-1----:R-:W-:Y:S05]  /*0330*/  @!P1 BRA `(.L_x_18) ;  /* 0x0000000000689947 */ /* 0x002fea0003800000 */
[----:B------:R-:W0:Y:S01]  /*0340*/  LDC.64 R8, c[0x0][0x388] ;  /* 0x0000e200ff087b82 */ /* 0x000e220000000a00 */
[----:B------:R-:W-:-:S04]  /*0350*/  IADD3 R5, PT, PT, R13, UR4, RZ ;  /* 0x000000040d057c10 */ /* 0x000fc8000fffe0ff */
[----:B------:R-:W-:-:S05]  /*0360*/  LEA R11, R5, R24, 0x5 ;  /* 0x00000018050b7211 */ /* 0x000fca00078e28ff */
[----:B0-----:R-:W-:-:S06]  /*0370*/  IMAD.WIDE.U32 R4, R11, 0x10, R8 ;  /* 0x000000100b047825 */ /* 0x001fcc00078e0008 */
[----:B------:R-:W2:Y:S01]  /*0380*/  LDG.E.128.CONSTANT R4, desc[UR8][R4.64] ;  /* 0x0000000804047981 */ /* 0x000ea2000c1e9d00 */
[----:B------:R-:W0:Y:S01]  /*0390*/  S2UR UR6, SR_CgaCtaId ;  /* 0x00000000000679c3 */ /* 0x000e220000008800 */
[----:B------:R-:W-:Y:S01]  /*03a0*/  UMOV UR5, 0x400 ;  /* 0x0000040000057882 */ /* 0x000fe20000000000 */
[C---:B------:R-:W-:Y:S01]  /*03b0*/  LEA R10, R13.reuse, R24, 0x5 ;  /* 0x000000180d0a7211 */ /* 0x040fe200078e28ff */
[----:B------:R-:W-:Y:S01]  /*03c0*/  UIADD3 UR5, UPT, UPT, UR5, 0x4000, URZ ;  /* 0x0000400005057890 */ /* 0x000fe2000fffe0ff */
[----:B------:R-:W-:Y:S02]  /*03d0*/  ISETP.NE.AND P1, PT, R14, RZ, PT ;  /* 0x000000ff0e00720c */ /* 0x000fe40003f25270 */
[----:B------:R-:W-:Y:S01]  /*03e0*/  IADD3 R25, PT, PT, R13, 0x4, RZ ;  /* 0x000000040d197810 */ /* 0x000fe20007ffe0ff */
[----:B0-----:R-:W-:-:S06]  /*03f0*/  ULEA UR5, UR6, UR5, 0x18 ;  /* 0x0000000506057291 */ /* 0x001fcc000f8ec0ff */
[----:B------:R-:W-:-:S05]  /*0400*/  LEA R12, R10, UR5, 0x4 ;  /* 0x000000050a0c7c11 */ /* 0x000fca000f8e20ff */
[----:B--2---:R0:W-:Y:S01]  /*0410*/  STS.128 [R12], R4 ;  /* 0x000000040c007388 */ /* 0x0041e20000000c00 */
[----:B------:R-:W-:Y:S05]  /*0420*/  @!P1 BRA `(.L_x_18) ;  /* 0x00000000002c9947 */ /* 0x000fea0003800000 */
[----:B------:R-:W-:Y:S02]  /*0430*/  ISETP.NE.AND P1, PT, R14, 0x4, PT ;  /* 0x000000040e00780c */ /* 0x000fe40003f25270 */
[----:B0-----:R-:W-:-:S05]  /*0440*/  IADD3 R5, PT, PT, R11, 0x80, RZ ;  /* 0x000000800b057810 */ /* 0x001fca0007ffe0ff */
[----:B------:R-:W-:-:S06]  /*0450*/  IMAD.WIDE.U32 R4, R5, 0x10, R8 ;  /* 0x0000001005047825 */ /* 0x000fcc00078e0008 */
[----:B------:R-:W-:-:S05]  /*0460*/  @P1 IADD3 R7, PT, PT, R11, 0x100, RZ ;  /* 0x000001000b071810 */ /* 0x000fca0007ffe0ff */
[----:B------:R-:W-:Y:S02]  /*0470*/  @P1 IMAD.WIDE.U32 R8, R7, 0x10, R8 ;  /* 0x0000001007081825 */ /* 0x000fe400078e0008 */
[----:B------:R-:W2:Y:S04]  /*0480*/  LDG.E.128.CONSTANT R4, desc[UR8][R4.64] ;  /* 0x0000000804047981 */ /* 0x000ea8000c1e9d00 */
[----:B------:R-:W3:Y:S01]  /*0490*/  @P1 LDG.E.128.CONSTANT R8, desc[UR8][R8.64] ;  /* 0x0000000808081981 */ /* 0x000ee2000c1e9d00 */
[C---:B------:R-:W-:Y:S02]  /*04a0*/  IADD3 R25, PT, PT, R13.reuse, 0x8, RZ ;  /* 0x000000080d197810 */ /* 0x040fe40007ffe0ff */
[----:B------:R-:W-:Y:S01]  /*04b0*/  @P1 IADD3 R25, PT, PT, R13, 0xc, RZ ;  /* 0x0000000c0d191810 */ /* 0x000fe20007ffe0ff */
[----:B--2---:R1:W-:Y:S04]  /*04c0*/  STS.128 [R12+0x800], R4 ;  /* 0x000800040c007388 */ /* 0x0043e80000000c00 */
[----:B---3--:R1:W-:Y:S02]  /*04d0*/  @P1 STS.128 [R12+0x1000], R8 ;  /* 0x001000080c001388 */ /* 0x0083e40000000c00 */
.L_x_18:
[----:B------:R-:W-:Y:S05]  /*04e0*/  BSYNC.RECONVERGENT B1 ;  /* 0x0000000000017941 */ /* 0x000fea0003800200 */
.L_x_17:
[----:B------:R-:W-:Y:S05]  /*04f0*/  @!P2 BRA `(.L_x_16) ;  /* 0x000000000088a947 */ /* 0x000fea0003800000 */
[----:B------:R-:W2:Y:S01]  /*0500*/  S2UR UR6, SR_CgaCtaId ;  /* 0x00000000000679c3 */ /* 0x000ea20000008800 */
[----:B------:R-:W-:Y:S01]  /*0510*/  UMOV UR5, 0x400 ;  /* 0x0000040000057882 */ /* 0x000fe20000000000 */
[----:B01----:R-:W-:Y:S01]  /*0520*/  IADD3 R5, PT, PT, R25, UR4, RZ ;  /* 0x0000000419057c10 */ /* 0x003fe2000fffe0ff */
[----:B------:R-:W-:-:S04]  /*0530*/  UIADD3 UR5, UPT, UPT, UR5, 0x4000, URZ ;  /* 0x0000400005057890 */ /* 0x000fc8000fffe0ff */
[----:B--2---:R-:W-:-:S06]  /*0540*/  ULEA UR5, UR6, UR5, 0x18 ;  /* 0x0000000506057291 */ /* 0x004fcc000f8ec0ff */
[----:B------:R-:W-:Y:S02]  /*0550*/  LEA R4, R24, UR5, 0x4 ;  /* 0x0000000518047c11 */ /* 0x000fe4000f8e20ff */
[----:B------:R-:W-:Y:S02]  /*0560*/  LEA R24, R5, R24, 0x5 ;  /* 0x0000001805187211 */ /* 0x000fe400078e28ff */
[----:B------:R-:W-:Y:S02]  /*0570*/  LEA R4, R25, R4, 0x9 ;  /* 0x0000000419047211 */ /* 0x000fe400078e48ff */
[C---:B------:R-:W-:Y:S02]  /*0580*/  IADD3 R20, PT, PT, R24.reuse, 0x80, RZ ;  /* 0x0000008018147810 */ /* 0x040fe40007ffe0ff */
[C---:B------:R-:W-:Y:S02]  /*0590*/  IADD3 R22, PT, PT, R24.reuse, 0x100, RZ ;  /* 0x0000010018167810 */ /* 0x040fe40007ffe0ff */
[----:B------:R-:W-:-:S02]  /*05a0*/  IADD3 R23, PT, PT, R24, 0x180, RZ ;  /* 0x0000018018177810 */ /* 0x000fc40007ffe0ff */
[----:B------:R-:W-:-:S07]  /*05b0*/  IADD3 R21, PT, PT, R4, 0x1000, RZ ;  /* 0x0000100004157810 */ /* 0x000fce0007ffe0ff */
.L_x_19:
[----:B------:R-:W0:Y:S02]  /*05c0*/  LDC.64 R16, c[0x0][0x388] ;  /* 0x0000e200ff107b82 */ /* 0x000e240000000a00 */
[----:B0-----:R-:W-:-:S04]  /*05d0*/  IMAD.WIDE.U32 R4, R20, 0x10, R16 ;  /* 0x0000001014047825 */ /* 0x001fc800078e0010 */
[--C-:B------:R-:W-:Y:S02]  /*05e0*/  IMAD.WIDE.U32 R8, R22, 0x10, R16.reuse ;  /* 0x0000001016087825 */ /* 0x100fe400078e0010 */
[----:B------:R-:W2:Y:S02]  /*05f0*/  LDG.E.128.CONSTANT R4, desc[UR8][R4.64] ;  /* 0x0000000804047981 */ /* 0x000ea4000c1e9d00 */
[--C-:B------:R-:W-:Y:S02]  /*0600*/  IMAD.WIDE.U32 R12, R24, 0x10, R16.reuse ;  /* 0x00000010180c7825 */ /* 0x100fe400078e0010 */
[----:B------:R-:W3:Y:S02]  /*0610*/  LDG.E.128.CONSTANT R8, desc[UR8][R8.64] ;  /* 0x0000000808087981 */ /* 0x000ee4000c1e9d00 */
[----:B------:R-:W-:Y:S02]  /*0620*/  IMAD.WIDE.U32 R16, R23, 0x10, R16 ;  /* 0x0000001017107825 */ /* 0x000fe400078e0010 */
[----:B------:R-:W4:Y:S04]  /*0630*/  LDG.E.128.CONSTANT R12, desc[UR8][R12.64] ;  /* 0x000000080c0c7981 */ /* 0x000f28000c1e9d00 */
[----:B------:R-:W5:Y:S01]  /*0640*/  LDG.E.128.CONSTANT R16, desc[UR8][R16.64] ;  /* 0x0000000810107981 */ /* 0x000f62000c1e9d00 */
[C---:B------:R-:W-:Y:S01]  /*0650*/  ISETP.GE.U32.AND P1, PT, R25.reuse, 0x10, PT ;  /* 0x000000101900780c */ /* 0x040fe20003f26070 */
[----:B------:R-:W-:Y:S01]  /*0660*/  VIADD R26, R25, 0x10 ;  /* 0x00000010191a7836 */ /* 0x000fe20000000000 */
[----:B------:R-:W-:-:S02]  /*0670*/  IADD3 R20, PT, PT, R20, 0x200, RZ ;  /* 0x0000020014147810 */ /* 0x000fc40007ffe0ff */
[----:B------:R-:W-:Y:S02]  /*0680*/  IADD3 R22, PT, PT, R22, 0x200, RZ ;  /* 0x0000020016167810 */ /* 0x000fe40007ffe0ff */
[----:B------:R-:W-:Y:S02]  /*0690*/  MOV R25, R26 ;  /* 0x0000001a00197202 */ /* 0x000fe40000000f00 */
[----:B------:R-:W-:Y:S02]  /*06a0*/  IADD3 R23, PT, PT, R23, 0x200, RZ ;  /* 0x0000020017177810 */ /* 0x000fe40007ffe0ff */
[----:B------:R-:W-:Y:S01]  /*06b0*/  IADD3 R24, PT, PT, R24, 0x200, RZ ;  /* 0x0000020018187810 */ /* 0x000fe20007ffe0ff */
[----:B--2---:R-:W-:Y:S04]  /*06c0*/  STS.128 [R21+-0x800], R4 ;  /* 0xfff8000415007388 */ /* 0x004fe80000000c00 */
[----:B---3--:R-:W-:Y:S04]  /*06d0*/  STS.128 [R21], R8 ;  /* 0x0000000815007388 */ /* 0x008fe80000000c00 */
[----:B----4-:R-:W-:Y:S04]  /*06e0*/  STS.128 [R21+-0x1000], R12 ;  /* 0xfff0000c15007388 */ /* 0x010fe80000000c00 */
[----:B-----5:R0:W-:Y:S02]  /*06f0*/  STS.128 [R21+0x800], R16 ;  /* 0x0008001015007388 */ /* 0x0201e40000000c00 */
[----:B0-----:R-:W-:Y:S01]  /*0700*/  IADD3 R21, PT, PT, R21, 0x2000, RZ ;  /* 0x0000200015157810 */ /* 0x001fe20007ffe0ff */
[----:B------:R-:W-:Y:S06]  /*0710*/  @!P1 BRA `(.L_x_19) ;  /* 0xfffffffc00a89947 */ /* 0x000fec000383ffff */
.L_x_16:
[----:B------:R-:W-:Y:S05]  /*0720*/  BSYNC.RECONVERGENT B0 ;  /* 0x0000000000007941 */ /* 0x000fea0003800200 */
.L_x_15:
[----:B------:R-:W2:Y:S08]  /*0730*/  S2UR UR6, SR_CgaCtaId ;  /* 0x00000000000679c3 */ /* 0x000eb00000008800 */
[----:B------:R-:W-:Y:S01]  /*0740*/  BAR.SYNC.DEFER_BLOCKING 0x0 ;  /* 0x0000000000007b1d */ /* 0x000fe20000010000 */
[----:B------:R-:W-:Y:S01]  /*0750*/  HFMA2 R34, -RZ, RZ, 0, 0 ;  /* 0x00000000ff227431 */ /* 0x000fe200000001ff */
[----:B------:R-:W-:-:S02]  /*0760*/  CS2R R24, SRZ ;  /* 0x0000000000187805 */ /* 0x000fc4000001ff00 */
[----:B01----:R-:W-:Y:S02]  /*0770*/  CS2R R12, SRZ ;  /* 0x00000000000c7805 */ /* 0x003fe4000001ff00 */
[----:B------:R-:W-:Y:S02]  /*0780*/  CS2R R4, SRZ ;  /* 0x0000000000047805 */ /* 0x000fe4000001ff00 */
[----:B------:R-:W-:Y:S01]  /*0790*/  CS2R R14, SRZ ;  /* 0x00000000000e7805 */ /* 0x000fe2000001ff00 */
[----:B------:R-:W-:Y:S02]  /*07a0*/  UMOV UR5, 0x400 ;  /* 0x0000040000057882 */ /* 0x000fe40000000000 */
[----:B------:R-:W-:Y:S02]  /*07b0*/  UIADD3 UR7, UPT, UPT, UR5, 0x4000, URZ ;  /* 0x0000400005077890 */ /* 0x000fe4000fffe0ff */
[----:B--2---:R-:W-:Y:S02]  /*07c0*/  ULEA UR5, UR6, UR5, 0x18 ;  /* 0x0000000506057291 */ /* 0x004fe4000f8ec0ff */
[----:B------:R-:W-:-:S12]  /*07d0*/  ULEA UR7, UR6, UR7, 0x18 ;  /* 0x0000000706077291 */ /* 0x000fd8000f8ec0ff */
.L_x_20:
[-C--:B------:R-:W-:Y:S02]  /*07e0*/  IADD3 R6, PT, PT, R33, R34.reuse, RZ ;  /* 0x0000002221067210 */ /* 0x080fe40007ffe0ff */
[----:B------:R-:W-:Y:S02]  /*07f0*/  LEA R35, R32, R34, 0x7 ;  /* 0x0000002220237211 */ /* 0x000fe400078e38ff */
[----:B------:R-:W-:Y:S02]  /*0800*/  LOP3.LUT R6, R6, 0x1f, RZ, 0xc0, !PT ;  /* 0x0000001f06067812 */ /* 0x000fe400078ec0ff */
[----:B------:R-:W-:Y:S02]  /*0810*/  LEA R35, R35, UR7, 0x4 ;  /* 0x0000000723237c11 */ /* 0x000fe4000f8e20ff */
[----:B------:R-:W-:Y:S02]  /*0820*/  LOP3.LUT R7, R6, 0x10, RZ, 0x3c, !PT ;  /* 0x0000001006077812 */ /* 0x000fe400078e3cff */
[----:B------:R-:W-:Y:S01]  /*0830*/  IADD3 R6, PT, PT, R31, R6, RZ ;  /* 0x000000061f067210 */ /* 0x000fe20007ffe0ff */
[----:B------:R-:W-:Y:S01]  /*0840*/  LDS.128 R8, [R35] ;  /* 0x0000000023087984 */ /* 0x000fe20000000c00 */
[----:B------:R-:W-:-:S02]  /*0850*/  IADD3 R7, PT, PT, R30, R7, RZ ;  /* 0x000000071e077210 */ /* 0x000fc40007ffe0ff */
[----:B------:R-:W-:Y:S02]  /*0860*/  LEA R16, R6, UR5, 0x4 ;  /* 0x0000000506107c11 */ /* 0x000fe4000f8e20ff */
[----:B------:R-:W-:-:S04]  /*0870*/  LEA R20, R7, UR5, 0x4 ;  /* 0x0000000507147c11 */ /* 0x000fc8000f8e20ff */
[----:B------:R-:W0:Y:S04]  /*0880*/  LDS.128 R16, [R16] ;  /* 0x0000000010107984 */ /* 0x000e280000000c00 */
[----:B------:R-:W1:Y:S01]  /*0890*/  LDS.128 R20, [R20] ;  /* 0x0000000014147984 */ /* 0x000e620000000c00 */
[-C--:B0-----:R-:W-:Y:S01]  /*08a0*/  FFMA R26, R16, R8.reuse, R4 ;  /* 0x00000008101a7223 */ /* 0x081fe20000000004 */
[----:B-1----:R-:W-:-:S03]  /*08b0*/  FFMA R8, R20, R8, R5 ;  /* 0x0000000814087223 */ /* 0x002fc60000000005 */
[-C--:B------:R-:W-:Y:S01]  /*08c0*/  FFMA R27, R17, R9.reuse, R26 ;  /* 0x00000009111b7223 */ /* 0x080fe2000000001a */
[----:B------:R-:W0:Y:S01]  /*08d0*/  LDS.128 R4, [R35+0x200] ;  /* 0x0002000023047984 */ /* 0x000e220000000c00 */
[----:B------:R-:W-:Y:S02]  /*08e0*/  FFMA R9, R21, R9, R8 ;  /* 0x0000000915097223 */ /* 0x000fe40000000008 */
[-C--:B------:R-:W-:Y:S02]  /*08f0*/  FFMA R36, R18, R10.reuse, R27 ;  /* 0x0000000a12247223 */ /* 0x080fe4000000001b */
[----:B------:R-:W-:Y:S02]  /*0900*/  FFMA R10, R22, R10, R9 ;  /* 0x0000000a160a7223 */ /* 0x000fe40000000009 */
[-C--:B------:R-:W-:Y:S02]  /*0910*/  FFMA R36, R19, R11.reuse, R36 ;  /* 0x0000000b13247223 */ /* 0x080fe40000000024 */
[----:B------:R-:W-:-:S02]  /*0920*/  FFMA R37, R23, R11, R10 ;  /* 0x0000000b17257223 */ /* 0x000fc4000000000a */
[----:B------:R-:W1:Y:S01]  /*0930*/  LDS.128 R8, [R35+0x400] ;  /* 0x0004000023087984 */ /* 0x000e620000000c00 */
[-C--:B0-----:R-:W-:Y:S01]  /*0940*/  FFMA R12, R16, R4.reuse, R12 ;  /* 0x00000004100c7223 */ /* 0x081fe2000000000c */
[----:B------:R-:W-:-:S03]  /*0950*/  FFMA R4, R20, R4, R24 ;  /* 0x0000000414047223 */ /* 0x000fc60000000018 */
[-C--:B------:R-:W-:Y:S01]  /*0960*/  FFMA R27, R17, R5.reuse, R12 ;  /* 0x00000005111b7223 */ /* 0x080fe2000000000c */
[----:B------:R-:W-:Y:S01]  /*0970*/  FFMA R5, R21, R5, R4 ;  /* 0x0000000515057223 */ /* 0x000fe20000000004 */
[----:B------:R-:W-:Y:S02]  /*0980*/  IADD3 R12, PT, PT, R33, 0x1, R34 ;  /* 0x00000001210c7810 */ /* 0x000fe40007ffe022 */
[-C--:B------:R-:W-:Y:S01]  /*0990*/  FFMA R4, R18, R6.reuse, R27 ;  /* 0x0000000612047223 */ /* 0x080fe2000000001b */
[----:B------:R-:W-:Y:S01]  /*09a0*/  FFMA R6, R22, R6, R5 ;  /* 0x0000000616067223 */ /* 0x000fe20000000005 */
[----:B------:R-:W-:Y:S01]  /*09b0*/  LOP3.LUT R12, R12, 0x1f, RZ, 0xc0, !PT ;  /* 0x0000001f0c0c7812 */ /* 0x000fe200078ec0ff */
[-C--:B-1----:R-:W-:Y:S01]  /*09c0*/  FFMA R14, R16, R8.reuse, R14 ;  /* 0x00000008100e7223 */ /* 0x082fe2000000000e */
[----:B------:R-:W-:Y:S01]  /*09d0*/  FFMA R8, R20, R8, R25 ;  /* 0x0000000814087223 */ /* 0x000fe20000000019 */
[----:B------:R-:W-:Y:S01]  /*09e0*/  FFMA R39, R23, R7, R6 ;  /* 0x0000000717277223 */ /* 0x000fe20000000006 */
[----:B------:R-:W0:Y:S01]  /*09f0*/  LDS.128 R24, [R35+0x600] ;  /* 0x0006000023187984 */ /* 0x000e220000000c00 */
[-C--:B------:R-:W-:Y:S01]  /*0a00*/  FFMA R5, R17, R9.reuse, R14 ;  /* 0x0000000911057223 */ /* 0x080fe2000000000e */
[----:B------:R-:W-:-:S04]  /*0a10*/  FFMA R9, R21, R9, R8 ;  /* 0x0000000915097223 */ /* 0x000fc80000000008 */
[----:B------:R-:W-:-:S04]  /*0a20*/  FFMA R38, R22, R10, R9 ;  /* 0x0000000a16267223 */ /* 0x000fc80000000009 */
[----:B------:R-:W-:Y:S01]  /*0a30*/  FFMA R38, R23, R11, R38 ;  /* 0x0000000b17267223 */ /* 0x000fe20000000026 */
[-C--:B0-----:R-:W-:Y:S01]  /*0a40*/  FFMA R16, R16, R24.reuse, R15 ;  /* 0x0000001810107223 */ /* 0x081fe2000000000f */
[----:B------:R-:W-:Y:S01]  /*0a50*/  FFMA R8, R20, R24, R13 ;  /* 0x0000001814087223 */ /* 0x000fe2000000000d */
[----:B------:R-:W-:Y:S01]  /*0a60*/  FFMA R24, R18, R10, R5 ;  /* 0x0000000a12187223 */ /* 0x000fe20000000005 */
[----:B------:R-:W-:Y:S01]  /*0a70*/  LOP3.LUT R5, R12, 0x10, RZ, 0x3c, !PT ;  /* 0x000000100c057812 */ /* 0x000fe200078e3cff */
[----:B------:R-:W-:Y:S01]  /*0a80*/  FFMA R20, R19, R7, R4 ;  /* 0x0000000713147223 */ /* 0x000fe20000000004 */
[----:B------:R-:W-:Y:S01]  /*0a90*/  IADD3 R12, PT, PT, R31, R12, RZ ;  /* 0x0000000c1f0c7210 */ /* 0x000fe20007ffe0ff */
[----:B------:R-:W-:Y:S01]  /*0aa0*/  FFMA R21, R21, R25, R8 ;  /* 0x0000001915157223 */ /* 0x000fe20000000008 */
[----:B------:R-:W-:Y:S01]  /*0ab0*/  IADD3 R5, PT, PT, R30, R5, RZ ;  /* 0x000000051e057210 */ /* 0x000fe20007ffe0ff */
[----:B------:R-:W-:Y:S01]  /*0ac0*/  FFMA R17, R17, R25, R16 ;  /* 0x0000001911117223 */ /* 0x000fe20000000010 */
[----:B------:R-:W-:Y:S01]  /*0ad0*/  LEA R12, R12, UR5, 0x4 ;  /* 0x000000050c0c7c11 */ /* 0x000fe2000f8e20ff */
[----:B------:R-:W-:Y:S01]  /*0ae0*/  FFMA R24, R19, R11, R24 ;  /* 0x0000000b13187223 */ /* 0x000fe20000000018 */
[----:B------:R-:W-:Y:S01]  /*0af0*/  LEA R8, R5, UR5, 0x4 ;  /* 0x0000000505087c11 */ /* 0x000fe2000f8e20ff */
[-C--:B------:R-:W-:Y:S01]  /*0b00*/  FFMA R18, R18, R26.reuse, R17 ;  /* 0x0000001a12127223 */ /* 0x080fe20000000011 */
[----:B------:R-:W-:Y:S01]  /*0b10*/  LDS.128 R4, [R35+0x10] ;  /* 0x0000100023047984 */ /* 0x000fe20000000c00 */
[----:B------:R-:W-:-:S02]  /*0b20*/  FFMA R22, R22, R26, R21 ;  /* 0x0000001a16167223 */ /* 0x000fc40000000015 */
[-C--:B------:R-:W-:Y:S01]  /*0b30*/  FFMA R25, R19, R27.reuse, R18 ;  /* 0x0000001b13197223 */ /* 0x080fe20000000012 */
[----:B------:R-:W0:Y:S01]  /*0b40*/  LDS.128 R12, [R12] ;  /* 0x000000000c0c7984 */ /* 0x000e220000000c00 */
[----:B------:R-:W-:-:S03]  /*0b50*/  FFMA R27, R23, R27, R22 ;  /* 0x0000001b171b7223 */ /* 0x000fc60000000016 */
[----:B------:R-:W1:Y:S01]  /*0b60*/  LDS.128 R8, [R8] ;  /* 0x0000000008087984 */ /* 0x000e620000000c00 */
[----:B0-----:R-:W-:-:S04]  /*0b70*/  FFMA R36, R12, R4, R36 ;  /* 0x000000040c247223 */ /* 0x001fc80000000024 */
[----:B------:R-:W-:Y:S01]  /*0b80*/  FFMA R17, R13, R5, R36 ;  /* 0x000000050d117223 */ /* 0x000fe20000000024 */
[----:B-1----:R-:W-:-:S03]  /*0b90*/  FFMA R4, R8, R4, R37 ;  /* 0x0000000408047223 */ /* 0x002fc60000000025 */
[-C--:B------:R-:W-:Y:S01]  /*0ba0*/  FFMA R36, R14, R6.reuse, R17 ;  /* 0x000000060e247223 */ /* 0x080fe20000000011 */
[----:B------:R-:W-:Y:S01]  /*0bb0*/  FFMA R5, R9, R5, R4 ;  /* 0x0000000509057223 */ /* 0x000fe20000000004 */
[----:B------:R-:W0:Y:S02]  /*0bc0*/  LDS.128 R16, [R35+0x210] ;  /* 0x0002100023107984 */ /* 0x000e240000000c00 */
[----:B------:R-:W-:Y:S01]  /*0bd0*/  FFMA R36, R15, R7, R36 ;  /* 0x000000070f247223 */ /* 0x000fe20000000024 */
[----:B------:R-:W-:-:S04]  /*0be0*/  FFMA R6, R10, R6, R5 ;  /* 0x000000060a067223 */ /* 0x000fc80000000005 */
[----:B------:R-:W-:Y:S01]  /*0bf0*/  FFMA R37, R11, R7, R6 ;  /* 0x000000070b257223 */ /* 0x000fe20000000006 */
[-C--:B0-----:R-:W-:Y:S01]  /*0c00*/  FFMA R4, R12, R16.reuse, R20 ;  /* 0x000000100c047223 */ /* 0x081fe20000000014 */
[----:B------:R-:W-:Y:S01]  /*0c10*/  FFMA R16, R8, R16, R39 ;  /* 0x0000001008107223 */ /* 0x000fe20000000027 */
[----:B------:R-:W0:Y:S02]  /*0c20*/  LDS.128 R20, [R35+0x410] ;  /* 0x0004100023147984 */ /* 0x000e240000000c00 */
[-C--:B------:R-:W-:Y:S01]  /*0c30*/  FFMA R5, R13, R17.reuse, R4 ;  /* 0x000000110d057223 */ /* 0x080fe20000000004 */
[----:B------:R-:W-:-:S03]  /*0c40*/  FFMA R17, R9, R17, R16 ;  /* 0x0000001109117223 */ /* 0x000fc60000000010 */
[-C--:B------:R-:W-:Y:S01]  /*0c50*/  FFMA R16, R14, R18.reuse, R5 ;  /* 0x000000120e107223 */ /* 0x080fe20000000005 */
[----:B------:R-:W-:Y:S01]  /*0c60*/  FFMA R18, R10, R18, R17 ;  /* 0x000000120a127223 */ /* 0x000fe20000000011 */
[----:B------:R-:W1:Y:S03]  /*0c70*/  LDS.128 R4, [R35+0x610] ;  /* 0x0006100023047984 */ /* 0x000e660000000c00 */
[----:B------:R-:W-:Y:S01]  /*0c80*/  FFMA R39, R11, R19, R18 ;  /* 0x000000130b277223 */ /* 0x000fe20000000012 */
[-C--:B0-----:R-:W-:Y:S01]  /*0c90*/  FFMA R24, R12, R20.reuse, R24 ;  /* 0x000000140c187223 */ /* 0x081fe20000000018 */
[----:B------:R-:W-:-:S03]  /*0ca0*/  FFMA R38, R8, R20, R38 ;  /* 0x0000001408267223 */ /* 0x000fc60000000026 */
[-C--:B------:R-:W-:Y:S01]  /*0cb0*/  FFMA R17, R13, R21.reuse, R24 ;  /* 0x000000150d117223 */ /* 0x080fe20000000018 */
[----:B------:R-:W-:Y:S01]  /*0cc0*/  FFMA R21, R9, R21, R38 ;  /* 0x0000001509157223 */ /* 0x000fe20000000026 */
[-C--:B-1----:R-:W-:Y:S01]  /*0cd0*/  FFMA R20, R8, R4.reuse, R27 ;  /* 0x0000000408147223 */ /* 0x082fe2000000001b */
[----:B------:R-:W-:Y:S01]  /*0ce0*/  IADD3 R8, PT, PT, R33, 0x2, R34 ;  /* 0x0000000221087810 */ /* 0x000fe20007ffe022 */
[----:B------:R-:W-:Y:S01]  /*0cf0*/  FFMA R12, R12, R4, R25 ;  /* 0x000000040c0c7223 */ /* 0x000fe20000000019 */
[-C--:B------:R-:W-:Y:S01]  /*0d00*/  FFMA R4, R14, R22.reuse, R17 ;  /* 0x000000160e047223 */ /* 0x080fe20000000011 */
[----:B------:R-:W-:Y:S01]  /*0d10*/  FFMA R38, R10, R22, R21 ;  /* 0x000000160a267223 */ /* 0x000fe20000000015 */
[----:B------:R-:W-:Y:S01]  /*0d20*/  LOP3.LUT R22, R8, 0x1f, RZ, 0xc0, !PT ;  /* 0x0000001f08167812 */ /* 0x000fe200078ec0ff */
[-C--:B------:R-:W-:Y:S01]  /*0d30*/  FFMA R13, R13, R5.reuse, R12 ;  /* 0x000000050d0d7223 */ /* 0x080fe2000000000c */
[----:B------:R-:W-:Y:S01]  /*0d40*/  FFMA R5, R9, R5, R20 ;  /* 0x0000000509057223 */ /* 0x000fe20000000014 */
[C---:B------:R-:W-:Y:S01]  /*0d50*/  FFMA R8, R15.reuse, R19, R16 ;  /* 0x000000130f087223 */ /* 0x040fe20000000010 */
[----:B------:R-:W-:Y:S01]  /*0d60*/  LOP3.LUT R17, R22, 0x10, RZ, 0x3c, !PT ;  /* 0x0000001016117812 */ /* 0x000fe200078e3cff */
[-C--:B------:R-:W-:Y:S01]  /*0d70*/  FFMA R4, R15, R23.reuse, R4 ;  /* 0x000000170f047223 */ /* 0x080fe20000000004 */
[----:B------:R-:W-:Y:S01]  /*0d80*/  IADD3 R22, PT, PT, R31, R22, RZ ;  /* 0x000000161f167210 */ /* 0x000fe20007ffe0ff */
[----:B------:R-:W-:Y:S01]  /*0d90*/  FFMA R38, R11, R23, R38 ;  /* 0x000000170b267223 */ /* 0x000fe20000000026 */
[----:B------:R-:W-:Y:S01]  /*0da0*/  IADD3 R17, PT, PT, R30, R17, RZ ;  /* 0x000000111e117210 */ /* 0x000fe20007ffe0ff */
[-C--:B------:R-:W-:Y:S01]  /*0db0*/  FFMA R14, R14, R6.reuse, R13 ;  /* 0x000000060e0e7223 */ /* 0x080fe2000000000d */
[----:B------:R-:W-:Y:S01]  /*0dc0*/  LEA R24, R22, UR5, 0x4 ;  /* 0x0000000516187c11 */ /* 0x000fe2000f8e20ff */
[----:B------:R-:W-:Y:S01]  /*0dd0*/  FFMA R6, R10, R6, R5 ;  /* 0x000000060a067223 */ /* 0x000fe20000000005 */
[----:B------:R-:W-:-:S02]  /*0de0*/  LEA R20, R17, UR5, 0x4 ;  /* 0x0000000511147c11 */ /* 0x000fc4000f8e20ff */
[----:B------:R-:W-:Y:S04]  /*0df0*/  LDS.128 R16, [R35+0x20] ;  /* 0x0000200023107984 */ /* 0x000fe80000000c00 */
[----:B------:R-:W0:Y:S04]  /*0e00*/  LDS.128 R24, [R24] ;  /* 0x0000000018187984 */ /* 0x000e280000000c00 */
[----:B------:R-:W1:Y:S01]  /*0e10*/  LDS.128 R20, [R20] ;  /* 0x0000000014147984 */ /* 0x000e620000000c00 */
[-C--:B0-----:R-:W-:Y:S01]  /*0e20*/  FFMA R36, R24, R16.reuse, R36 ;  /* 0x0000001018247223 */ /* 0x081fe20000000024 */
[----:B-1----:R-:W-:-:S03]  /*0e30*/  FFMA R16, R20, R16, R37 ;  /* 0x0000001014107223 */ /* 0x002fc60000000025 */
[-C--:B------:R-:W-:Y:S01]  /*0e40*/  FFMA R5, R25, R17.reuse, R36 ;  /* 0x0000001119057223 */ /* 0x080fe20000000024 */
[----:B------:R-:W-:Y:S01]  /*0e50*/  FFMA R17, R21, R17, R16 ;  /* 0x0000001115117223 */ /* 0x000fe20000000010 */
[-C--:B------:R-:W-:Y:S02]  /*0e60*/  FFMA R16, R15, R7.reuse, R14 ;  /* 0x000000070f107223 */ /* 0x080fe4000000000e */
[-C--:B------:R-:W-:Y:S01]  /*0e70*/  FFMA R36, R26, R18.reuse, R5 ;  /* 0x000000121a247223 */ /* 0x080fe20000000005 */
[----:B------:R-:W0:Y:S01]  /*0e80*/  LDS.128 R12, [R35+0x220] ;  /* 0x00022000230c7984 */ /* 0x000e220000000c00 */
[----:B------:R-:W-:Y:S01]  /*0e90*/  FFMA R18, R22, R18, R17 ;  /* 0x0000001216127223 */ /* 0x000fe20000000011 */
[----:B------:R-:W-:Y:S01]  /*0ea0*/  FFMA R17, R11, R7, R6 ;  /* 0x000000070b117223 */ /* 0x000fe20000000006 */
[-C--:B------:R-:W-:Y:S02]  /*0eb0*/  FFMA R36, R27, R19.reuse, R36 ;  /* 0x000000131b247223 */ /* 0x080fe40000000024 */
[----:B------:R-:W-:Y:S01]  /*0ec0*/  FFMA R37, R23, R19, R18 ;  /* 0x0000001317257223 */ /* 0x000fe20000000012 */
[-C--:B0-----:R-:W-:Y:S01]  /*0ed0*/  FFMA R6, R24, R12.reuse, R8 ;  /* 0x0000000c18067223 */ /* 0x081fe20000000008 */
[----:B------:R-:W-:Y:S01]  /*0ee0*/  FFMA R12, R20, R12, R39 ;  /* 0x0000000c140c7223 */ /* 0x000fe20000000027 */
[----:B------:R-:W0:Y:S02]  /*0ef0*/  LDS.128 R8, [R35+0x420] ;  /* 0x0004200023087984 */ /* 0x000e240000000c00 */
[-C--:B------:R-:W-:Y:S01]  /*0f00*/  FFMA R5, R25, R13.reuse, R6 ;  /* 0x0000000d19057223 */ /* 0x080fe20000000006 */
[----:B------:R-:W-:Y:S01]  /*0f10*/  FFMA R13, R21, R13, R12 ;  /* 0x0000000d150d7223 */ /* 0x000fe2000000000c */
[----:B------:R-:W-:-:S02]  /*0f20*/  IADD3 R12, PT, PT, R33, 0x3, R34 ;  /* 0x00000003210c7810 */ /* 0x000fc40007ffe022 */
[----:B------:R-:W-:Y:S02]  /*0f30*/  IADD3 R34, PT, PT, R34, 0x4, RZ ;  /* 0x0000000422227810 */ /* 0x000fe40007ffe0ff */
[----:B------:R-:W-:Y:S02]  /*0f40*/  LOP3.LUT R12, R12, 0x1f, RZ, 0xc0, !PT ;  /* 0x0000001f0c0c7812 */ /* 0x000fe400078ec0ff */
[----:B------:R-:W-:Y:S01]  /*0f50*/  ISETP.NE.AND P1, PT, R34, 0x20, PT ;  /* 0x000000202200780c */ /* 0x000fe20003f25270 */
[-C--:B0-----:R-:W-:Y:S01]  /*0f60*/  FFMA R4, R24, R8.reuse, R4 ;  /* 0x0000000818047223 */ /* 0x081fe20000000004 */
[----:B------:R-:W-:Y:S01]  /*0f70*/  FFMA R38, R20, R8, R38 ;  /* 0x0000000814267223 */ /* 0x000fe20000000026 */
[-C--:B------:R-:W-:Y:S01]  /*0f80*/  FFMA R8, R26, R14.reuse, R5 ;  /* 0x0000000e1a087223 */ /* 0x080fe20000000005 */
[----:B------:R-:W-:Y:S01]  /*0f90*/  FFMA R14, R22, R14, R13 ;  /* 0x0000000e160e7223 */ /* 0x000fe2000000000d */
[-C--:B------:R-:W-:Y:S01]  /*0fa0*/  FFMA R13, R25, R9.reuse, R4 ;  /* 0x00000009190d7223 */ /* 0x080fe20000000004 */
[----:B------:R-:W-:Y:S01]  /*0fb0*/  FFMA R9, R21, R9, R38 ;  /* 0x0000000915097223 */ /* 0x000fe20000000026 */
[----:B------:R-:W0:Y:S01]  /*0fc0*/  LDS.128 R4, [R35+0x620] ;  /* 0x0006200023047984 */ /* 0x000e220000000c00 */
[----:B------:R-:W-:-:S02]  /*0fd0*/  FFMA R39, R23, R15, R14 ;  /* 0x0000000f17277223 */ /* 0x000fc4000000000e */
[----:B------:R-:W-:Y:S01]  /*0fe0*/  FFMA R38, R22, R10, R9 ;  /* 0x0000000a16267223 */ /* 0x000fe20000000009 */
[----:B------:R-:W-:Y:S01]  /*0ff0*/  LOP3.LUT R9, R12, 0x10, RZ, 0x3c, !PT ;  /* 0x000000100c097812 */ /* 0x000fe200078e3cff */
[----:B------:R-:W-:Y:S02]  /*1000*/  IMAD.IADD R12, R31, 0x1, R12 ;  /* 0x000000011f0c7824 */ /* 0x000fe400078e020c */
[----:B------:R-:W-:Y:S01]  /*1010*/  FFMA R38, R23, R11, R38 ;  /* 0x0000000b17267223 */ /* 0x000fe20000000026 */
[----:B------:R-:W-:Y:S02]  /*1020*/  IADD3 R9, PT, PT, R30, R9, RZ ;  /* 0x000000091e097210 */ /* 0x000fe40007ffe0ff */
[----:B------:R-:W-:Y:S01]  /*1030*/  LEA R12, R12, UR5, 0x4 ;  /* 0x000000050c0c7c11 */ /* 0x000fe2000f8e20ff */
[-C--:B0-----:R-:W-:Y:S01]  /*1040*/  FFMA R16, R24, R4.reuse, R16 ;  /* 0x0000000418107223 */ /* 0x081fe20000000010 */
[----:B------:R-:W-:Y:S01]  /*1050*/  FFMA R4, R20, R4, R17 ;  /* 0x0000000414047223 */ /* 0x000fe20000000011 */
[C---:B------:R-:W-:Y:S01]  /*1060*/  FFMA R24, R26.reuse, R10, R13 ;  /* 0x0000000a1a187223 */ /* 0x040fe2000000000d */
[----:B------:R-:W-:Y:S01]  /*1070*/  FFMA R20, R27, R15, R8 ;  /* 0x0000000f1b147223 */ /* 0x000fe20000000008 */
[-C--:B------:R-:W-:Y:S01]  /*1080*/  FFMA R25, R25, R5.reuse, R16 ;  /* 0x0000000519197223 */ /* 0x080fe20000000010 */
[----:B------:R-:W-:Y:S01]  /*1090*/  LEA R16, R9, UR5, 0x4 ;  /* 0x0000000509107c11 */ /* 0x000fe2000f8e20ff */
[----:B------:R-:W-:Y:S01]  /*10a0*/  FFMA R5, R21, R5, R4 ;  /* 0x0000000515057223 */ /* 0x000fe20000000004 */
[----:B------:R-:W-:Y:S01]  /*10b0*/  FFMA R24, R27, R11, R24 ;  /* 0x0000000b1b187223 */ /* 0x000fe20000000018 */
[-C--:B------:R-:W-:Y:S01]  /*10c0*/  FFMA R26, R26, R6.reuse, R25 ;  /* 0x000000061a1a7223 */ /* 0x080fe20000000019 */
[----:B------:R-:W-:Y:S01]  /*10d0*/  LDS.128 R8, [R35+0x30] ;  /* 0x0000300023087984 */ /* 0x000fe20000000c00 */
[----:B------:R-:W-:-:S02]  /*10e0*/  FFMA R6, R22, R6, R5 ;  /* 0x0000000616067223 */ /* 0x000fc40000000005 */
[-C--:B------:R-:W-:Y:S01]  /*10f0*/  FFMA R27, R27, R7.reuse, R26 ;  /* 0x000000071b1b7223 */ /* 0x080fe2000000001a */
[----:B------:R-:W0:Y:S01]  /*1100*/  LDS.128 R12, [R12] ;  /* 0x000000000c0c7984 */ /* 0x000e220000000c00 */
[----:B------:R-:W-:-:S03]  /*1110*/  FFMA R25, R23, R7, R6 ;  /* 0x0000000717197223 */ /* 0x000fc60000000006 */
[----:B------:R-:W1:Y:S04]  /*1120*/  LDS.128 R16, [R16] ;  /* 0x0000000010107984 */ /* 0x000e680000000c00 */
[----:B------:R-:W2:Y:S01]  /*1130*/  LDS.128 R4, [R35+0x230] ;  /* 0x0002300023047984 */ /* 0x000ea20000000c00 */
[-C--:B0-----:R-:W-:Y:S01]  /*1140*/  FFMA R36, R12, R8.reuse, R36 ;  /* 0x000000080c247223 */ /* 0x081fe20000000024 */
[----:B-1----:R-:W-:-:S03]  /*1150*/  FFMA R8, R16, R8, R37 ;  /* 0x0000000810087223 */ /* 0x002fc60000000025 */
[-C--:B------:R-:W-:Y:S01]  /*1160*/  FFMA R21, R13, R9.reuse, R36 ;  /* 0x000000090d157223 */ /* 0x080fe20000000024 */
[----:B------:R-:W-:Y:S01]  /*1170*/  FFMA R9, R17, R9, R8 ;  /* 0x0000000911097223 */ /* 0x000fe20000000008 */
[-C--:B--2---:R-:W-:Y:S01]  /*1180*/  FFMA R20, R12, R4.reuse, R20 ;  /* 0x000000040c147223 */ /* 0x084fe20000000014 */
[----:B------:R-:W-:Y:S01]  /*1190*/  FFMA R8, R16, R4, R39 ;  /* 0x0000000410087223 */ /* 0x000fe20000000027 */
[-C--:B------:R-:W-:Y:S01]  /*11a0*/  FFMA R4, R14, R10.reuse, R21 ;  /* 0x0000000a0e047223 */ /* 0x080fe20000000015 */
[----:B------:R-:W-:Y:S01]  /*11b0*/  FFMA R10, R18, R10, R9 ;  /* 0x0000000a120a7223 */ /* 0x000fe20000000009 */
[-C--:B------:R-:W-:Y:S01]  /*11c0*/  FFMA R9, R13, R5.reuse, R20 ;  /* 0x000000050d097223 */ /* 0x080fe20000000014 */
[----:B------:R-:W-:Y:S01]  /*11d0*/  FFMA R37, R17, R5, R8 ;  /* 0x0000000511257223 */ /* 0x000fe20000000008 */
[----:B------:R-:W0:Y:S01]  /*11e0*/  LDS.128 R20, [R35+0x430] ;  /* 0x0004300023147984 */ /* 0x000e220000000c00 */
[-C--:B------:R-:W-:Y:S01]  /*11f0*/  FFMA R4, R15, R11.reuse, R4 ;  /* 0x0000000b0f047223 */ /* 0x080fe20000000004 */
[C---:B------:R-:W-:Y:S01]  /*1200*/  FFMA R5, R19.reuse, R11, R10 ;  /* 0x0000000b13057223 */ /* 0x040fe2000000000a */
[-C--:B------:R-:W-:Y:S01]  /*1210*/  FFMA R36, R14, R6.reuse, R9 ;  /* 0x000000060e247223 */ /* 0x080fe20000000009 */
[----:B------:R-:W-:Y:S01]  /*1220*/  FFMA R6, R18, R6, R37 ;  /* 0x0000000612067223 */ /* 0x000fe20000000025 */
[----:B------:R-:W1:Y:S01]  /*1230*/  LDS.128 R8, [R35+0x630] ;  /* 0x0006300023087984 */ /* 0x000e620000000c00 */
[-C--:B0-----:R-:W-:Y:S01]  /*1240*/  FFMA R26, R12, R20.reuse, R24 ;  /* 0x000000140c1a7223 */ /* 0x081fe20000000018 */
[----:B------:R-:W-:Y:S01]  /*1250*/  FFMA R38, R16, R20, R38 ;  /* 0x0000001410267223 */ /* 0x000fe20000000026 */
[-C--:B------:R-:W-:Y:S01]  /*1260*/  FFMA R24, R19, R7.reuse, R6 ;  /* 0x0000000713187223 */ /* 0x080fe20000000006 */
[-C--:B-1----:R-:W-:Y:S01]  /*1270*/  FFMA R20, R12, R8.reuse, R27 ;  /* 0x000000080c147223 */ /* 0x082fe2000000001b */
[----:B------:R-:W-:Y:S01]  /*1280*/  FFMA R8, R16, R8, R25 ;  /* 0x0000000810087223 */ /* 0x000fe20000000019 */
[----:B------:R-:W-:Y:S01]  /*1290*/  FFMA R12, R15, R7, R36 ;  /* 0x000000070f0c7223 */ /* 0x000fe20000000024 */
[C---:B------:R-:W-:Y:S01]  /*12a0*/  FFMA R7, R13.reuse, R21, R26 ;  /* 0x000000150d077223 */ /* 0x040fe2000000001a */
        /* <DEDUP_REMOVED lines=11> */
[----:B------:R-:W-:Y:S06]  /*1360*/  @P1 BRA `(.L_x_20) ;  /* 0xfffffff4001c1947 */ /* 0x000fec000383ffff */
[----:B------:R-:W-:Y:S01]  /*1370*/  BAR.SYNC.DEFER_BLOCKING 0x0 ;  /* 0x0000000000007b1d */ /* 0x000fe20000010000 */
[CC--:B------:R-:W-:Y:S02]  /*1380*/  FSETP.GT.AND P1, PT, R5.reuse, R2.reuse, PT ;  /* 0x000000020500720b */ /* 0x0c0fe40003f24000 */
[CC--:B------:R-:W-:Y:S02]  /*1390*/  FSETP.GT.AND P6, PT, R4.reuse, R29.reuse, PT ;  /* 0x0000001d0400720b */ /* 0x0c0fe40003fc4000 */
[----:B------:R-:W-:Y:S02]  /*13a0*/  FSEL R5, R5, R2, P1 ;  /* 0x0000000205057208 */ /* 0x000fe40000800000 */
[----:B------:R-:W-:Y:S02]  /*13b0*/  FSEL R29, R4, R29, P6 ;  /* 0x0000001d041d7208 */ /* 0x000fe40003000000 */
[----:B------:R-:W-:Y:S02]  /*13c0*/  FSETP.GT.AND P2, PT, R24, R5, PT ;  /* 0x000000051800720b */ /* 0x000fe40003f44000 */
[----:B------:R-:W-:-:S02]  /*13d0*/  FSETP.GT.AND P3, PT, R12, R29, PT ;  /* 0x0000001d0c00720b */ /* 0x000fc40003f64000 */
[----:B------:R-:W-:Y:S02]  /*13e0*/  FSEL R24, R24, R5, P2 ;  /* 0x0000000518187208 */ /* 0x000fe40001000000 */
[----:B------:R-:W-:Y:S01]  /*13f0*/  LEA R2, R32, UR4, 0x2 ;  /* 0x0000000420027c11 */ /* 0x000fe2000f8e10ff */
[----:B------:R-:W-:Y:S01]  /*1400*/  UIADD3 UR4, UPT, UPT, UR4, 0x20, URZ ;  /* 0x0000002004047890 */ /* 0x000fe2000fffe0ff */
[CC--:B------:R-:W-:Y:S02]  /*1410*/  FSETP.GT.AND P4, PT, R25.reuse, R24.reuse, PT ;  /* 0x000000181900720b */ /* 0x0c0fe40003f84000 */
[----:B------:R-:W-:Y:S01]  /*1420*/  FSEL R29, R12, R29, P3 ;  /* 0x0000001d0c1d7208 */ /* 0x000fe20001800000 */
[----:B------:R-:W-:Y:S01]  /*1430*/  UISETP.GE.U32.AND UP0, UPT, UR4, 0x4000, UPT ;  /* 0x000040000400788c */ /* 0x000fe2000bf06070 */
[----:B------:R-:W-:Y:S02]  /*1440*/  FSEL R24, R25, R24, P4 ;  /* 0x0000001819187208 */ /* 0x000fe40002000000 */
[----:B------:R-:W-:-:S02]  /*1450*/  SEL R28, R2, R28, P6 ;  /* 0x0000001c021c7207 */ /* 0x000fc40003000000 */
[-C--:B------:R-:W-:Y:S02]  /*1460*/  FSETP.GT.AND P5, PT, R14, R29.reuse, PT ;  /* 0x0000001d0e00720b */ /* 0x080fe40003fa4000 */
[----:B------:R-:W-:Y:S02]  /*1470*/  IADD3 R5, PT, PT, R2, 0x1, RZ ;  /* 0x0000000102057810 */ /* 0x000fe40007ffe0ff */
[----:B------:R-:W-:Y:S02]  /*1480*/  FSETP.GT.AND P6, PT, R13, R24, PT ;  /* 0x000000180d00720b */ /* 0x000fe40003fc4000 */
[----:B------:R-:W-:Y:S02]  /*1490*/  FSEL R14, R14, R29, P5 ;  /* 0x0000001d0e0e7208 */ /* 0x000fe40002800000 */
[----:B------:R-:W-:Y:S02]  /*14a0*/  IADD3 R4, PT, PT, R2, 0x2, RZ ;  /* 0x0000000202047810 */ /* 0x000fe40007ffe0ff */
[----:B------:R-:W-:-:S02]  /*14b0*/  SEL R28, R5, R28, P3 ;  /* 0x0000001c051c7207 */ /* 0x000fc40001800000 */
[----:B------:R-:W-:Y:S02]  /*14c0*/  @!P2 SEL R5, R2, R3, P1 ;  /* 0x000000030205a207 */ /* 0x000fe40000800000 */
[C---:B------:R-:W-:Y:S02]  /*14d0*/  FSETP.GT.AND P1, PT, R15.reuse, R14, PT ;  /* 0x0000000e0f00720b */ /* 0x040fe40003f24000 */
[----:B------:R-:W-:Y:S02]  /*14e0*/  SEL R28, R4, R28, P5 ;  /* 0x0000001c041c7207 */ /* 0x000fe40002800000 */
[----:B------:R-:W-:Y:S02]  /*14f0*/  IADD3 R3, PT, PT, R2, 0x3, RZ ;  /* 0x0000000302037810 */ /* 0x000fe40007ffe0ff */
[----:B------:R-:W-:Y:S02]  /*1500*/  FSEL R29, R15, R14, P1 ;  /* 0x0000000e0f1d7208 */ /* 0x000fe40000800000 */
[----:B------:R-:W-:-:S02]  /*1510*/  SEL R28, R3, R28, P1 ;  /* 0x0000001c031c7207 */ /* 0x000fc40000800000 */
[----:B------:R-:W-:Y:S02]  /*1520*/  FSEL R2, R13, R24, P6 ;  /* 0x000000180d027208 */ /* 0x000fe40003000000 */
[----:B------:R-:W-:Y:S01]  /*1530*/  @!P6 SEL R3, R4, R5, P4 ;  /* 0x000000050403e207 */ /* 0x000fe20002000000 */
[----:B------:R-:W-:Y:S06]  /*1540*/  BRA.U !UP0, `(.L_x_21) ;  /* 0xffffffed084c7547 */ /* 0x000fec000b83ffff */
[----:B------:R-:W0:Y:S01]  /*1550*/  S2R R11, SR_TID.X ;  /* 0x00000000000b7919 */ /* 0x000e220000002100 */
[----:B------:R-:W0:Y:S02]  /*1560*/  S2R R6, SR_TID.Y ;  /* 0x0000000000067919 */ /* 0x000e240000002200 */
[C---:B0-----:R-:W-:Y:S02]  /*1570*/  LEA R4, R6.reuse, R11, 0x5 ;  /* 0x0000000b06047211 */ /* 0x041fe400078e28ff */
[----:B------:R-:W-:Y:S02]  /*1580*/  ISETP.NE.AND P1, PT, R6, RZ, PT ;  /* 0x000000ff0600720c */ /* 0x000fe40003f25270 */
[----:B------:R-:W-:-:S13]  /*1590*/  ISETP.GT.U32.AND P0, PT, R4, 0x7f, PT ;  /* 0x0000007f0400780c */ /* 0x000fda0003f04070 */
[----:B------:R-:W-:-:S04]  /*15a0*/  @!P0 LEA R4, R32, R33, 0x5 ;  /* 0x0000002120048211 */ /* 0x000fc800078e28ff */
[----:B------:R-:W-:-:S05]  /*15b0*/  @!P0 LEA R4, R4, UR5, 0x2 ;  /* 0x0000000504048c11 */ /* 0x000fca000f8e10ff */
[----:B------:R0:W-:Y:S04]  /*15c0*/  @!P0 STS [R4], R29 ;  /* 0x0000001d04008388 */ /* 0x0001e80000000800 */
[----:B------:R0:W-:Y:S04]  /*15d0*/  @!P0 STS [R4+0x400], R28 ;  /* 0x0004001c04008388 */ /* 0x0001e80000000800 */
[----:B------:R0:W-:Y:S04]  /*15e0*/  @!P0 STS [R4+0x40], R2 ;  /* 0x0000400204008388 */ /* 0x0001e80000000800 */
[----:B------:R0:W-:Y:S01]  /*15f0*/  @!P0 STS [R4+0x440], R3 ;  /* 0x0004400304008388 */ /* 0x0001e20000000800 */
[----:B------:R-:W-:Y:S06]  /*1600*/  BAR.SYNC.DEFER_BLOCKING 0x0 ;  /* 0x0000000000007b1d */ /* 0x000fec0000010000 */
[----:B------:R-:W-:Y:S05]  /*1610*/  @P1 EXIT ;  /* 0x000000000000194d */ /* 0x000fea0003800000 */
[----:B------:R-:W-:Y:S02]  /*1620*/  LEA R6, R11, UR5, 0x2 ;  /* 0x000000050b067c11 */ /* 0x000fe4000f8e10ff */
[----:B------:R-:W-:-:S03]  /*1630*/  LEA R11, R0, R11, 0x5 ;  /* 0x0000000b000b7211 */ /* 0x000fc600078e28ff */
[----:B------:R-:W-:Y:S04]  /*1640*/  LDS R7, [R6] ;  /* 0x0000000006077984 */ /* 0x000fe80000000800 */
[----:B0-----:R-:W0:Y:S04]  /*1650*/  LDS R2, [R6+0x80] ;  /* 0x0000800006027984 */ /* 0x001e280000000800 */
[----:B------:R-:W1:Y:S04]  /*1660*/  LDS R4, [R6+0x100] ;  /* 0x0001000006047984 */ /* 0x000e680000000800 */
[----:B------:R-:W-:Y:S04]  /*1670*/  LDS R9, [R6+0x400] ;  /* 0x0004000006097984 */ /* 0x000fe80000000800 */
[----:B------:R-:W-:Y:S01]  /*1680*/  LDS R8, [R6+0x380] ;  /* 0x0003800006087984 */ /* 0x000fe20000000800 */
[----:B0-----:R-:W-:-:S13]  /*1690*/  FSETP.GT.AND P0, PT, R2, R7, PT ;  /* 0x000000070200720b */ /* 0x001fda0003f04000 */
[----:B------:R-:W-:Y:S01]  /*16a0*/  @P0 MOV R7, R2 ;  /* 0x0000000200070202 */ /* 0x000fe20000000f00 */
[----:B------:R-:W-:Y:S03]  /*16b0*/  @P0 LDS R9, [R6+0x480] ;  /* 0x0004800006090984 */ /* 0x000fe60000000800 */
[----:B-1----:R-:W-:Y:S01]  /*16c0*/  FSETP.GT.AND P0, PT, R4, R7, PT ;  /* 0x000000070400720b */ /* 0x002fe20003f04000 */
[----:B------:R-:W0:-:S12]  /*16d0*/  LDS R2, [R6+0x180] ;  /* 0x0001800006027984 */ /* 0x000e180000000800 */
[----:B------:R-:W-:Y:S01]  /*16e0*/  @P0 MOV R7, R4 ;  /* 0x0000000400070202 */ /* 0x000fe20000000f00 */
[----:B------:R-:W-:Y:S04]  /*16f0*/  @P0 LDS R9, [R6+0x500] ;  /* 0x0005000006090984 */ /* 0x000fe80000000800 */
[----:B------:R-:W1:Y:S01]  /*1700*/  LDS R4, [R6+0x200] ;  /* 0x0002000006047984 */ /* 0x000e620000000800 */
        /* <DEDUP_REMOVED lines=10> */
[----:B------:R-:W-:Y:S01]  /*17b0*/  @P0 LDS R9, [R6+0x680] ;  /* 0x0006800006090984 */ /* 0x000fe20000000800 */
[----:B------:R-:W0:Y:S02]  /*17c0*/  LDC.64 R2, c[0x0][0x390] ;  /* 0x0000e400ff027b82 */ /* 0x000e240000000a00 */
[----:B-1----:R-:W-:-:S13]  /*17d0*/  FSETP.GT.AND P0, PT, R4, R7, PT ;  /* 0x000000070400720b */ /* 0x002fda0003f04000 */
[----:B------:R-:W-:Y:S01]  /*17e0*/  @P0 MOV R7, R4 ;  /* 0x0000000400070202 */ /* 0x000fe20000000f00 */
[----:B------:R-:W-:Y:S01]  /*17f0*/  @P0 LDS R9, [R6+0x700] ;  /* 0x0007000006090984 */ /* 0x000fe20000000800 */
[----:B------:R-:W1:Y:S02]  /*1800*/  LDC.64 R4, c[0x0][0x398] ;  /* 0x0000e600ff047b82 */ /* 0x000e640000000a00 */
[----:B------:R-:W-:Y:S01]  /*1810*/  FSETP.GT.AND P0, PT, R8, R7, PT ;  /* 0x000000070800720b */ /* 0x000fe20003f04000 */
[----:B0-----:R-:W-:-:S12]  /*1820*/  IMAD.WIDE R2, R11, 0x4, R2 ;  /* 0x000000040b027825 */ /* 0x001fd800078e0202 */
[----:B------:R-:W0:Y:S01]  /*1830*/  @P0 LDS R9, [R6+0x780] ;  /* 0x0007800006090984 */ /* 0x000e220000000800 */
[----:B------:R-:W-:-:S05]  /*1840*/  @P0 MOV R7, R8 ;  /* 0x0000000800070202 */ /* 0x000fca0000000f00 */
[----:B------:R-:W-:Y:S01]  /*1850*/  STG.E desc[UR8][R2.64], R7 ;  /* 0x0000000702007986 */ /* 0x000fe2000c101908 */
[----:B-1----:R-:W-:-:S05]  /*1860*/  IMAD.WIDE R4, R11, 0x4, R4 ;  /* 0x000000040b047825 */ /* 0x002fca00078e0204 */
[----:B0-----:R-:W-:Y:S01]  /*1870*/  STG.E desc[UR8][R4.64], R9 ;  /* 0x0000000904007986 */ /* 0x001fe2000c101908 */
[----:B------:R-:W-:Y:S05]  /*1880*/  EXIT ;  /* 0x000000000000794d */ /* 0x000fea0003800000 */
.L_x_22:
        /* <DEDUP_REMOVED lines=15> */
.L_x_109:


//--------------------- .text._Z6Match8PKfS0_PfPi --------------------------
	.section	.text._Z6Match8PKfS0_PfPi,"ax",@progbits
	.align	128
        .global         _Z6Match8PKfS0_PfPi
        .type           _Z6Match8PKfS0_PfPi,@function
        .size           _Z6Match8PKfS0_PfPi,(.L_x_110 - _Z6Match8PKfS0_PfPi)
        .other          _Z6Match8PKfS0_PfPi,@"STO_CUDA_ENTRY STV_DEFAULT"
_Z6Match8PKfS0_PfPi:
.text._Z6Match8PKfS0_PfPi:
[----:B------:R-:W-:Y:S01]  /*0000*/  LDC R1, c[0x0][0x37c] ;  /* 0x0000df00ff017b82 */ /* 0x000fe20000000800 */
[----:B------:R-:W0:Y:S01]  /*0010*/  S2R R3, SR_TID.X ;  /* 0x0000000000037919 */ /* 0x000e220000002100 */
[----:B------:R-:W1:Y:S01]  /*0020*/  LDCU.64 UR8, c[0x0][0x358] ;  /* 0x00006b00ff0877ac */ /* 0x000e620008000a00 */
[----:B------:R-:W-:Y:S01]  /*0030*/  BSSY.RECONVERGENT B0, `(.L_x_23) ;  /* 0x0000021000007945 */ /* 0x000fe20003800200 */
[----:B------:R-:W-:Y:S01]  /*0040*/  HFMA2 R43, -RZ, RZ, 0, 0 ;  /* 0x00000000ff2b7431 */ /* 0x000fe200000001ff */
[----:B------:R-:W2:Y:S01]  /*0050*/  S2R R2, SR_TID.Y ;  /* 0x0000000000027919 */ /* 0x000ea20000002200 */
[----:B------:R-:W-:Y:S01]  /*0060*/  HFMA2 R40, -RZ, RZ, 0, 0 ;  /* 0x00000000ff287431 */ /* 0x000fe200000001ff */
[----:B------:R-:W-:Y:S01]  /*0070*/  MOV R42, 0xffffffff ;  /* 0xffffffff002a7802 */ /* 0x000fe20000000f00 */
[----:B------:R-:W3:Y:S01]  /*0080*/  S2R R0, SR_CTAID.X ;  /* 0x0000000000007919 */ /* 0x000ee20000002500 */
[----:B------:R-:W-:Y:S02]  /*0090*/  MOV R41, 0xffffffff ;  /* 0xffffffff00297802 */ /* 0x000fe40000000f00 */
[----:B0-----:R-:W-:-:S02]  /*00a0*/  SHF.L.U32 R44, R3, 0x5, RZ ;  /* 0x00000005032c7819 */ /* 0x001fc400000006ff */
[C---:B------:R-:W-:Y:S02]  /*00b0*/  LOP3.LUT R45, R3.reuse, 0xf, RZ, 0xc0, !PT ;  /* 0x0000000f032d7812 */ /* 0x040fe400078ec0ff */
[----:B--2---:R-:W-:Y:S02]  /*00c0*/  LOP3.LUT R4, R3, R2, RZ, 0xfc, !PT ;  /* 0x0000000203047212 */ /* 0x004fe400078efcff */
[----:B------:R-:W-:Y:S02]  /*00d0*/  LEA R46, R2, R3, 0x5 ;  /* 0x00000003022e7211 */ /* 0x000fe400078e28ff */
[----:B------:R-:W-:Y:S02]  /*00e0*/  LOP3.LUT P1, R4, R4, 0x3e0, RZ, 0xc0, !PT ;  /* 0x000003e004047812 */ /* 0x000fe4000782c0ff */
[----:B------:R-:W-:Y:S02]  /*00f0*/  LOP3.LUT R44, R44, 0x1e0, RZ, 0xc0, !PT ;  /* 0x000001e02c2c7812 */ /* 0x000fe400078ec0ff */
[----:B------:R-:W-:-:S09]  /*0100*/  ISETP.NE.AND P0, PT, R4, RZ, PT ;  /* 0x000000ff0400720c */ /* 0x000fd20003f05270 */
[----:B-1-3--:R-:W-:Y:S05]  /*0110*/  @P1 BRA `(.L_x_24) ;  /* 0x0000000000481947 */ /* 0x00afea0003800000 */
[----:B------:R-:W0:Y:S01]  /*0120*/  S2R R5, SR_CgaCtaId ;  /* 0x0000000000057919 */ /* 0x000e220000008800 */
[----:B------:R-:W1:Y:S01]  /*0130*/  LDC.64 R8, c[0x0][0x380] ;  /* 0x0000e000ff087b82 */ /* 0x000e620000000a00 */
[----:B------:R-:W-:Y:S02]  /*0140*/  MOV R4, 0x400 ;  /* 0x0000040000047802 */ /* 0x000fe40000000f00 */
[----:B------:R-:W-:Y:S02]  /*0150*/  MOV R11, R2 ;  /* 0x00000002000b7202 */ /* 0x000fe40000000f00 */
[----:B0-----:R-:W-:-:S07]  /*0160*/  LEA R10, R5, R4, 0x18 ;  /* 0x00000004050a7211 */ /* 0x001fce00078ec0ff */
.L_x_25:
        /* <DEDUP_REMOVED lines=13> */
.L_x_24:
[----:B------:R-:W-:Y:S05]  /*0240*/  BSYNC.RECONVERGENT B0 ;  /* 0x0000000000007941 */ /* 0x000fea0003800200 */
.L_x_23:
[----:B------:R-:W-:Y:S01]  /*0250*/  SHF.R.U32.HI R48, RZ, 0x4, R46 ;  /* 0x00000004ff307819 */ /* 0x000fe2000001162e */
[----:B------:R-:W-:Y:S01]  /*0260*/  UMOV UR4, URZ ;  /* 0x000000ff00047c82 */ /* 0x000fe20008000000 */
[----:B------:R-:W-:-:S07]  /*0270*/  LOP3.LUT R47, R44, 0x200, RZ, 0xfc, !PT ;  /* 0x000002002c2f7812 */ /* 0x000fce00078efcff */
.L_x_32:
[----:B------:R-:W-:Y:S04]  /*0280*/  BSSY.RECONVERGENT B0, `(.L_x_26) ;  /* 0x0000014000007945 */ /* 0x000fe80003800200 */
[----:B------:R-:W-:Y:S05]  /*0290*/  @P0 BRA `(.L_x_27) ;  /* 0x0000000000480947 */ /* 0x000fea0003800000 */
[----:B------:R-:W1:Y:S01]  /*02a0*/  S2UR UR6, SR_CgaCtaId ;  /* 0x00000000000679c3 */ /* 0x000e620000008800 */
[----:B------:R-:W-:Y:S01]  /*02b0*/  UMOV UR5, 0x400 ;  /* 0x0000040000057882 */ /* 0x000fe20000000000 */
[C---:B0-----:R-:W-:Y:S01]  /*02c0*/  IADD3 R4, PT, PT, R2.reuse, UR4, RZ ;  /* 0x0000000402047c10 */ /* 0x041fe2000fffe0ff */
[----:B------:R-:W-:Y:S01]  /*02d0*/  UIADD3 UR5, UPT, UPT, UR5, 0x4000, URZ ;  /* 0x0000400005057890 */ /* 0x000fe2000fffe0ff */
[-C--:B------:R-:W-:Y:S02]  /*02e0*/  LEA R46, R2, R3.reuse, 0x5 ;  /* 0x00000003022e7211 */ /* 0x080fe400078e28ff */
[----:B------:R-:W-:Y:S02]  /*02f0*/  MOV R12, R2 ;  /* 0x00000002000c7202 */ /* 0x000fe40000000f00 */
[----:B------:R-:W0:Y:S01]  /*0300*/  LDC.64 R8, c[0x0][0x388] ;  /* 0x0000e200ff087b82 */ /* 0x000e220000000a00 */
[----:B------:R-:W-:Y:S01]  /*0310*/  LEA R11, R4, R3, 0x5 ;  /* 0x00000003040b7211 */ /* 0x000fe200078e28ff */
[----:B-1----:R-:W-:-:S06]  /*0320*/  ULEA UR5, UR6, UR5, 0x18 ;  /* 0x0000000506057291 */ /* 0x002fcc000f8ec0ff */
[----:B------:R-:W-:-:S07]  /*0330*/  LEA R10, R46, UR5, 0x4 ;  /* 0x000000052e0a7c11 */ /* 0x000fce000f8e20ff */
.L_x_28:
[----:B0-----:R-:W-:-:S06]  /*0340*/  IMAD.WIDE.U32 R4, R11, 0x10, R8 ;  /* 0x000000100b047825 */ /* 0x001fcc00078e0008 */
[----:B------:R-:W2:Y:S01]  /*0350*/  LDG.E.128.CONSTANT R4, desc[UR8][R4.64] ;  /* 0x0000000804047981 */ /* 0x000ea2000c1e9d00 */
[C---:B------:R-:W-:Y:S02]  /*0360*/  ISETP.GE.U32.AND P1, PT, R12.reuse, 0x18, PT ;  /* 0x000000180c00780c */ /* 0x040fe40003f26070 */
[----:B------:R-:W-:Y:S02]  /*0370*/  IADD3 R12, PT, PT, R12, 0x8, RZ ;  /* 0x000000080c0c7810 */ /* 0x000fe40007ffe0ff */
[----:B------:R-:W-:Y:S01]  /*0380*/  IADD3 R11, PT, PT, R11, 0x100, RZ ;  /* 0x000001000b0b7810 */ /* 0x000fe20007ffe0ff */
[----:B--2---:R0:W-:Y:S02]  /*0390*/  STS.128 [R10], R4 ;  /* 0x000000040a007388 */ /* 0x0041e40000000c00 */
[----:B0-----:R-:W-:-:S06]  /*03a0*/  IADD3 R10, PT, PT, R10, 0x1000, RZ ;  /* 0x000010000a0a7810 */ /* 0x001fcc0007ffe0ff */
[----:B------:R-:W-:Y:S05]  /*03b0*/  @!P1 BRA `(.L_x_28) ;  /* 0xfffffffc00e09947 */ /* 0x000fea000383ffff */
.L_x_27:
[----:B------:R-:W-:Y:S05]  /*03c0*/  BSYNC.RECONVERGENT B0 ;  /* 0x0000000000007941 */ /* 0x000fea0003800200 */
.L_x_26:
[----:B------:R-:W-:Y:S01]  /*03d0*/  BAR.SYNC.DEFER_BLOCKING 0x0 ;  /* 0x0000000000007b1d */ /* 0x000fe20000010000 */
[----:B------:R-:W-:-:S05]  /*03e0*/  ISETP.GT.U32.AND P1, PT, R46, 0x7f, PT ;  /* 0x0000007f2e00780c */ /* 0x000fca0003f24070 */
[----:B------:R-:W-:Y:S08]  /*03f0*/  BSSY.RECONVERGENT B0, `(.L_x_29) ;  /* 0x00000e4000007945 */ /* 0x000ff00003800200 */
[----:B------:R-:W-:Y:S05]  /*0400*/  @P1 BRA `(.L_x_30) ;  /* 0x0000000c00881947 */ /* 0x000fea0003800000 */
[----:B------:R-:W1:Y:S01]  /*0410*/  S2UR UR6, SR_CgaCtaId ;  /* 0x00000000000679c3 */ /* 0x000e620000008800 */
[----:B------:R-:W-:Y:S01]  /*0420*/  UMOV UR5, 0x400 ;  /* 0x0000040000057882 */ /* 0x000fe20000000000 */
[----:B------:R-:W-:Y:S01]  /*0430*/  HFMA2 R50, -RZ, RZ, 0, 0 ;  /* 0x00000000ff327431 */ /* 0x000fe200000001ff */
[----:B------:R-:W-:Y:S01]  /*0440*/  UIADD3 UR7, UPT, UPT, UR5, 0x4000, URZ ;  /* 0x0000400005077890 */ /* 0x000fe2000fffe0ff */
[----:B0-----:R-:W-:Y:S01]  /*0450*/  HFMA2 R5, -RZ, RZ, 0, 0 ;  /* 0x00000000ff057431 */ /* 0x001fe200000001ff */
[----:B------:R-:W-:Y:S01]  /*0460*/  MOV R7, RZ ;  /* 0x000000ff00077202 */ /* 0x000fe20000000f00 */
[----:B------:R-:W-:Y:S01]  /*0470*/  HFMA2 R33, -RZ, RZ, 0, 0 ;  /* 0x00000000ff217431 */ /* 0x000fe200000001ff */
[----:B------:R-:W-:Y:S01]  /*0480*/  MOV R35, RZ ;  /* 0x000000ff00237202 */ /* 0x000fe20000000f00 */
[----:B------:R-:W-:Y:S01]  /*0490*/  HFMA2 R11, -RZ, RZ, 0, 0 ;  /* 0x00000000ff0b7431 */ /* 0x000fe200000001ff */
[----:B------:R-:W-:Y:S01]  /*04a0*/  MOV R13, RZ ;  /* 0x000000ff000d7202 */ /* 0x000fe20000000f00 */
[----:B------:R-:W-:Y:S01]  /*04b0*/  HFMA2 R15, -RZ, RZ, 0, 0 ;  /* 0x00000000ff0f7431 */ /* 0x000fe200000001ff */
[----:B------:R-:W-:Y:S01]  /*04c0*/  MOV R9, RZ ;  /* 0x000000ff00097202 */ /* 0x000fe20000000f00 */
[----:B-1----:R-:W-:-:S02]  /*04d0*/  ULEA UR5, UR6, UR5, 0x18 ;  /* 0x0000000506057291 */ /* 0x002fc4000f8ec0ff */
[----:B------:R-:W-:-:S12]  /*04e0*/  ULEA UR7, UR6, UR7, 0x18 ;  /* 0x0000000706077291 */ /* 0x000fd8000f8ec0ff */
.L_x_31:
[-C--:B------:R-:W-:Y:S02]  /*04f0*/  IADD3 R4, PT, PT, R45, R50.reuse, RZ ;  /* 0x000000322d047210 */ /* 0x080fe40007ffe0ff */
[----:B------:R-:W-:Y:S02]  /*0500*/  LEA R49, R48, R50, 0x7 ;  /* 0x0000003230317211 */ /* 0x000fe400078e38ff */
[----:B------:R-:W-:Y:S02]  /*0510*/  LOP3.LUT R17, R4, 0x1f, RZ, 0xc0, !PT ;  /* 0x0000001f04117812 */ /* 0x000fe400078ec0ff */
[----:B------:R-:W-:Y:S02]  /*0520*/  LEA R49, R49, UR7, 0x4 ;  /* 0x0000000731317c11 */ /* 0x000fe4000f8e20ff */
[----:B------:R-:W-:Y:S02]  /*0530*/  LOP3.LUT R4, R17, 0x10, RZ, 0x3c, !PT ;  /* 0x0000001011047812 */ /* 0x000fe400078e3cff */
[----:B------:R-:W-:Y:S01]  /*0540*/  IADD3 R17, PT, PT, R44, R17, RZ ;  /* 0x000000112c117210 */ /* 0x000fe20007ffe0ff */
[----:B------:R-:W-:Y:S01]  /*0550*/  LDS.128 R36, [R49+0x200] ;  /* 0x0002000031247984 */ /* 0x000fe20000000c00 */
[----:B------:R-:W-:-:S02]  /*0560*/  IADD3 R4, PT, PT, R47, R4, RZ ;  /* 0x000000042f047210 */ /* 0x000fc40007ffe0ff */
[----:B------:R-:W-:Y:S01]  /*0570*/  LEA R24, R17, UR5, 0x4 ;  /* 0x0000000511187c11 */ /* 0x000fe2000f8e20ff */
[----:B------:R-:W-:Y:S01]  /*0580*/  LDS.128 R20, [R49+0x600] ;  /* 0x0006000031147984 */ /* 0x000fe20000000c00 */
[----:B------:R-:W-:-:S03]  /*0590*/  LEA R4, R4, UR5, 0x4 ;  /* 0x0000000504047c11 */ /* 0x000fc6000f8e20ff */
[----:B------:R-:W-:Y:S04]  /*05a0*/  LDS.128 R16, [R49] ;  /* 0x0000000031107984 */ /* 0x000fe80000000c00 */
[----:B------:R-:W0:Y:S04]  /*05b0*/  LDS.128 R24, [R24] ;  /* 0x0000000018187984 */ /* 0x000e280000000c00 */
[----:B------:R-:W1:Y:S01]  /*05c0*/  LDS.128 R28, [R4] ;  /* 0x00000000041c7984 */ /* 0x000e620000000c00 */
[C---:B0-----:R-:W-:Y:S01]  /*05d0*/  FFMA R6, R24.reuse, R16, R33 ;  /* 0x0000001018067223 */ /* 0x041fe20000000021 */
[----:B------:R-:W-:Y:S01]  /*05e0*/  FFMA R8, R24, R36, R5 ;  /* 0x0000002418087223 */ /* 0x000fe20000000005 */
[C---:B-1----:R-:W-:Y:S01]  /*05f0*/  FFMA R16, R28.reuse, R16, R35 ;  /* 0x000000101c107223 */ /* 0x042fe20000000023 */
[----:B------:R-:W-:Y:S01]  /*0600*/  FFMA R36, R28, R36, R7 ;  /* 0x000000241c247223 */ /* 0x000fe20000000007 */
[----:B------:R-:W0:Y:S01]  /*0610*/  LDS.128 R32, [R49+0x400] ;  /* 0x0004000031207984 */ /* 0x000e220000000c00 */
[-C--:B------:R-:W-:Y:S01]  /*0620*/  FFMA R5, R25, R17.reuse, R6 ;  /* 0x0000001119057223 */ /* 0x080fe20000000006 */
[----:B------:R-:W-:Y:S01]  /*0630*/  FFMA R17, R29, R17, R16 ;  /* 0x000000111d117223 */ /* 0x000fe20000000010 */
[-C--:B------:R-:W-:Y:S01]  /*0640*/  FFMA R7, R25, R37.reuse, R8 ;  /* 0x0000002519077223 */ /* 0x080fe20000000008 */
[----:B------:R-:W-:Y:S01]  /*0650*/  IADD3 R6, PT, PT, R45, 0x1, R50 ;  /* 0x000000012d067810 */ /* 0x000fe20007ffe032 */
[----:B------:R-:W-:Y:S01]  /*0660*/  FFMA R37, R29, R37, R36 ;  /* 0x000000251d257223 */ /* 0x000fe20000000024 */
[-C--:B------:R-:W-:Y:S01]  /*0670*/  FFMA R16, R26, R18.reuse, R5 ;  /* 0x000000121a107223 */ /* 0x080fe20000000005 */
[----:B------:R-:W-:Y:S01]  /*0680*/  FFMA R36, R30, R18, R17 ;  /* 0x000000121e247223 */ /* 0x000fe20000000011 */
[-C--:B------:R-:W-:Y:S01]  /*0690*/  FFMA R18, R26, R38.reuse, R7 ;  /* 0x000000261a127223 */ /* 0x080fe20000000007 */
[----:B------:R-:W-:Y:S01]  /*06a0*/  LOP3.LUT R7, R6, 0x1f, RZ, 0xc0, !PT ;  /* 0x0000001f06077812 */ /* 0x000fe200078ec0ff */
[----:B------:R-:W-:Y:S01]  /*06b0*/  FFMA R38, R30, R38, R37 ;  /* 0x000000261e267223 */ /* 0x000fe20000000025 */
[----:B------:R-:W-:Y:S01]  /*06c0*/  FFMA R37, R31, R19, R36 ;  /* 0x000000131f257223 */ /* 0x000fe20000000024 */
[-C--:B0-----:R-:W-:Y:S01]  /*06d0*/  FFMA R4, R24, R32.reuse, R13 ;  /* 0x0000002018047223 */ /* 0x081fe2000000000d */
[----:B------:R-:W-:Y:S01]  /*06e0*/  FFMA R32, R28, R32, R11 ;  /* 0x000000201c207223 */ /* 0x000fe2000000000b */
[-C--:B------:R-:W-:Y:S01]  /*06f0*/  FFMA R24, R24, R20.reuse, R9 ;  /* 0x0000001418187223 */ /* 0x080fe20000000009 */
[----:B------:R-:W-:Y:S01]  /*0700*/  FFMA R20, R28, R20, R15 ;  /* 0x000000141c147223 */ /* 0x000fe2000000000f */
[-C--:B------:R-:W-:Y:S01]  /*0710*/  FFMA R5, R25, R33.reuse, R4 ;  /* 0x0000002119057223 */ /* 0x080fe20000000004 */
[----:B------:R-:W-:Y:S01]  /*0720*/  LOP3.LUT R4, R7, 0x10, RZ, 0x3c, !PT ;  /* 0x0000001007047812 */ /* 0x000fe200078e3cff */
[----:B------:R-:W-:Y:S01]  /*0730*/  FFMA R33, R29, R33, R32 ;  /* 0x000000211d217223 */ /* 0x000fe20000000020 */
[----:B------:R-:W-:Y:S01]  /*0740*/  IADD3 R7, PT, PT, R44, R7, RZ ;  /* 0x000000072c077210 */ /* 0x000fe20007ffe0ff */
[----:B------:R-:W-:Y:S01]  /*0750*/  FFMA R32, R26, R34, R5 ;  /* 0x000000221a207223 */ /* 0x000fe20000000005 */
[----:B------:R-:W-:Y:S01]  /*0760*/  IADD3 R4, PT, PT, R47, R4, RZ ;  /* 0x000000042f047210 */ /* 0x000fe20007ffe0ff */
[-C--:B------:R-:W-:Y:S01]  /*0770*/  FFMA R25, R25, R21.reuse, R24 ;  /* 0x0000001519197223 */ /* 0x080fe20000000018 */
[----:B------:R-:W-:Y:S01]  /*0780*/  LEA R8, R7, UR5, 0x4 ;  /* 0x0000000507087c11 */ /* 0x000fe2000f8e20ff */
[----:B------:R-:W-:Y:S01]  /*0790*/  FFMA R21, R29, R21, R20 ;  /* 0x000000151d157223 */ /* 0x000fe20000000014 */
[----:B------:R-:W-:Y:S01]  /*07a0*/  LEA R12, R4, UR5, 0x4 ;  /* 0x00000005040c7c11 */ /* 0x000fe2000f8e20ff */
[-C--:B------:R-:W-:Y:S01]  /*07b0*/  FFMA R26, R26, R22.reuse, R25 ;  /* 0x000000161a1a7223 */ /* 0x080fe20000000019 */
[----:B------:R-:W-:Y:S01]  /*07c0*/  LDS.128 R4, [R49+0x10] ;  /* 0x0000100031047984 */ /* 0x000fe20000000c00 */
[C---:B------:R-:W-:Y:S01]  /*07d0*/  FFMA R22, R30.reuse, R22, R21 ;  /* 0x000000161e167223 */ /* 0x040fe20000000015 */
[C---:B------:R-:W-:Y:S01]  /*07e0*/  FFMA R21, R27.reuse, R19, R16 ;  /* 0x000000131b157223 */ /* 0x040fe20000000010 */
[C---:B------:R-:W-:Y:S01]  /*07f0*/  FFMA R25, R27.reuse, R39, R18 ;  /* 0x000000271b197223 */ /* 0x040fe20000000012 */
[----:B------:R-:W0:Y:S01]  /*0800*/  LDS.128 R8, [R8] ;  /* 0x0000000008087984 */ /* 0x000e220000000c00 */
[----:B------:R-:W-:Y:S01]  /*0810*/  FFMA R34, R30, R34, R33 ;  /* 0x000000221e227223 */ /* 0x000fe20000000021 */
[----:B------:R-:W-:Y:S01]  /*0820*/  FFMA R29, R27, R35, R32 ;  /* 0x000000231b1d7223 */ /* 0x000fe20000000020 */
[C---:B------:R-:W-:Y:S01]  /*0830*/  FFMA R39, R31.reuse, R39, R38 ;  /* 0x000000271f277223 */ /* 0x040fe20000000026 */
[----:B------:R-:W1:Y:S01]  /*0840*/  LDS.128 R12, [R12] ;  /* 0x000000000c0c7984 */ /* 0x000e620000000c00 */
[----:B------:R-:W-:Y:S01]  /*0850*/  FFMA R35, R31, R35, R34 ;  /* 0x000000231f237223 */ /* 0x000fe20000000022 */
[-C--:B------:R-:W-:Y:S01]  /*0860*/  FFMA R33, R27, R23.reuse, R26 ;  /* 0x000000171b217223 */ /* 0x080fe2000000001a */
[----:B------:R-:W-:Y:S01]  /*0870*/  FFMA R31, R31, R23, R22 ;  /* 0x000000171f1f7223 */ /* 0x000fe20000000016 */
[----:B------:R-:W2:Y:S01]  /*0880*/  LDS.128 R16, [R49+0x210] ;  /* 0x0002100031107984 */ /* 0x000ea20000000c00 */
[----:B0-----:R-:W-:-:S03]  /*0890*/  FFMA R24, R8, R4, R21 ;  /* 0x0000000408187223 */ /* 0x001fc60000000015 */
[----:B------:R-:W0:Y:S01]  /*08a0*/  LDS.128 R20, [R49+0x410] ;  /* 0x0004100031147984 */ /* 0x000e220000000c00 */
[----:B-1----:R-:W-:Y:S01]  /*08b0*/  FFMA R4, R12, R4, R37 ;  /* 0x000000040c047223 */ /* 0x002fe20000000025 */
[-C--:B------:R-:W-:Y:S01]  /*08c0*/  FFMA R37, R9, R5.reuse, R24 ;  /* 0x0000000509257223 */ /* 0x080fe20000000018 */
[-C--:B--2---:R-:W-:Y:S01]  /*08d0*/  FFMA R26, R8, R16.reuse, R25 ;  /* 0x00000010081a7223 */ /* 0x084fe20000000019 */
[----:B------:R-:W-:Y:S01]  /*08e0*/  FFMA R16, R12, R16, R39 ;  /* 0x000000100c107223 */ /* 0x000fe20000000027 */
[----:B------:R-:W-:Y:S01]  /*08f0*/  FFMA R39, R13, R5, R4 ;  /* 0x000000050d277223 */ /* 0x000fe20000000004 */
[-C--:B------:R-:W-:Y:S01]  /*0900*/  FFMA R4, R10, R6.reuse, R37 ;  /* 0x000000060a047223 */ /* 0x080fe20000000025 */
[-C--:B------:R-:W-:Y:S01]  /*0910*/  FFMA R5, R9, R17.reuse, R26 ;  /* 0x0000001109057223 */ /* 0x080fe2000000001a */
[----:B------:R-:W-:Y:S01]  /*0920*/  FFMA R17, R13, R17, R16 ;  /* 0x000000110d117223 */ /* 0x000fe20000000010 */
[----:B------:R-:W1:Y:S01]  /*0930*/  LDS.128 R24, [R49+0x610] ;  /* 0x0006100031187984 */ /* 0x000e620000000c00 */
[----:B------:R-:W-:Y:S01]  /*0940*/  FFMA R52, R14, R6, R39 ;  /* 0x000000060e347223 */ /* 0x000fe20000000027 */
[-C--:B------:R-:W-:Y:S01]  /*0950*/  FFMA R6, R10, R18.reuse, R5 ;  /* 0x000000120a067223 */ /* 0x080fe20000000005 */
[----:B------:R-:W-:Y:S01]  /*0960*/  FFMA R18, R14, R18, R17 ;  /* 0x000000120e127223 */ /* 0x000fe20000000011 */
[----:B------:R-:W-:Y:S01]  /*0970*/  IADD3 R17, PT, PT, R45, 0x2, R50 ;  /* 0x000000022d117810 */ /* 0x000fe20007ffe032 */
[----:B------:R-:W-:Y:S03]  /*0980*/  LDS.128 R36, [R49+0x20] ;  /* 0x0000200031247984 */ /* 0x000fe60000000c00 */
[----:B------:R-:W-:Y:S01]  /*0990*/  LOP3.LUT R17, R17, 0x1f, RZ, 0xc0, !PT ;  /* 0x0000001f11117812 */ /* 0x000fe200078ec0ff */
[-C--:B0-----:R-:W-:Y:S01]  /*09a0*/  FFMA R16, R8, R20.reuse, R29 ;  /* 0x0000001408107223 */ /* 0x081fe2000000001d */
[----:B------:R-:W-:-:S03]  /*09b0*/  FFMA R20, R12, R20, R35 ;  /* 0x000000140c147223 */ /* 0x000fc60000000023 */
[-C--:B------:R-:W-:Y:S01]  /*09c0*/  FFMA R5, R9, R21.reuse, R16 ;  /* 0x0000001509057223 */ /* 0x080fe20000000010 */
[----:B------:R-:W-:Y:S01]  /*09d0*/  FFMA R21, R13, R21, R20 ;  /* 0x000000150d157223 */ /* 0x000fe20000000014 */
[----:B------:R-:W-:Y:S02]  /*09e0*/  LOP3.LUT R20, R17, 0x10, RZ, 0x3c, !PT ;  /* 0x0000001011147812 */ /* 0x000fe400078e3cff */
[----:B------:R-:W-:Y:S01]  /*09f0*/  IADD3 R17, PT, PT, R44, R17, RZ ;  /* 0x000000112c117210 */ /* 0x000fe20007ffe0ff */
[----:B------:R-:W-:Y:S01]  /*0a00*/  FFMA R16, R10, R22, R5 ;  /* 0x000000160a107223 */ /* 0x000fe20000000005 */
[----:B------:R-:W-:Y:S01]  /*0a10*/  IADD3 R20, PT, PT, R47, R20, RZ ;  /* 0x000000142f147210 */ /* 0x000fe20007ffe0ff */
[----:B------:R-:W-:Y:S01]  /*0a20*/  FFMA R22, R14, R22, R21 ;  /* 0x000000160e167223 */ /* 0x000fe20000000015 */
[----:B------:R-:W-:Y:S01]  /*0a30*/  LEA R28, R17, UR5, 0x4 ;  /* 0x00000005111c7c11 */ /* 0x000fe2000f8e20ff */
[-C--:B-1----:R-:W-:Y:S01]  /*0a40*/  FFMA R8, R8, R24.reuse, R33 ;  /* 0x0000001808087223 */ /* 0x082fe20000000021 */
[----:B------:R-:W-:Y:S01]  /*0a50*/  FFMA R12, R12, R24, R31 ;  /* 0x000000180c0c7223 */ /* 0x000fe2000000001f */
[----:B------:R-:W-:Y:S01]  /*0a60*/  LEA R20, R20, UR5, 0x4 ;  /* 0x0000000514147c11 */ /* 0x000fe2000f8e20ff */
[----:B------:R-:W-:Y:S01]  /*0a70*/  FFMA R21, R15, R19, R18 ;  /* 0x000000130f157223 */ /* 0x000fe20000000012 */
[-C--:B------:R-:W-:Y:S01]  /*0a80*/  FFMA R9, R9, R25.reuse, R8 ;  /* 0x0000001909097223 */ /* 0x080fe20000000008 */
[----:B------:R-:W0:Y:S01]  /*0a90*/  LDS.128 R28, [R28] ;  /* 0x000000001c1c7984 */ /* 0x000e220000000c00 */
[----:B------:R-:W-:Y:S01]  /*0aa0*/  FFMA R13, R13, R25, R12 ;  /* 0x000000190d0d7223 */ /* 0x000fe2000000000c */
[-C--:B------:R-:W-:Y:S01]  /*0ab0*/  FFMA R25, R15, R7.reuse, R52 ;  /* 0x000000070f197223 */ /* 0x080fe20000000034 */
[-C--:B------:R-:W-:Y:S01]  /*0ac0*/  FFMA R10, R10, R26.reuse, R9 ;  /* 0x0000001a0a0a7223 */ /* 0x080fe20000000009 */
[C---:B------:R-:W-:Y:S01]  /*0ad0*/  FFMA R9, R11.reuse, R7, R4 ;  /* 0x000000070b097223 */ /* 0x040fe20000000004 */
[----:B------:R-:W-:Y:S01]  /*0ae0*/  FFMA R14, R14, R26, R13 ;  /* 0x0000001a0e0e7223 */ /* 0x000fe2000000000d */
[C---:B------:R-:W-:Y:S01]  /*0af0*/  FFMA R13, R11.reuse, R19, R6 ;  /* 0x000000130b0d7223 */ /* 0x040fe20000000006 */
[----:B------:R-:W1:Y:S01]  /*0b00*/  LDS.128 R32, [R20] ;  /* 0x0000000014207984 */ /* 0x000e620000000c00 */
[C---:B------:R-:W-:Y:S01]  /*0b10*/  FFMA R17, R11.reuse, R23, R16 ;  /* 0x000000170b117223 */ /* 0x040fe20000000010 */
[-C--:B------:R-:W-:Y:S01]  /*0b20*/  FFMA R19, R11, R27.reuse, R10 ;  /* 0x0000001b0b137223 */ /* 0x080fe2000000000a */
[C---:B------:R-:W-:Y:S01]  /*0b30*/  FFMA R27, R15.reuse, R27, R14 ;  /* 0x0000001b0f1b7223 */ /* 0x040fe2000000000e */
[----:B------:R-:W2:Y:S01]  /*0b40*/  LDS.128 R4, [R49+0x220] ;  /* 0x0002200031047984 */ /* 0x000ea20000000c00 */
[----:B------:R-:W-:Y:S01]  /*0b50*/  FFMA R23, R15, R23, R22 ;  /* 0x000000170f177223 */ /* 0x000fe20000000016 */
[----:B0-----:R-:W-:-:S02]  /*0b60*/  FFMA R12, R28, R36, R9 ;  /* 0x000000241c0c7223 */ /* 0x001fc40000000009 */
[----:B------:R-:W0:Y:S01]  /*0b70*/  LDS.128 R8, [R49+0x420] ;  /* 0x0004200031087984 */ /* 0x000e220000000c00 */
[----:B-1----:R-:W-:Y:S01]  /*0b80*/  FFMA R36, R32, R36, R25 ;  /* 0x0000002420247223 */ /* 0x002fe20000000019 */
[-C--:B--2---:R-:W-:Y:S01]  /*0b90*/  FFMA R14, R28, R4.reuse, R13 ;  /* 0x000000041c0e7223 */ /* 0x084fe2000000000d */
[----:B------:R-:W-:Y:S01]  /*0ba0*/  FFMA R4, R32, R4, R21 ;  /* 0x0000000420047223 */ /* 0x000fe20000000015 */
[-C--:B------:R-:W-:Y:S01]  /*0bb0*/  FFMA R21, R29, R37.reuse, R12 ;  /* 0x000000251d157223 */ /* 0x080fe2000000000c */
[----:B------:R-:W-:Y:S01]  /*0bc0*/  FFMA R37, R33, R37, R36 ;  /* 0x0000002521257223 */ /* 0x000fe20000000024 */
[-C--:B------:R-:W-:Y:S01]  /*0bd0*/  FFMA R25, R29, R5.reuse, R14 ;  /* 0x000000051d197223 */ /* 0x080fe2000000000e */
[----:B------:R-:W-:Y:S01]  /*0be0*/  FFMA R5, R33, R5, R4 ;  /* 0x0000000521057223 */ /* 0x000fe20000000004 */
[----:B------:R-:W1:Y:S01]  /*0bf0*/  LDS.128 R12, [R49+0x620] ;  /* 0x00062000310c7984 */ /* 0x000e620000000c00 */
[C---:B------:R-:W-:Y:S01]  /*0c00*/  FFMA R4, R30.reuse, R38, R21 ;  /* 0x000000261e047223 */ /* 0x040fe20000000015 */
[-C--:B------:R-:W-:Y:S01]  /*0c10*/  FFMA R36, R30, R6.reuse, R25 ;  /* 0x000000061e247223 */ /* 0x080fe20000000019 */
[C---:B------:R-:W-:Y:S01]  /*0c20*/  FFMA R6, R34.reuse, R6, R5 ;  /* 0x0000000622067223 */ /* 0x040fe20000000005 */
[----:B------:R-:W-:Y:S01]  /*0c30*/  IADD3 R5, PT, PT, R45, 0x3, R50 ;  /* 0x000000032d057810 */ /* 0x000fe20007ffe032 */
[----:B------:R-:W-:Y:S01]  /*0c40*/  FFMA R38, R34, R38, R37 ;  /* 0x0000002622267223 */ /* 0x000fe20000000025 */
[----:B------:R-:W-:-:S02]  /*0c50*/  IADD3 R50, PT, PT, R50, 0x4, RZ ;  /* 0x0000000432327810 */ /* 0x000fc40007ffe0ff */
[----:B------:R-:W-:Y:S02]  /*0c60*/  LOP3.LUT R5, R5, 0x1f, RZ, 0xc0, !PT ;  /* 0x0000001f05057812 */ /* 0x000fe400078ec0ff */
[----:B------:R-:W-:Y:S01]  /*0c70*/  ISETP.NE.AND P2, PT, R50, 0x20, PT ;  /* 0x000000203200780c */ /* 0x000fe20003f45270 */
[-C--:B0-----:R-:W-:Y:S01]  /*0c80*/  FFMA R16, R28, R8.reuse, R17 ;  /* 0x000000081c107223 */ /* 0x081fe20000000011 */
[----:B------:R-:W-:-:S03]  /*0c90*/  FFMA R8, R32, R8, R23 ;  /* 0x0000000820087223 */ /* 0x000fc60000000017 */
[-C--:B------:R-:W-:Y:S01]  /*0ca0*/  FFMA R17, R29, R9.reuse, R16 ;  /* 0x000000091d117223 */ /* 0x080fe20000000010 */
[----:B------:R-:W-:Y:S01]  /*0cb0*/  LOP3.LUT R16, R5, 0x10, RZ, 0x3c, !PT ;  /* 0x0000001005107812 */ /* 0x000fe200078e3cff */
[----:B------:R-:W-:Y:S01]  /*0cc0*/  FFMA R9, R33, R9, R8 ;  /* 0x0000000921097223 */ /* 0x000fe20000000008 */
[----:B------:R-:W-:Y:S01]  /*0cd0*/  IADD3 R5, PT, PT, R44, R5, RZ ;  /* 0x000000052c057210 */ /* 0x000fe20007ffe0ff */
[----:B------:R-:W-:Y:S01]  /*0ce0*/  FFMA R8, R30, R10, R17 ;  /* 0x0000000a1e087223 */ /* 0x000fe20000000011 */
[----:B------:R-:W-:Y:S01]  /*0cf0*/  IADD3 R16, PT, PT, R47, R16, RZ ;  /* 0x000000102f107210 */ /* 0x000fe20007ffe0ff */
[----:B------:R-:W-:Y:S01]  /*0d00*/  FFMA R10, R34, R10, R9 ;  /* 0x0000000a220a7223 */ /* 0x000fe20000000009 */
[----:B------:R-:W-:Y:S01]  /*0d10*/  LEA R20, R5, UR5, 0x4 ;  /* 0x0000000505147c11 */ /* 0x000fe2000f8e20ff */
[-C--:B------:R-:W-:Y:S01]  /*0d20*/  FFMA R9, R31, R39.reuse, R4 ;  /* 0x000000271f097223 */ /* 0x080fe20000000004 */
[----:B------:R-:W-:Y:S01]  /*0d30*/  LEA R24, R16, UR5, 0x4 ;  /* 0x0000000510187c11 */ /* 0x000fe2000f8e20ff */
[C---:B------:R-:W-:Y:S01]  /*0d40*/  FFMA R39, R35.reuse, R39, R38 ;  /* 0x0000002723277223 */ /* 0x040fe20000000026 */
[-C--:B-1----:R-:W-:Y:S01]  /*0d50*/  FFMA R28, R28, R12.reuse, R19 ;  /* 0x0000000c1c1c7223 */ /* 0x082fe20000000013 */
[----:B------:R-:W-:Y:S01]  /*0d60*/  FFMA R12, R32, R12, R27 ;  /* 0x0000000c200c7223 */ /* 0x000fe2000000001b */
[----:B------:R-:W-:Y:S01]  /*0d70*/  LDS.128 R16, [R49+0x30] ;  /* 0x0000300031107984 */ /* 0x000fe20000000c00 */
[----:B------:R-:W-:Y:S01]  /*0d80*/  FFMA R37, R35, R11, R10 ;  /* 0x0000000b23257223 */ /* 0x000fe2000000000a */
[-C--:B------:R-:W-:Y:S01]  /*0d90*/  FFMA R29, R29, R13.reuse, R28 ;  /* 0x0000000d1d1d7223 */ /* 0x080fe2000000001c */
[----:B------:R-:W-:Y:S01]  /*0da0*/  FFMA R13, R33, R13, R12 ;  /* 0x0000000d210d7223 */ /* 0x000fe2000000000c */
[----:B------:R-:W0:Y:S01]  /*0db0*/  LDS.128 R20, [R20] ;  /* 0x0000000014147984 */ /* 0x000e220000000c00 */
[-C--:B------:R-:W-:Y:S01]  /*0dc0*/  FFMA R33, R35, R7.reuse, R6 ;  /* 0x0000000723217223 */ /* 0x080fe20000000006 */
[-C--:B------:R-:W-:Y:S01]  /*0dd0*/  FFMA R30, R30, R14.reuse, R29 ;  /* 0x0000000e1e1e7223 */ /* 0x080fe2000000001d */
[----:B------:R-:W-:Y:S01]  /*0de0*/  FFMA R14, R34, R14, R13 ;  /* 0x0000000e220e7223 */ /* 0x000fe2000000000d */
[----:B------:R-:W1:Y:S01]  /*0df0*/  LDS.128 R24, [R24] ;  /* 0x0000000018187984 */ /* 0x000e620000000c00 */
[C---:B------:R-:W-:Y:S01]  /*0e00*/  FFMA R13, R31.reuse, R7, R36 ;  /* 0x000000071f0d7223 */ /* 0x040fe20000000024 */
[C---:B------:R-:W-:Y:S01]  /*0e10*/  FFMA R29, R31.reuse, R11, R8 ;  /* 0x0000000b1f1d7223 */ /* 0x040fe20000000008 */
[-C--:B------:R-:W-:Y:S01]  /*0e20*/  FFMA R31, R31, R15.reuse, R30 ;  /* 0x0000000f1f1f7223 */ /* 0x080fe2000000001e */
[----:B------:R-:W2:Y:S01]  /*0e30*/  LDS.128 R4, [R49+0x230] ;  /* 0x0002300031047984 */ /* 0x000ea20000000c00 */
[-C--:B0-----:R-:W-:Y:S01]  /*0e40*/  FFMA R8, R20, R16.reuse, R9 ;  /* 0x0000001014087223 */ /* 0x081fe20000000009 */
[----:B-1----:R-:W-:Y:S01]  /*0e50*/  FFMA R16, R24, R16, R39 ;  /* 0x0000001018107223 */ /* 0x002fe20000000027 */
[----:B------:R-:W-:-:S02]  /*0e60*/  FFMA R39, R35, R15, R14 ;  /* 0x0000000f23277223 */ /* 0x000fc4000000000e */
[-C--:B------:R-:W-:Y:S01]  /*0e70*/  FFMA R35, R21, R17.reuse, R8 ;  /* 0x0000001115237223 */ /* 0x080fe20000000008 */
[----:B------:R-:W-:Y:S01]  /*0e80*/  FFMA R17, R25, R17, R16 ;  /* 0x0000001119117223 */ /* 0x000fe20000000010 */
[-C--:B--2---:R-:W-:Y:S01]  /*0e90*/  FFMA R16, R20, R4.reuse, R13 ;  /* 0x0000000414107223 */ /* 0x084fe2000000000d */
[----:B------:R-:W0:Y:S01]  /*0ea0*/  LDS.128 R8, [R49+0x430] ;  /* 0x0004300031087984 */ /* 0x000e220000000c00 */
[----:B------:R-:W-:Y:S02]  /*0eb0*/  FFMA R4, R24, R4, R33 ;  /* 0x0000000418047223 */ /* 0x000fe40000000021 */
[-C--:B------:R-:W-:Y:S01]  /*0ec0*/  FFMA R33, R21, R5.reuse, R16 ;  /* 0x0000000515217223 */ /* 0x080fe20000000010 */
[----:B------:R-:W1:Y:S01]  /*0ed0*/  LDS.128 R12, [R49+0x630] ;  /* 0x00063000310c7984 */ /* 0x000e620000000c00 */
        /* <DEDUP_REMOVED lines=9> */
[-C--:B0-----:R-:W-:Y:S01]  /*0f70*/  FFMA R4, R20, R8.reuse, R29 ;  /* 0x0000000814047223 */ /* 0x081fe2000000001d */
[----:B------:R-:W-:Y:S01]  /*0f80*/  FFMA R8, R24, R8, R37 ;  /* 0x0000000818087223 */ /* 0x000fe20000000025 */
[-C--:B-1----:R-:W-:Y:S01]  /*0f90*/  FFMA R20, R20, R12.reuse, R31 ;  /* 0x0000000c14147223 */ /* 0x082fe2000000001f */
        /* <DEDUP_REMOVED lines=13> */
[----:B------:R-:W-:Y:S06]  /*1070*/  @P2 BRA `(.L_x_31) ;  /* 0xfffffff4001c2947 */ /* 0x000fec000383ffff */
[-C--:B------:R-:W-:Y:S02]  /*1080*/  FSETP.GT.AND P2, PT, R35, R40.reuse, PT ;  /* 0x000000282300720b */ /* 0x080fe40003f44000 */
[-C--:B------:R-:W-:Y:S02]  /*1090*/  FSETP.GT.AND P5, PT, R33, R43.reuse, PT ;  /* 0x0000002b2100720b */ /* 0x080fe40003fa4000 */
[----:B------:R-:W-:Y:S02]  /*10a0*/  FSEL R40, R35, R40, P2 ;  /* 0x0000002823287208 */ /* 0x000fe40001000000 */
[----:B------:R-:W-:Y:S02]  /*10b0*/  FSEL R6, R33, R43, P5 ;  /* 0x0000002b21067208 */ /* 0x000fe40002800000 */
[----:B------:R-:W-:Y:S02]  /*10c0*/  FSETP.GT.AND P3, PT, R7, R40, PT ;  /* 0x000000280700720b */ /* 0x000fe40003f64000 */
[----:B------:R-:W-:-:S02]  /*10d0*/  LEA R4, R48, UR4, 0x2 ;  /* 0x0000000430047c11 */ /* 0x000fc4000f8e10ff */
[----:B------:R-:W-:Y:S02]  /*10e0*/  FSEL R40, R7, R40, P3 ;  /* 0x0000002807287208 */ /* 0x000fe40001800000 */
[----:B------:R-:W-:Y:S02]  /*10f0*/  FSETP.GT.AND P6, PT, R5, R6, PT ;  /* 0x000000060500720b */ /* 0x000fe40003fc4000 */
[C---:B------:R-:W-:Y:S02]  /*1100*/  FSETP.GT.AND P4, PT, R11.reuse, R40, PT ;  /* 0x000000280b00720b */ /* 0x040fe40003f84000 */
[C---:B------:R-:W-:Y:S02]  /*1110*/  SEL R42, R4.reuse, R42, P5 ;  /* 0x0000002a042a7207 */ /* 0x040fe40002800000 */
[----:B------:R-:W-:Y:S02]  /*1120*/  IADD3 R7, PT, PT, R4, 0x1, RZ ;  /* 0x0000000104077810 */ /* 0x000fe40007ffe0ff */
[----:B------:R-:W-:-:S02]  /*1130*/  FSEL R40, R11, R40, P4 ;  /* 0x000000280b287208 */ /* 0x000fc40002000000 */
[----:B------:R-:W-:Y:S02]  /*1140*/  FSEL R6, R5, R6, P6 ;  /* 0x0000000605067208 */ /* 0x000fe40003000000 */
[----:B------:R-:W-:Y:S02]  /*1150*/  SEL R42, R7, R42, P6 ;  /* 0x0000002a072a7207 */ /* 0x000fe40003000000 */
[----:B------:R-:W-:Y:S02]  /*1160*/  FSETP.GT.AND P5, PT, R15, R40, PT ;  /* 0x000000280f00720b */ /* 0x000fe40003fa4000 */
[CC--:B------:R-:W-:Y:S02]  /*1170*/  FSETP.GT.AND P6, PT, R13.reuse, R6.reuse, PT ;  /* 0x000000060d00720b */ /* 0x0c0fe40003fc4000 */
[----:B------:R-:W-:Y:S02]  /*1180*/  IADD3 R5, PT, PT, R4, 0x2, RZ ;  /* 0x0000000204057810 */ /* 0x000fe40007ffe0ff */
[----:B------:R-:W-:-:S02]  /*1190*/  FSEL R6, R13, R6, P6 ;  /* 0x000000060d067208 */ /* 0x000fc40003000000 */
[C---:B------:R-:W-:Y:S02]  /*11a0*/  @!P3 SEL R7, R4.reuse, R41, P2 ;  /* 0x000000290407b207 */ /* 0x040fe40001000000 */
[----:B------:R-:W-:Y:S02]  /*11b0*/  IADD3 R11, PT, PT, R4, 0x3, RZ ;  /* 0x00000003040b7810 */ /* 0x000fe40007ffe0ff */
[----:B------:R-:W-:Y:S02]  /*11c0*/  FSETP.GT.AND P2, PT, R9, R6, PT ;  /* 0x000000060900720b */ /* 0x000fe40003f44000 */
[C---:B------:R-:W-:Y:S02]  /*11d0*/  SEL R42, R5.reuse, R42, P6 ;  /* 0x0000002a052a7207 */ /* 0x040fe40003000000 */
[----:B------:R-:W-:Y:S02]  /*11e0*/  SEL R41, R5, R7, P4 ;  /* 0x0000000705297207 */ /* 0x000fe40002000000 */
[----:B------:R-:W-:-:S02]  /*11f0*/  FSEL R43, R9, R6, P2 ;  /* 0x00000006092b7208 */ /* 0x000fc40001000000 */
[----:B------:R-:W-:Y:S02]  /*1200*/  SEL R42, R11, R42, P2 ;  /* 0x0000002a0b2a7207 */ /* 0x000fe40001000000 */
[----:B------:R-:W-:Y:S02]  /*1210*/  @P5 MOV R41, R11 ;  /* 0x0000000b00295202 */ /* 0x000fe40000000f00 */
[----:B------:R-:W-:-:S07]  /*1220*/  @P5 MOV R40, R15 ;  /* 0x0000000f00285202 */ /* 0x000fce0000000f00 */
.L_x_30:
[----:B------:R-:W-:Y:S05]  /*1230*/  BSYNC.RECONVERGENT B0 ;  /* 0x0000000000007941 */ /* 0x000fea0003800200 */
.L_x_29:
[----:B------:R-:W-:Y:S01]  /*1240*/  BAR.SYNC.DEFER_BLOCKING 0x0 ;  /* 0x0000000000007b1d */ /* 0x000fe20000010000 */
[----:B------:R-:W-:-:S04]  /*1250*/  UIADD3 UR4, UPT, UPT, UR4, 0x20, URZ ;  /* 0x0000002004047890 */ /* 0x000fc8000fffe0ff */
[----:B------:R-:W-:-:S09]  /*1260*/  UISETP.GE.U32.AND UP0, UPT, UR4, 0x4000, UPT ;  /* 0x000040000400788c */ /* 0x000fd2000bf06070 */
[----:B------:R-:W-:Y:S05]  /*1270*/  BRA.U !UP0, `(.L_x_32) ;  /* 0xfffffff108007547 */ /* 0x000fea000b83ffff */
[----:B------:R-:W-:Y:S01]  /*1280*/  BSSY.RECONVERGENT B0, `(.L_x_33) ;  /* 0x000000c000007945 */ /* 0x000fe20003800200 */
[----:B------:R-:W-:-:S03]  /*1290*/  ISETP.NE.AND P0, PT, R2, RZ, PT ;  /* 0x000000ff0200720c */ /* 0x000fc60003f05270 */
[----:B------:R-:W-:Y:S10]  /*12a0*/  @P1 BRA `(.L_x_34) ;  /* 0x0000000000241947 */ /* 0x000ff40003800000 */
[----:B------:R-:W1:Y:S01]  /*12b0*/  S2UR UR5, SR_CgaCtaId ;  /* 0x00000000000579c3 */ /* 0x000e620000008800 */
[----:B------:R-:W-:Y:S01]  /*12c0*/  UMOV UR4, 0x400 ;  /* 0x0000040000047882 */ /* 0x000fe20000000000 */
[----:B------:R-:W-:Y:S01]  /*12d0*/  LEA R2, R48, R45, 0x5 ;  /* 0x0000002d30027211 */ /* 0x000fe200078e28ff */
[----:B-1----:R-:W-:-:S06]  /*12e0*/  ULEA UR4, UR5, UR4, 0x18 ;  /* 0x0000000405047291 */ /* 0x002fcc000f8ec0ff */
[----:B------:R-:W-:-:S05]  /*12f0*/  LEA R2, R2, UR4, 0x2 ;  /* 0x0000000402027c11 */ /* 0x000fca000f8e10ff */
[----:B------:R1:W-:Y:S04]  /*1300*/  STS [R2], R43 ;  /* 0x0000002b02007388 */ /* 0x0003e80000000800 */
[----:B------:R1:W-:Y:S04]  /*1310*/  STS [R2+0x400], R42 ;  /* 0x0004002a02007388 */ /* 0x0003e80000000800 */
[----:B------:R1:W-:Y:S04]  /*1320*/  STS [R2+0x40], R40 ;  /* 0x0000402802007388 */ /* 0x0003e80000000800 */
[----:B------:R1:W-:Y:S02]  /*1330*/  STS [R2+0x440], R41 ;  /* 0x0004402902007388 */ /* 0x0003e40000000800 */
.L_x_34:
[----:B------:R-:W-:Y:S05]  /*1340*/  BSYNC.RECONVERGENT B0 ;  /* 0x0000000000007941 */ /* 0x000fea0003800200 */
.L_x_33:
[----:B------:R-:W-:Y:S06]  /*1350*/  BAR.SYNC.DEFER_BLOCKING 0x0 ;  /* 0x0000000000007b1d */ /* 0x000fec0000010000 */
[----:B------:R-:W-:Y:S05]  /*1360*/  @P0 EXIT ;  /* 0x000000000000094d */ /* 0x000fea0003800000 */
[----:B------:R-:W2:Y:S01]  /*1370*/  S2UR UR5, SR_CgaCtaId ;  /* 0x00000000000579c3 */ /* 0x000ea20000008800 */
[----:B------:R-:W-:Y:S01]  /*1380*/  UMOV UR4, 0x400 ;  /* 0x0000040000047882 */ /* 0x000fe20000000000 */
[----:B0-----:R-:W-:-:S06]  /*1390*/  LEA R13, R0, R3, 0x5 ;  /* 0x00000003000d7211 */ /* 0x001fcc00078e28ff */
[----:B------:R-:W0:Y:S01]  /*13a0*/  LDC.64 R6, c[0x0][0x398] ;  /* 0x0000e600ff067b82 */ /* 0x000e220000000a00 */
[----:B--2---:R-:W-:-:S06]  /*13b0*/  ULEA UR4, UR5, UR4, 0x18 ;  /* 0x0000000405047291 */ /* 0x004fcc000f8ec0ff */
[----:B------:R-:W-:-:S05]  /*13c0*/  LEA R8, R3, UR4, 0x2 ;  /* 0x0000000403087c11 */ /* 0x000fca000f8e10ff */
[----:B------:R-:W-:Y:S04]  /*13d0*/  LDS R9, [R8] ;  /* 0x0000000008097984 */ /* 0x000fe80000000800 */
[----:B-1----:R-:W1:Y:S04]  /*13e0*/  LDS R2, [R8+0x80] ;  /* 0x0000800008027984 */ /* 0x002e680000000800 */
[----:B------:R-:W2:Y:S04]  /*13f0*/  LDS R4, [R8+0x100] ;  /* 0x0001000008047984 */ /* 0x000ea80000000800 */
[----:B------:R-:W-:Y:S01]  /*1400*/  LDS R11, [R8+0x400] ;  /* 0x00040000080b7984 */ /* 0x000fe20000000800 */
[----:B-1----:R-:W-:-:S13]  /*1410*/  FSETP.GT.AND P0, PT, R2, R9, PT ;  /* 0x000000090200720b */ /* 0x002fda0003f04000 */
[----:B------:R-:W-:Y:S01]  /*1420*/  @P0 MOV R9, R2 ;  /* 0x0000000200090202 */ /* 0x000fe20000000f00 */
[----:B------:R-:W-:Y:S03]  /*1430*/  @P0 LDS R11, [R8+0x480] ;  /* 0x00048000080b0984 */ /* 0x000fe60000000800 */
[----:B--2---:R-:W-:Y:S01]  /*1440*/  FSETP.GT.AND P0, PT, R4, R9, PT ;  /* 0x000000090400720b */ /* 0x004fe20003f04000 */
[----:B------:R-:W1:-:S12]  /*1450*/  LDS R2, [R8+0x180] ;  /* 0x0001800008027984 */ /* 0x000e580000000800 */
[----:B------:R-:W-:Y:S01]  /*1460*/  @P0 MOV R9, R4 ;  /* 0x0000000400090202 */ /* 0x000fe20000000f00 */
[----:B------:R-:W-:Y:S04]  /*1470*/  @P0 LDS R11, [R8+0x500] ;  /* 0x00050000080b0984 */ /* 0x000fe80000000800 */
[----:B------:R-:W2:Y:S01]  /*1480*/  LDS R4, [R8+0x200] ;  /* 0x0002000008047984 */ /* 0x000ea20000000800 */
        /* <DEDUP_REMOVED lines=14> */
[----:B------:R-:W-:Y:S01]  /*1570*/  @P0 LDS R11, [R8+0x700] ;  /* 0x00070000080b0984 */ /* 0x000fe20000000800 */
[----:B------:R-:W2:Y:S02]  /*1580*/  LDC.64 R4, c[0x0][0x390] ;  /* 0x0000e400ff047b82 */ /* 0x000ea40000000a00 */
[----:B-1----:R-:W-:-:S13]  /*1590*/  FSETP.GT.AND P0, PT, R2, R9, PT ;  /* 0x000000090200720b */ /* 0x002fda0003f04000 */
[----:B------:R-:W1:Y:S01]  /*15a0*/  @P0 LDS R11, [R8+0x780] ;  /* 0x00078000080b0984 */ /* 0x000e620000000800 */
[----:B------:R-:W-:Y:S01]  /*15b0*/  @P0 MOV R9, R2 ;  /* 0x0000000200090202 */ /* 0x000fe20000000f00 */
[----:B--2---:R-:W-:-:S04]  /*15c0*/  IMAD.WIDE R2, R13, 0x4, R4 ;  /* 0x000000040d027825 */ /* 0x004fc800078e0204 */
[----:B0-----:R-:W-:Y:S01]  /*15d0*/  IMAD.WIDE R4, R13, 0x4, R6 ;  /* 0x000000040d047825 */ /* 0x001fe200078e0206 */
[----:B------:R-:W-:Y:S04]  /*15e0*/  STG.E desc[UR8][R2.64], R9 ;  /* 0x0000000902007986 */ /* 0x000fe8000c101908 */
[----:B-1----:R-:W-:Y:S01]  /*15f0*/  STG.E desc[UR8][R4.64], R11 ;  /* 0x0000000b04007986 */ /* 0x002fe2000c101908 */
[----:B------:R-:W-:Y:S05]  /*1600*/  EXIT ;  /* 0x000000000000794d */ /* 0x000fea0003800000 */
.L_x_35:
        /* <DEDUP_REMOVED lines=15> */
.L_x_110:


//--------------------- .text._Z6Match7PKfS0_PfPi --------------------------
	.section	.text._Z6Match7PKfS0_PfPi,"ax",@progbits
	.align	128
        .global         _Z6Match7PKfS0_PfPi
        .type           _Z6Match7PKfS0_PfPi,@function
        .size           _Z6Match7PKfS0_PfPi,(.L_x_111 - _Z6Match7PKfS0_PfPi)
        .other          _Z6Match7PKfS0_PfPi,@"STO_CUDA_ENTRY STV_DEFAULT"
_Z6Match7PKfS0_PfPi:
.text._Z6Match7PKfS0_PfPi:
[----:B------:R-:W-:Y:S01]  /*0000*/  LDC R1, c[0x0][0x37c] ;  /* 0x0000df00ff017b82 */ /* 0x000fe20000000800 */
[----:B------:R-:W0:Y:S01]  /*0010*/  S2R R3, SR_TID.X ;  /* 0x0000000000037919 */ /* 0x000e220000002100 */
[----:B------:R-:W1:Y:S01]  /*0020*/  LDCU.64 UR8, c[0x0][0x358] ;  /* 0x00006b00ff0877ac */ /* 0x000e620008000a00 */
[----:B------:R-:W-:Y:S01]  /*0030*/  BSSY.RECONVERGENT B0, `(.L_x_36) ;  /* 0x0000018000007945 */ /* 0x000fe20003800200 */
[----:B------:R-:W0:Y:S02]  /*0040*/  S2R R2, SR_TID.Y ;  /* 0x0000000000027919 */ /* 0x000e240000002200 */
[----:B0-----:R-:W-:-:S04]  /*0050*/  LOP3.LUT R0, R3, R2, RZ, 0xfc, !PT ;  /* 0x0000000203007212 */ /* 0x001fc800078efcff */
[----:B------:R-:W-:Y:S02]  /*0060*/  LOP3.LUT P0, R10, R0, 0x3e0, RZ, 0xc0, !PT ;  /* 0x000003e0000a7812 */ /* 0x000fe4000780c0ff */
[----:B------:R-:W0:Y:S11]  /*0070*/  S2R R0, SR_CTAID.X ;  /* 0x0000000000007919 */ /* 0x000e360000002500 */
[----:B-1----:R-:W-:Y:S05]  /*0080*/  @P0 BRA `(.L_x_37) ;  /* 0x0000000000480947 */ /* 0x002fea0003800000 */
[----:B------:R-:W1:Y:S01]  /*0090*/  S2R R11, SR_CgaCtaId ;  /* 0x00000000000b7919 */ /* 0x000e620000008800 */
[----:B------:R-:W2:Y:S01]  /*00a0*/  LDC.64 R8, c[0x0][0x380] ;  /* 0x0000e000ff087b82 */ /* 0x000ea20000000a00 */
[----:B------:R-:W-:Y:S02]  /*00b0*/  MOV R4, 0x400 ;  /* 0x0000040000047802 */ /* 0x000fe40000000f00 */
[----:B------:R-:W-:Y:S02]  /*00c0*/  MOV R12, R2 ;  /* 0x00000002000c7202 */ /* 0x000fe40000000f00 */
[----:B-1----:R-:W-:-:S07]  /*00d0*/  LEA R11, R11, R4, 0x18 ;  /* 0x000000040b0b7211 */ /* 0x002fce00078ec0ff */
.L_x_38:
[----:B01----:R-:W-:-:S04]  /*00e0*/  LEA R4, R0, R12, 0x5 ;  /* 0x0000000c00047211 */ /* 0x003fc800078e28ff */
[----:B------:R-:W-:-:S05]  /*00f0*/  LEA R5, R4, R3, 0x5 ;  /* 0x0000000304057211 */ /* 0x000fca00078e28ff */
[----:B--2---:R-:W-:-:S06]  /*0100*/  IMAD.WIDE R4, R5, 0x10, R8 ;  /* 0x0000001005047825 */ /* 0x004fcc00078e0208 */
        /* <DEDUP_REMOVED lines=10> */
.L_x_37:
[----:B------:R-:W-:Y:S05]  /*01b0*/  BSYNC.RECONVERGENT B0 ;  /* 0x0000000000007941 */ /* 0x000fea0003800200 */
.L_x_36:
[----:B------:R-:W2:Y:S01]  /*01c0*/  S2UR UR5, SR_CgaCtaId ;  /* 0x00000000000579c3 */ /* 0x000ea20000008800 */
[----:B------:R-:W-:Y:S01]  /*01d0*/  UMOV UR4, 0x400 ;  /* 0x0000040000047882 */ /* 0x000fe20000000000 */
[----:B------:R-:W-:Y:S01]  /*01e0*/  LEA R34, R2, R3, 0x5 ;  /* 0x0000000302227211 */ /* 0x000fe200078e28ff */
[----:B------:R-:W-:Y:S01]  /*01f0*/  UIADD3 UR4, UPT, UPT, UR4, 0x4000, URZ ;  /* 0x0000400004047890 */ /* 0x000fe2000fffe0ff */
[----:B------:R-:W-:Y:S01]  /*0200*/  HFMA2 R32, -RZ, RZ, 0, 0 ;  /* 0x00000000ff207431 */ /* 0x000fe200000001ff */
[----:B------:R-:W-:Y:S02]  /*0210*/  ISETP.NE.AND P0, PT, R10, RZ, PT ;  /* 0x000000ff0a00720c */ /* 0x000fe40003f05270 */
[----:B------:R-:W-:Y:S01]  /*0220*/  MOV R33, 0xffffffff ;  /* 0xffffffff00217802 */ /* 0x000fe20000000f00 */
[----:B--2---:R-:W-:-:S06]  /*0230*/  ULEA UR4, UR5, UR4, 0x18 ;  /* 0x0000000405047291 */ /* 0x004fcc000f8ec0ff */
[----:B------:R-:W-:Y:S01]  /*0240*/  LEA R34, R34, UR4, 0x4 ;  /* 0x0000000422227c11 */ /* 0x000fe2000f8e20ff */
[----:B------:R-:W-:-:S06]  /*0250*/  UMOV UR4, URZ ;  /* 0x000000ff00047c82 */ /* 0x000fcc0008000000 */
.L_x_43:
[----:B------:R-:W-:Y:S04]  /*0260*/  BSSY.RECONVERGENT B0, `(.L_x_39) ;  /* 0x000000f000007945 */ /* 0x000fe80003800200 */
[----:B------:R-:W-:Y:S05]  /*0270*/  @P0 BRA `(.L_x_40) ;  /* 0x0000000000340947 */ /* 0x000fea0003800000 */
[----:B------:R-:W2:Y:S01]  /*0280*/  LDC.64 R8, c[0x0][0x388] ;  /* 0x0000e200ff087b82 */ /* 0x000ea20000000a00 */
[----:B-1----:R-:W-:Y:S02]  /*0290*/  IADD3 R4, PT, PT, R2, UR4, RZ ;  /* 0x0000000402047c10 */ /* 0x002fe4000fffe0ff */
[----:B------:R-:W-:Y:S02]  /*02a0*/  MOV R10, R34 ;  /* 0x00000022000a7202 */ /* 0x000fe40000000f00 */
[----:B------:R-:W-:Y:S02]  /*02b0*/  MOV R12, R2 ;  /* 0x00000002000c7202 */ /* 0x000fe40000000f00 */
[----:B------:R-:W-:-:S07]  /*02c0*/  LEA R11, R4, R3, 0x5 ;  /* 0x00000003040b7211 */ /* 0x000fce00078e28ff */
.L_x_41:
[----:B--2---:R-:W-:-:S06]  /*02d0*/  IMAD.WIDE.U32 R4, R11, 0x10, R8 ;  /* 0x000000100b047825 */ /* 0x004fcc00078e0008 */
[----:B------:R-:W2:Y:S01]  /*02e0*/  LDG.E.128.CONSTANT R4, desc[UR8][R4.64] ;  /* 0x0000000804047981 */ /* 0x000ea2000c1e9d00 */
[C---:B------:R-:W-:Y:S02]  /*02f0*/  ISETP.GE.U32.AND P1, PT, R12.reuse, 0x18, PT ;  /* 0x000000180c00780c */ /* 0x040fe40003f26070 */
[----:B------:R-:W-:Y:S02]  /*0300*/  IADD3 R12, PT, PT, R12, 0x8, RZ ;  /* 0x000000080c0c7810 */ /* 0x000fe40007ffe0ff */
[----:B------:R-:W-:Y:S01]  /*0310*/  IADD3 R11, PT, PT, R11, 0x100, RZ ;  /* 0x000001000b0b7810 */ /* 0x000fe20007ffe0ff */
[----:B--2---:R1:W-:Y:S02]  /*0320*/  STS.128 [R10], R4 ;  /* 0x000000040a007388 */ /* 0x0043e40000000c00 */
[----:B-1----:R-:W-:-:S06]  /*0330*/  IADD3 R10, PT, PT, R10, 0x1000, RZ ;  /* 0x000010000a0a7810 */ /* 0x002fcc0007ffe0ff */
[----:B------:R-:W-:Y:S05]  /*0340*/  @!P1 BRA `(.L_x_41) ;  /* 0xfffffffc00e09947 */ /* 0x000fea000383ffff */
.L_x_40:
[----:B------:R-:W-:Y:S05]  /*0350*/  BSYNC.RECONVERGENT B0 ;  /* 0x0000000000007941 */ /* 0x000fea0003800200 */
.L_x_39:
[----:B------:R-:W2:Y:S08]  /*0360*/  S2UR UR6, SR_CgaCtaId ;  /* 0x00000000000679c3 */ /* 0x000eb00000008800 */
[----:B------:R-:W-:Y:S01]  /*0370*/  BAR.SYNC.DEFER_BLOCKING 0x0 ;  /* 0x0000000000007b1d */ /* 0x000fe20000010000 */
[----:B------:R-:W-:Y:S01]  /*0380*/  HFMA2 R36, -RZ, RZ, 0, 0 ;  /* 0x00000000ff247431 */ /* 0x000fe200000001ff */
[----:B------:R-:W-:Y:S01]  /*0390*/  MOV R9, RZ ;  /* 0x000000ff00097202 */ /* 0x000fe20000000f00 */
[----:B------:R-:W-:Y:S01]  /*03a0*/  HFMA2 R11, -RZ, RZ, 0, 0 ;  /* 0x00000000ff0b7431 */ /* 0x000fe200000001ff */
[----:B-1----:R-:W-:Y:S01]  /*03b0*/  MOV R7, RZ ;  /* 0x000000ff00077202 */ /* 0x002fe20000000f00 */
[----:B------:R-:W-:Y:S01]  /*03c0*/  HFMA2 R19, -RZ, RZ, 0, 0 ;  /* 0x00000000ff137431 */ /* 0x000fe200000001ff */
[----:B------:R-:W-:-:S02]  /*03d0*/  UMOV UR5, 0x400 ;  /* 0x0000040000057882 */ /* 0x000fc40000000000 */
[----:B------:R-:W-:Y:S02]  /*03e0*/  UIADD3 UR7, UPT, UPT, UR5, 0x4000, URZ ;  /* 0x0000400005077890 */ /* 0x000fe4000fffe0ff */
[----:B--2---:R-:W-:Y:S02]  /*03f0*/  ULEA UR5, UR6, UR5, 0x18 ;  /* 0x0000000506057291 */ /* 0x004fe4000f8ec0ff */
[----:B------:R-:W-:-:S12]  /*0400*/  ULEA UR7, UR6, UR7, 0x18 ;  /* 0x0000000706077291 */ /* 0x000fd8000f8ec0ff */
.L_x_42:
[-C--:B------:R-:W-:Y:S02]  /*0410*/  IADD3 R37, PT, PT, R3, R36.reuse, RZ ;  /* 0x0000002403257210 */ /* 0x080fe40007ffe0ff */
[----:B------:R-:W-:Y:S02]  /*0420*/  LEA R35, R2, R36, 0x7 ;  /* 0x0000002402237211 */ /* 0x000fe400078e38ff */
[----:B------:R-:W-:Y:S02]  /*0430*/  LOP3.LUT R4, R37, 0x1f, RZ, 0xc0, !PT ;  /* 0x0000001f25047812 */ /* 0x000fe400078ec0ff */
[----:B------:R-:W-:Y:S02]  /*0440*/  LEA R35, R35, UR7, 0x4 ;  /* 0x0000000723237c11 */ /* 0x000fe4000f8e20ff */
[----:B------:R-:W-:Y:S02]  /*0450*/  LEA R4, R3, R4, 0x5 ;  /* 0x0000000403047211 */ /* 0x000fe400078e28ff */
[----:B------:R-:W-:Y:S01]  /*0460*/  IADD3 R8, PT, PT, R37, 0x1, RZ ;  /* 0x0000000125087810 */ /* 0x000fe20007ffe0ff */
[----:B------:R-:W-:Y:S01]  /*0470*/  LDS.128 R28, [R35] ;  /* 0x00000000231c7984 */ /* 0x000fe20000000c00 */
[----:B------:R-:W-:-:S02]  /*0480*/  LEA R12, R4, UR5, 0x4 ;  /* 0x00000005040c7c11 */ /* 0x000fc4000f8e20ff */
[----:B------:R-:W-:Y:S01]  /*0490*/  LOP3.LUT R8, R8, 0x1f, RZ, 0xc0, !PT ;  /* 0x0000001f08087812 */ /* 0x000fe200078ec0ff */
[----:B------:R-:W-:Y:S03]  /*04a0*/  LDS.128 R20, [R35+0x200] ;  /* 0x0002000023147984 */ /* 0x000fe60000000c00 */
[----:B------:R-:W-:Y:S01]  /*04b0*/  LEA R8, R3, R8, 0x5 ;  /* 0x0000000803087211 */ /* 0x000fe200078e28ff */
[----:B------:R-:W1:Y:S03]  /*04c0*/  LDS.128 R12, [R12] ;  /* 0x000000000c0c7984 */ /* 0x000e660000000c00 */
[----:B------:R-:W-:Y:S01]  /*04d0*/  LEA R8, R8, UR5, 0x4 ;  /* 0x0000000508087c11 */ /* 0x000fe2000f8e20ff */
[----:B------:R-:W-:Y:S01]  /*04e0*/  LDS.128 R24, [R35+0x10] ;  /* 0x0000100023187984 */ /* 0x000fe20000000c00 */
[C---:B-1----:R-:W-:Y:S01]  /*04f0*/  FFMA R28, R12.reuse, R28, R19 ;  /* 0x0000001c0c1c7223 */ /* 0x042fe20000000013 */
[----:B------:R-:W-:-:S02]  /*0500*/  FFMA R20, R12, R20, R7 ;  /* 0x000000140c147223 */ /* 0x000fc40000000007 */
[----:B------:R-:W1:Y:S01]  /*0510*/  LDS.128 R16, [R35+0x400] ;  /* 0x0004000023107984 */ /* 0x000e620000000c00 */
[C---:B------:R-:W-:Y:S01]  /*0520*/  FFMA R29, R13.reuse, R29, R28 ;  /* 0x0000001d0d1d7223 */ /* 0x040fe2000000001c */
[----:B------:R-:W-:Y:S02]  /*0530*/  FFMA R21, R13, R21, R20 ;  /* 0x000000150d157223 */ /* 0x000fe40000000014 */
[----:B------:R-:W2:Y:S01]  /*0540*/  LDS.128 R4, [R35+0x600] ;  /* 0x0006000023047984 */ /* 0x000ea20000000c00 */
[C---:B------:R-:W-:Y:S01]  /*0550*/  FFMA R30, R14.reuse, R30, R29 ;  /* 0x0000001e0e1e7223 */ /* 0x040fe2000000001d */
[----:B------:R-:W-:-:S03]  /*0560*/  FFMA R22, R14, R22, R21 ;  /* 0x000000160e167223 */ /* 0x000fc60000000015 */
[----:B------:R-:W-:Y:S01]  /*0570*/  FFMA R31, R15, R31, R30 ;  /* 0x0000001f0f1f7223 */ /* 0x000fe2000000001e */
[----:B-1----:R-:W-:-:S04]  /*0580*/  FFMA R16, R12, R16, R11 ;  /* 0x000000100c107223 */ /* 0x002fc8000000000b */
[C---:B------:R-:W-:Y:S01]  /*0590*/  FFMA R17, R13.reuse, R17, R16 ;  /* 0x000000110d117223 */ /* 0x040fe20000000010 */
[----:B--2---:R-:W-:Y:S02]  /*05a0*/  FFMA R4, R12, R4, R9 ;  /* 0x000000040c047223 */ /* 0x004fe40000000009 */
[----:B------:R-:W1:Y:S01]  /*05b0*/  LDS.128 R8, [R8] ;  /* 0x0000000008087984 */ /* 0x000e620000000c00 */
[C---:B------:R-:W-:Y:S01]  /*05c0*/  FFMA R18, R14.reuse, R18, R17 ;  /* 0x000000120e127223 */ /* 0x040fe20000000011 */
[----:B------:R-:W-:Y:S01]  /*05d0*/  FFMA R5, R13, R5, R4 ;  /* 0x000000050d057223 */ /* 0x000fe20000000004 */
[C---:B------:R-:W-:Y:S02]  /*05e0*/  FFMA R13, R15.reuse, R23, R22 ;  /* 0x000000170f0d7223 */ /* 0x040fe40000000016 */
[----:B------:R-:W2:Y:S01]  /*05f0*/  LDS.128 R20, [R35+0x210] ;  /* 0x0002100023147984 */ /* 0x000ea20000000c00 */
[----:B------:R-:W-:Y:S01]  /*0600*/  FFMA R6, R14, R6, R5 ;  /* 0x000000060e067223 */ /* 0x000fe20000000005 */
[----:B------:R-:W-:-:S02]  /*0610*/  FFMA R5, R15, R19, R18 ;  /* 0x000000130f057223 */ /* 0x000fc40000000012 */
[----:B------:R-:W3:Y:S01]  /*0620*/  LDS.128 R16, [R35+0x410] ;  /* 0x0004100023107984 */ /* 0x000ee20000000c00 */
[----:B------:R-:W-:Y:S01]  /*0630*/  FFMA R15, R15, R7, R6 ;  /* 0x000000070f0f7223 */ /* 0x000fe20000000006 */
[C---:B-1----:R-:W-:Y:S02]  /*0640*/  FFMA R24, R8.reuse, R24, R31 ;  /* 0x0000001808187223 */ /* 0x042fe4000000001f */
[----:B------:R-:W-:Y:S02]  /*0650*/  LDS.128 R28, [R35+0x20] ;  /* 0x00002000231c7984 */ /* 0x000fe40000000c00 */
[----:B------:R-:W-:Y:S01]  /*0660*/  FFMA R25, R9, R25, R24 ;  /* 0x0000001909197223 */ /* 0x000fe20000000018 */
[----:B--2---:R-:W-:-:S03]  /*0670*/  FFMA R20, R8, R20, R13 ;  /* 0x0000001408147223 */ /* 0x004fc6000000000d */
[----:B------:R-:W-:Y:S01]  /*0680*/  FFMA R26, R10, R26, R25 ;  /* 0x0000001a0a1a7223 */ /* 0x000fe20000000019 */
[----:B---3--:R-:W-:Y:S01]  /*0690*/  FFMA R16, R8, R16, R5 ;  /* 0x0000001008107223 */ /* 0x008fe20000000005 */
[----:B------:R-:W-:Y:S01]  /*06a0*/  FFMA R21, R9, R21, R20 ;  /* 0x0000001509157223 */ /* 0x000fe20000000014 */
[----:B------:R-:W1:Y:S01]  /*06b0*/  LDS.128 R4, [R35+0x610] ;  /* 0x0006100023047984 */ /* 0x000e620000000c00 */
[----:B------:R-:W-:Y:S01]  /*06c0*/  FFMA R27, R11, R27, R26 ;  /* 0x0000001b0b1b7223 */ /* 0x000fe2000000001a */
[----:B------:R-:W-:Y:S01]  /*06d0*/  FFMA R17, R9, R17, R16 ;  /* 0x0000001109117223 */ /* 0x000fe20000000010 */
[----:B------:R-:W-:-:S03]  /*06e0*/  FFMA R22, R10, R22, R21 ;  /* 0x000000160a167223 */ /* 0x000fc60000000015 */
[----:B------:R-:W-:Y:S01]  /*06f0*/  FFMA R18, R10, R18, R17 ;  /* 0x000000120a127223 */ /* 0x000fe20000000011 */
[----:B-1----:R-:W-:Y:S01]  /*0700*/  FFMA R4, R8, R4, R15 ;  /* 0x0000000408047223 */ /* 0x002fe2000000000f */
[----:B------:R-:W-:-:S03]  /*0710*/  IADD3 R8, PT, PT, R3, 0x2, R36 ;  /* 0x0000000203087810 */ /* 0x000fc60007ffe024 */
[----:B------:R-:W-:Y:S01]  /*0720*/  FFMA R5, R9, R5, R4 ;  /* 0x0000000509057223 */ /* 0x000fe20000000004 */
[----:B------:R-:W-:Y:S01]  /*0730*/  LOP3.LUT R8, R8, 0x1f, RZ, 0xc0, !PT ;  /* 0x0000001f08087812 */ /* 0x000fe200078ec0ff */
[----:B------:R-:W-:Y:S02]  /*0740*/  FFMA R9, R11, R23, R22 ;  /* 0x000000170b097223 */ /* 0x000fe40000000016 */
[----:B------:R-:W-:Y:S01]  /*0750*/  FFMA R6, R10, R6, R5 ;  /* 0x000000060a067223 */ /* 0x000fe20000000005 */
[----:B------:R-:W-:Y:S01]  /*0760*/  LEA R8, R3, R8, 0x5 ;  /* 0x0000000803087211 */ /* 0x000fe200078e28ff */
[C---:B------:R-:W-:Y:S01]  /*0770*/  FFMA R5, R11.reuse, R19, R18 ;  /* 0x000000130b057223 */ /* 0x040fe20000000012 */
[----:B------:R-:W-:Y:S01]  /*0780*/  LDS.128 R20, [R35+0x220] ;  /* 0x0002200023147984 */ /* 0x000fe20000000c00 */
[----:B------:R-:W-:Y:S01]  /*0790*/  FFMA R11, R11, R7, R6 ;  /* 0x000000070b0b7223 */ /* 0x000fe20000000006 */
[----:B------:R-:W-:Y:S02]  /*07a0*/  LEA R12, R8, UR5, 0x4 ;  /* 0x00000005080c7c11 */ /* 0x000fe4000f8e20ff */
[----:B------:R-:W-:Y:S01]  /*07b0*/  LDS.128 R16, [R35+0x420] ;  /* 0x0004200023107984 */ /* 0x000fe20000000c00 */
[----:B------:R-:W-:-:S03]  /*07c0*/  IADD3 R8, PT, PT, R37, 0x3, RZ ;  /* 0x0000000325087810 */ /* 0x000fc60007ffe0ff */
[----:B------:R-:W1:Y:S01]  /*07d0*/  LDS.128 R12, [R12] ;  /* 0x000000000c0c7984 */ /* 0x000e620000000c00 */
[----:B------:R-:W-:-:S04]  /*07e0*/  LOP3.LUT R8, R8, 0x1f, RZ, 0xc0, !PT ;  /* 0x0000001f08087812 */ /* 0x000fc800078ec0ff */
[----:B------:R-:W-:-:S04]  /*07f0*/  LEA R8, R3, R8, 0x5 ;  /* 0x0000000803087211 */ /* 0x000fc800078e28ff */
[----:B------:R-:W-:Y:S01]  /*0800*/  LEA R8, R8, UR5, 0x4 ;  /* 0x0000000508087c11 */ /* 0x000fe2000f8e20ff */
[C---:B-1----:R-:W-:Y:S01]  /*0810*/  FFMA R16, R12.reuse, R16, R5 ;  /* 0x000000100c107223 */ /* 0x042fe20000000005 */
[C---:B------:R-:W-:Y:S01]  /*0820*/  FFMA R20, R12.reuse, R20, R9 ;  /* 0x000000140c147223 */ /* 0x040fe20000000009 */
[----:B------:R-:W1:Y:S01]  /*0830*/  LDS.128 R4, [R35+0x620] ;  /* 0x0006200023047984 */ /* 0x000e620000000c00 */
[----:B------:R-:W-:Y:S01]  /*0840*/  FFMA R28, R12, R28, R27 ;  /* 0x0000001c0c1c7223 */ /* 0x000fe2000000001b */
[C---:B------:R-:W-:Y:S01]  /*0850*/  FFMA R17, R13.reuse, R17, R16 ;  /* 0x000000110d117223 */ /* 0x040fe20000000010 */
[C---:B------:R-:W-:Y:S01]  /*0860*/  FFMA R21, R13.reuse, R21, R20 ;  /* 0x000000150d157223 */ /* 0x040fe20000000014 */
[----:B------:R-:W-:Y:S01]  /*0870*/  LDS.128 R24, [R35+0x30] ;  /* 0x0000300023187984 */ /* 0x000fe20000000c00 */
[----:B------:R-:W-:Y:S01]  /*0880*/  FFMA R29, R13, R29, R28 ;  /* 0x0000001d0d1d7223 */ /* 0x000fe2000000001c */
[C---:B------:R-:W-:Y:S01]  /*0890*/  FFMA R18, R14.reuse, R18, R17 ;  /* 0x000000120e127223 */ /* 0x040fe20000000011 */
[----:B------:R-:W-:-:S02]  /*08a0*/  FFMA R22, R14, R22, R21 ;  /* 0x000000160e167223 */ /* 0x000fc40000000015 */
[----:B------:R-:W-:-:S04]  /*08b0*/  FFMA R30, R14, R30, R29 ;  /* 0x0000001e0e1e7223 */ /* 0x000fc8000000001d */
[----:B------:R-:W-:Y:S01]  /*08c0*/  FFMA R31, R15, R31, R30 ;  /* 0x0000001f0f1f7223 */ /* 0x000fe2000000001e */
[----:B-1----:R-:W-:Y:S02]  /*08d0*/  FFMA R4, R12, R4, R11 ;  /* 0x000000040c047223 */ /* 0x002fe4000000000b */
[----:B------:R-:W1:Y:S02]  /*08e0*/  LDS.128 R8, [R8] ;  /* 0x0000000008087984 */ /* 0x000e640000000c00 */
[----:B------:R-:W-:Y:S01]  /*08f0*/  FFMA R5, R13, R5, R4 ;  /* 0x000000050d057223 */ /* 0x000fe20000000004 */
[C---:B------:R-:W-:Y:S02]  /*0900*/  FFMA R13, R15.reuse, R23, R22 ;  /* 0x000000170f0d7223 */ /* 0x040fe40000000016 */
[----:B------:R-:W2:Y:S01]  /*0910*/  LDS.128 R20, [R35+0x230] ;  /* 0x0002300023147984 */ /* 0x000ea20000000c00 */
[----:B------:R-:W-:Y:S01]  /*0920*/  FFMA R6, R14, R6, R5 ;  /* 0x000000060e067223 */ /* 0x000fe20000000005 */
[----:B------:R-:W-:-:S02]  /*0930*/  FFMA R5, R15, R19, R18 ;  /* 0x000000130f057223 */ /* 0x000fc40000000012 */
[----:B------:R-:W3:Y:S01]  /*0940*/  LDS.128 R16, [R35+0x430] ;  /* 0x0004300023107984 */ /* 0x000ee20000000c00 */
[----:B------:R-:W-:Y:S01]  /*0950*/  FFMA R15, R15, R7, R6 ;  /* 0x000000070f0f7223 */ /* 0x000fe20000000006 */
[----:B-1----:R-:W-:-:S04]  /*0960*/  FFMA R24, R8, R24, R31 ;  /* 0x0000001808187223 */ /* 0x002fc8000000001f */
        /* <DEDUP_REMOVED lines=10> */
[----:B------:R-:W-:Y:S01]  /*0a10*/  FFMA R23, R11, R23, R22 ;  /* 0x000000170b177223 */ /* 0x000fe20000000016 */
[----:B-1----:R-:W-:Y:S01]  /*0a20*/  FFMA R4, R8, R4, R15 ;  /* 0x0000000408047223 */ /* 0x002fe2000000000f */
[----:B------:R-:W-:Y:S01]  /*0a30*/  IADD3 R8, PT, PT, R3, 0x4, R36 ;  /* 0x0000000403087810 */ /* 0x000fe20007ffe024 */
[----:B------:R-:W-:Y:S02]  /*0a40*/  LDS.128 R12, [R35+0x40] ;  /* 0x00004000230c7984 */ /* 0x000fe40000000c00 */
[----:B------:R-:W-:Y:S01]  /*0a50*/  FFMA R5, R9, R5, R4 ;  /* 0x0000000509057223 */ /* 0x000fe20000000004 */
[----:B------:R-:W-:Y:S02]  /*0a60*/  LOP3.LUT R8, R8, 0x1f, RZ, 0xc0, !PT ;  /* 0x0000001f08087812 */ /* 0x000fe400078ec0ff */
[----:B------:R-:W-:Y:S01]  /*0a70*/  IADD3 R4, PT, PT, R37, 0x5, RZ ;  /* 0x0000000525047810 */ /* 0x000fe20007ffe0ff */
[----:B------:R-:W-:Y:S01]  /*0a80*/  FFMA R6, R10, R6, R5 ;  /* 0x000000060a067223 */ /* 0x000fe20000000005 */
[----:B------:R-:W-:Y:S01]  /*0a90*/  LEA R8, R3, R8, 0x5 ;  /* 0x0000000803087211 */ /* 0x000fe200078e28ff */
[C---:B------:R-:W-:Y:S01]  /*0aa0*/  FFMA R5, R11.reuse, R19, R18 ;  /* 0x000000130b057223 */ /* 0x040fe20000000012 */
[----:B------:R-:W-:Y:S01]  /*0ab0*/  LOP3.LUT R4, R4, 0x1f, RZ, 0xc0, !PT ;  /* 0x0000001f04047812 */ /* 0x000fe200078ec0ff */
[----:B------:R-:W-:Y:S01]  /*0ac0*/  LDS.128 R16, [R35+0x240] ;  /* 0x0002400023107984 */ /* 0x000fe20000000c00 */
[----:B------:R-:W-:Y:S01]  /*0ad0*/  LEA R28, R8, UR5, 0x4 ;  /* 0x00000005081c7c11 */ /* 0x000fe2000f8e20ff */
[----:B------:R-:W-:Y:S01]  /*0ae0*/  FFMA R7, R11, R7, R6 ;  /* 0x000000070b077223 */ /* 0x000fe20000000006 */
[----:B------:R-:W-:-:S02]  /*0af0*/  LEA R4, R3, R4, 0x5 ;  /* 0x0000000403047211 */ /* 0x000fc400078e28ff */
[----:B------:R-:W-:Y:S02]  /*0b00*/  IADD3 R37, PT, PT, R37, 0x7, RZ ;  /* 0x0000000725257810 */ /* 0x000fe40007ffe0ff */
[----:B------:R-:W1:Y:S01]  /*0b10*/  LDS.128 R28, [R28] ;  /* 0x000000001c1c7984 */ /* 0x000e620000000c00 */
[----:B------:R-:W-:-:S06]  /*0b20*/  LEA R8, R4, UR5, 0x4 ;  /* 0x0000000504087c11 */ /* 0x000fcc000f8e20ff */
[----:B------:R-:W-:Y:S01]  /*0b30*/  LDS.128 R8, [R8] ;  /* 0x0000000008087984 */ /* 0x000fe20000000c00 */
[C---:B-1----:R-:W-:Y:S01]  /*0b40*/  FFMA R12, R28.reuse, R12, R27 ;  /* 0x0000000c1c0c7223 */ /* 0x042fe2000000001b */
[----:B------:R-:W-:Y:S02]  /*0b50*/  FFMA R16, R28, R16, R23 ;  /* 0x000000101c107223 */ /* 0x000fe40000000017 */
[----:B------:R-:W1:Y:S01]  /*0b60*/  LDS.128 R24, [R35+0x640] ;  /* 0x0006400023187984 */ /* 0x000e620000000c00 */
[C---:B------:R-:W-:Y:S01]  /*0b70*/  FFMA R13, R29.reuse, R13, R12 ;  /* 0x0000000d1d0d7223 */ /* 0x040fe2000000000c */
[----:B------:R-:W-:Y:S02]  /*0b80*/  FFMA R17, R29, R17, R16 ;  /* 0x000000111d117223 */ /* 0x000fe40000000010 */
[----:B------:R-:W2:Y:S01]  /*0b90*/  LDS.128 R20, [R35+0x440] ;  /* 0x0004400023147984 */ /* 0x000ea20000000c00 */
[C---:B------:R-:W-:Y:S01]  /*0ba0*/  FFMA R14, R30.reuse, R14, R13 ;  /* 0x0000000e1e0e7223 */ /* 0x040fe2000000000d */
[----:B------:R-:W-:-:S03]  /*0bb0*/  FFMA R18, R30, R18, R17 ;  /* 0x000000121e127223 */ /* 0x000fc60000000011 */
[C---:B------:R-:W-:Y:S01]  /*0bc0*/  FFMA R15, R31.reuse, R15, R14 ;  /* 0x0000000f1f0f7223 */ /* 0x040fe2000000000e */
[----:B------:R-:W-:Y:S01]  /*0bd0*/  FFMA R19, R31, R19, R18 ;  /* 0x000000131f137223 */ /* 0x000fe20000000012 */
[C---:B-1----:R-:W-:Y:S01]  /*0be0*/  FFMA R24, R28.reuse, R24, R7 ;  /* 0x000000181c187223 */ /* 0x042fe20000000007 */
[----:B--2---:R-:W-:-:S03]  /*0bf0*/  FFMA R20, R28, R20, R5 ;  /* 0x000000141c147223 */ /* 0x004fc60000000005 */
[C---:B------:R-:W-:Y:S01]  /*0c00*/  FFMA R25, R29.reuse, R25, R24 ;  /* 0x000000191d197223 */ /* 0x040fe20000000018 */
[----:B------:R-:W1:Y:S01]  /*0c10*/  LDS.128 R4, [R35+0x50] ;  /* 0x0000500023047984 */ /* 0x000e620000000c00 */
[----:B------:R-:W-:Y:S02]  /*0c20*/  FFMA R21, R29, R21, R20 ;  /* 0x000000151d157223 */ /* 0x000fe40000000014 */
[C---:B------:R-:W-:Y:S02]  /*0c30*/  FFMA R26, R30.reuse, R26, R25 ;  /* 0x0000001a1e1a7223 */ /* 0x040fe40000000019 */
[----:B------:R-:W-:Y:S02]  /*0c40*/  FFMA R22, R30, R22, R21 ;  /* 0x000000161e167223 */ /* 0x000fe40000000015 */
[C---:B------:R-:W-:Y:S02]  /*0c50*/  FFMA R27, R31.reuse, R27, R26 ;  /* 0x0000001b1f1b7223 */ /* 0x040fe4000000001a */
[----:B------:R-:W-:-:S02]  /*0c60*/  FFMA R17, R31, R23, R22 ;  /* 0x000000171f117223 */ /* 0x000fc40000000016 */
[----:B------:R-:W2:Y:S01]  /*0c70*/  LDS.128 R20, [R35+0x450] ;  /* 0x0004500023147984 */ /* 0x000ea20000000c00 */
[----:B-1----:R-:W-:-:S03]  /*0c80*/  FFMA R4, R8, R4, R15 ;  /* 0x0000000408047223 */ /* 0x002fc6000000000f */
[----:B------:R-:W1:Y:S01]  /*0c90*/  LDS.128 R12, [R35+0x250] ;  /* 0x00025000230c7984 */ /* 0x000e620000000c00 */
[----:B------:R-:W-:Y:S01]  /*0ca0*/  FFMA R5, R9, R5, R4 ;  /* 0x0000000509057223 */ /* 0x000fe20000000004 */
[C---:B------:R-:W-:Y:S02]  /*0cb0*/  IADD3 R4, PT, PT, R3.reuse, 0x6, R36 ;  /* 0x0000000603047810 */ /* 0x040fe40007ffe024 */
[----:B------:R-:W-:Y:S01]  /*0cc0*/  IADD3 R36, PT, PT, R36, 0x8, RZ ;  /* 0x0000000824247810 */ /* 0x000fe20007ffe0ff */
[----:B------:R-:W-:Y:S01]  /*0cd0*/  FFMA R6, R10, R6, R5 ;  /* 0x000000060a067223 */ /* 0x000fe20000000005 */
[----:B------:R-:W-:Y:S02]  /*0ce0*/  LOP3.LUT R4, R4, 0x1f, RZ, 0xc0, !PT ;  /* 0x0000001f04047812 */ /* 0x000fe400078ec0ff */
[----:B------:R-:W-:Y:S01]  /*0cf0*/  ISETP.NE.AND P1, PT, R36, 0x20, PT ;  /* 0x000000202400780c */ /* 0x000fe20003f25270 */
[----:B--2---:R-:W-:Y:S01]  /*0d00*/  FFMA R20, R8, R20, R17 ;  /* 0x0000001408147223 */ /* 0x004fe20000000011 */
[----:B------:R-:W-:Y:S01]  /*0d10*/  LEA R4, R3, R4, 0x5 ;  /* 0x0000000403047211 */ /* 0x000fe200078e28ff */
[----:B------:R-:W-:-:S02]  /*0d20*/  FFMA R7, R11, R7, R6 ;  /* 0x000000070b077223 */ /* 0x000fc40000000006 */
[----:B------:R-:W-:Y:S01]  /*0d30*/  FFMA R21, R9, R21, R20 ;  /* 0x0000001509157223 */ /* 0x000fe20000000014 */
[----:B------:R-:W-:-:S03]  /*0d40*/  LEA R28, R4, UR5, 0x4 ;  /* 0x00000005041c7c11 */ /* 0x000fc6000f8e20ff */
[----:B------:R-:W-:-:S03]  /*0d50*/  FFMA R22, R10, R22, R21 ;  /* 0x000000160a167223 */ /* 0x000fc60000000015 */
[----:B------:R-:W-:Y:S01]  /*0d60*/  LDS.128 R28, [R28] ;  /* 0x000000001c1c7984 */ /* 0x000fe20000000c00 */
[----:B------:R-:W-:Y:S01]  /*0d70*/  FFMA R23, R11, R23, R22 ;  /* 0x000000170b177223 */ /* 0x000fe20000000016 */
[----:B-1----:R-:W-:Y:S02]  /*0d80*/  FFMA R12, R8, R12, R19 ;  /* 0x0000000c080c7223 */ /* 0x002fe40000000013 */
[----:B------:R-:W1:Y:S02]  /*0d90*/  LDS.128 R16, [R35+0x650] ;  /* 0x0006500023107984 */ /* 0x000e640000000c00 */
[----:B------:R-:W-:-:S04]  /*0da0*/  FFMA R13, R9, R13, R12 ;  /* 0x0000000d090d7223 */ /* 0x000fc8000000000c */
[----:B------:R-:W-:-:S04]  /*0db0*/  FFMA R14, R10, R14, R13 ;  /* 0x0000000e0a0e7223 */ /* 0x000fc8000000000d */
[----:B------:R-:W-:Y:S01]  /*0dc0*/  FFMA R15, R11, R15, R14 ;  /* 0x0000000f0b0f7223 */ /* 0x000fe2000000000e */
[----:B-1----:R-:W-:Y:S02]  /*0dd0*/  FFMA R16, R8, R16, R27 ;  /* 0x0000001008107223 */ /* 0x002fe4000000001b */
[----:B------:R-:W1:Y:S02]  /*0de0*/  LDS.128 R24, [R35+0x60] ;  /* 0x0000600023187984 */ /* 0x000e640000000c00 */
[----:B------:R-:W-:-:S04]  /*0df0*/  FFMA R17, R9, R17, R16 ;  /* 0x0000001109117223 */ /* 0x000fc80000000010 */
[----:B------:R-:W-:-:S04]  /*0e00*/  FFMA R18, R10, R18, R17 ;  /* 0x000000120a127223 */ /* 0x000fc80000000011 */
[----:B------:R-:W-:Y:S02]  /*0e10*/  FFMA R19, R11, R19, R18 ;  /* 0x000000130b137223 */ /* 0x000fe40000000012 */
[----:B------:R-:W2:Y:S01]  /*0e20*/  LDS.128 R8, [R35+0x460] ;  /* 0x0004600023087984 */ /* 0x000ea20000000c00 */
[----:B-1----:R-:W-:-:S03]  /*0e30*/  FFMA R24, R28, R24, R7 ;  /* 0x000000181c187223 */ /* 0x002fc60000000007 */
[----:B------:R-:W1:Y:S01]  /*0e40*/  LDS.128 R4, [R35+0x260] ;  /* 0x0002600023047984 */ /* 0x000e620000000c00 */
[----:B------:R-:W-:-:S04]  /*0e50*/  FFMA R25, R29, R25, R24 ;  /* 0x000000191d197223 */ /* 0x000fc80000000018 */
[----:B------:R-:W-:Y:S01]  /*0e60*/  FFMA R26, R30, R26, R25 ;  /* 0x0000001a1e1a7223 */ /* 0x000fe20000000019 */
[----:B--2---:R-:W-:-:S03]  /*0e70*/  FFMA R8, R28, R8, R23 ;  /* 0x000000081c087223 */ /* 0x004fc60000000017 */
[----:B------:R-:W-:Y:S01]  /*0e80*/  FFMA R27, R31, R27, R26 ;  /* 0x0000001b1f1b7223 */ /* 0x000fe2000000001a */
[----:B------:R-:W-:-:S04]  /*0e90*/  FFMA R9, R29, R9, R8 ;  /* 0x000000091d097223 */ /* 0x000fc80000000008 */
[----:B------:R-:W-:-:S04]  /*0ea0*/  FFMA R10, R30, R10, R9 ;  /* 0x0000000a1e0a7223 */ /* 0x000fc80000000009 */
[----:B------:R-:W-:Y:S02]  /*0eb0*/  FFMA R25, R31, R11, R10 ;  /* 0x0000000b1f197223 */ /* 0x000fe4000000000a */
[----:B------:R-:W-:Y:S01]  /*0ec0*/  LDS.128 R8, [R35+0x470] ;  /* 0x0004700023087984 */ /* 0x000fe20000000c00 */
[----:B-1----:R-:W-:-:S03]  /*0ed0*/  FFMA R4, R28, R4, R15 ;  /* 0x000000041c047223 */ /* 0x002fc6000000000f */
[----:B------:R-:W1:Y:S01]  /*0ee0*/  LDS.128 R12, [R35+0x660] ;  /* 0x00066000230c7984 */ /* 0x000e620000000c00 */
[----:B------:R-:W-:Y:S01]  /*0ef0*/  FFMA R5, R29, R5, R4 ;  /* 0x000000051d057223 */ /* 0x000fe20000000004 */
[----:B------:R-:W-:-:S03]  /*0f00*/  LOP3.LUT R4, R37, 0x1f, RZ, 0xc0, !PT ;  /* 0x0000001f25047812 */ /* 0x000fc600078ec0ff */
[----:B------:R-:W-:Y:S01]  /*0f10*/  FFMA R6, R30, R6, R5 ;  /* 0x000000061e067223 */ /* 0x000fe20000000005 */
[----:B------:R-:W-:-:S04]  /*0f20*/  LEA R4, R3, R4, 0x5 ;  /* 0x0000000403047211 */ /* 0x000fc800078e28ff */
[----:B------:R-:W-:-:S06]  /*0f30*/  LEA R20, R4, UR5, 0x4 ;  /* 0x0000000504147c11 */ /* 0x000fcc000f8e20ff */
[----:B------:R-:W2:Y:S01]  /*0f40*/  LDS.128 R20, [R20] ;  /* 0x0000000014147984 */ /* 0x000ea20000000c00 */
[----:B-1----:R-:W-:-:S03]  /*0f50*/  FFMA R12, R28, R12, R19 ;  /* 0x0000000c1c0c7223 */ /* 0x002fc60000000013 */
[----:B------:R-:W1:Y:S01]  /*0f60*/  LDS.128 R16, [R35+0x70] ;  /* 0x0000700023107984 */ /* 0x000e620000000c00 */
[----:B------:R-:W-:-:S04]  /*0f70*/  FFMA R13, R29, R13, R12 ;  /* 0x0000000d1d0d7223 */ /* 0x000fc8000000000c */
[----:B------:R-:W-:Y:S01]  /*0f80*/  FFMA R14, R30, R14, R13 ;  /* 0x0000000e1e0e7223 */ /* 0x000fe2000000000d */
[C---:B------:R-:W-:Y:S02]  /*0f90*/  FFMA R13, R31.reuse, R7, R6 ;  /* 0x000000071f0d7223 */ /* 0x040fe40000000006 */
[----:B------:R-:W3:Y:S01]  /*0fa0*/  LDS.128 R4, [R35+0x270] ;  /* 0x0002700023047984 */ /* 0x000ee20000000c00 */
[----:B------:R-:W-:Y:S01]  /*0fb0*/  FFMA R31, R31, R15, R14 ;  /* 0x0000000f1f1f7223 */ /* 0x000fe2000000000e */
[----:B--2---:R-:W-:-:S04]  /*0fc0*/  FFMA R8, R20, R8, R25 ;  /* 0x0000000814087223 */ /* 0x004fc80000000019 */
[----:B------:R-:W-:-:S04]  /*0fd0*/  FFMA R9, R21, R9, R8 ;  /* 0x0000000915097223 */ /* 0x000fc80000000008 */
[----:B------:R-:W-:-:S04]  /*0fe0*/  FFMA R10, R22, R10, R9 ;  /* 0x0000000a160a7223 */ /* 0x000fc80000000009 */
[----:B------:R-:W-:Y:S01]  /*0ff0*/  FFMA R11, R23, R11, R10 ;  /* 0x0000000b170b7223 */ /* 0x000fe2000000000a */
[----:B-1----:R-:W-:-:S04]  /*1000*/  FFMA R16, R20, R16, R27 ;  /* 0x0000001014107223 */ /* 0x002fc8000000001b */
[----:B------:R-:W-:-:S04]  /*1010*/  FFMA R17, R21, R17, R16 ;  /* 0x0000001115117223 */ /* 0x000fc80000000010 */
[----:B------:R-:W-:Y:S01]  /*1020*/  FFMA R18, R22, R18, R17 ;  /* 0x0000001216127223 */ /* 0x000fe20000000011 */
[----:B---3--:R-:W-:Y:S02]  /*1030*/  FFMA R4, R20, R4, R13 ;  /* 0x0000000414047223 */ /* 0x008fe4000000000d */
[----:B------:R-:W1:Y:S01]  /*1040*/  LDS.128 R12, [R35+0x670] ;  /* 0x00067000230c7984 */ /* 0x000e620000000c00 */
[----:B------:R-:W-:Y:S01]  /*1050*/  FFMA R19, R23, R19, R18 ;  /* 0x0000001317137223 */ /* 0x000fe20000000012 */
[----:B------:R-:W-:-:S04]  /*1060*/  FFMA R5, R21, R5, R4 ;  /* 0x0000000515057223 */ /* 0x000fc80000000004 */
[----:B------:R-:W-:-:S04]  /*1070*/  FFMA R6, R22, R6, R5 ;  /* 0x0000000616067223 */ /* 0x000fc80000000005 */
[----:B------:R-:W-:Y:S01]  /*1080*/  FFMA R7, R23, R7, R6 ;  /* 0x0000000717077223 */ /* 0x000fe20000000006 */
[----:B-1----:R-:W-:-:S04]  /*1090*/  FFMA R12, R20, R12, R31 ;  /* 0x0000000c140c7223 */ /* 0x002fc8000000001f */
[----:B------:R-:W-:-:S04]  /*10a0*/  FFMA R13, R21, R13, R12 ;  /* 0x0000000d150d7223 */ /* 0x000fc8000000000c */
[----:B------:R-:W-:-:S04]  /*10b0*/  FFMA R14, R22, R14, R13 ;  /* 0x0000000e160e7223 */ /* 0x000fc8000000000d */
[----:B------:R-:W-:Y:S01]  /*10c0*/  FFMA R9, R23, R15, R14 ;  /* 0x0000000f17097223 */ /* 0x000fe2000000000e */
[----:B------:R-:W-:Y:S06]  /*10d0*/  @P1 BRA `(.L_x_42) ;  /* 0xfffffff000cc1947 */ /* 0x000fec000383ffff */
[----:B------:R-:W-:Y:S01]  /*10e0*/  BAR.SYNC.DEFER_BLOCKING 0x0 ;  /* 0x0000000000007b1d */ /* 0x000fe20000010000 */
[CC--:B------:R-:W-:Y:S02]  /*10f0*/  FSETP.GT.AND P1, PT, R19.reuse, R32.reuse, PT ;  /* 0x000000201300720b */ /* 0x0c0fe40003f24000 */
[----:B------:R-:W-:Y:S01]  /*1100*/  LEA R4, R2, UR4, 0x2 ;  /* 0x0000000402047c11 */ /* 0x000fe2000f8e10ff */
[----:B------:R-:W-:Y:S01]  /*1110*/  UIADD3 UR4, UPT, UPT, UR4, 0x20, URZ ;  /* 0x0000002004047890 */ /* 0x000fe2000fffe0ff */
[----:B------:R-:W-:Y:S02]  /*1120*/  FSEL R32, R19, R32, P1 ;  /* 0x0000002013207208 */ /* 0x000fe40000800000 */
[----:B------:R-:W-:Y:S01]  /*1130*/  SEL R33, R4, R33, P1 ;  /* 0x0000002104217207 */ /* 0x000fe20000800000 */
[----:B------:R-:W-:Y:S01]  /*1140*/  UISETP.GE.U32.AND UP0, UPT, UR4, 0x4000, UPT ;  /* 0x000040000400788c */ /* 0x000fe2000bf06070 */
[----:B------:R-:W-:-:S04]  /*1150*/  FSETP.GT.AND P2, PT, R7, R32, PT ;  /* 0x000000200700720b */ /* 0x000fc80003f44000 */
[----:B------:R-:W-:-:S04]  /*1160*/  FSEL R32, R7, R32, P2 ;  /* 0x0000002007207208 */ /* 0x000fc80001000000 */
[----:B------:R-:W-:-:S04]  /*1170*/  FSETP.GT.AND P3, PT, R11, R32, PT ;  /* 0x000000200b00720b */ /* 0x000fc80003f64000 */
[----:B------:R-:W-:Y:S02]  /*1180*/  FSEL R32, R11, R32, P3 ;  /* 0x000000200b207208 */ /* 0x000fe40001800000 */
[----:B------:R-:W-:Y:S02]  /*1190*/  @P2 IADD3 R33, PT, PT, R4, 0x1, RZ ;  /* 0x0000000104212810 */ /* 0x000fe40007ffe0ff */
[----:B------:R-:W-:-:S04]  /*11a0*/  FSETP.GT.AND P4, PT, R9, R32, PT ;  /* 0x000000200900720b */ /* 0x000fc80003f84000 */
[----:B------:R-:W-:Y:S02]  /*11b0*/  FSEL R32, R9, R32, P4 ;  /* 0x0000002009207208 */ /* 0x000fe40002000000 */
[----:B------:R-:W-:-:S07]  /*11c0*/  @P3 IADD3 R33, PT, PT, R4, 0x2, RZ ;  /* 0x0000000204213810 */ /* 0x000fce0007ffe0ff */
[----:B------:R-:W-:Y:S01]  /*11d0*/  @P4 IADD3 R33, PT, PT, R4, 0x3, RZ ;  /* 0x0000000304214810 */ /* 0x000fe20007ffe0ff */
[----:B------:R-:W-:Y:S06]  /*11e0*/  BRA.U !UP0, `(.L_x_43) ;  /* 0xfffffff1081c7547 */ /* 0x000fec000b83ffff */
[C---:B------:R-:W-:Y:S02]  /*11f0*/  LEA R4, R2.reuse, R3, 0x5 ;  /* 0x0000000302047211 */ /* 0x040fe400078e28ff */
[----:B------:R-:W-:Y:S02]  /*1200*/  ISETP.NE.AND P0, PT, R2, RZ, PT ;  /* 0x000000ff0200720c */ /* 0x000fe40003f05270 */
[----:B------:R-:W-:-:S05]  /*1210*/  LEA R4, R4, UR5, 0x2 ;  /* 0x0000000504047c11 */ /* 0x000fca000f8e10ff */
[----:B------:R1:W-:Y:S04]  /*1220*/  STS [R4], R32 ;  /* 0x0000002004007388 */ /* 0x0003e80000000800 */
[----:B------:R1:W-:Y:S01]  /*1230*/  STS [R4+0x400], R33 ;  /* 0x0004002104007388 */ /* 0x0003e20000000800 */
[----:B------:R-:W-:Y:S06]  /*1240*/  BAR.SYNC.DEFER_BLOCKING 0x0 ;  /* 0x0000000000007b1d */ /* 0x000fec0000010000 */
[----:B------:R-:W-:Y:S05]  /*1250*/  @P0 EXIT ;  /* 0x000000000000094d */ /* 0x000fea0003800000 */
[----:B------:R-:W-:Y:S01]  /*1260*/  LEA R8, R3, UR5, 0x2 ;  /* 0x0000000503087c11 */ /* 0x000fe2000f8e10ff */
[----:B------:R-:W2:Y:S01]  /*1270*/  LDC.64 R6, c[0x0][0x398] ;  /* 0x0000e600ff067b82 */ /* 0x000ea20000000a00 */
[----:B0-----:R-:W-:-:S03]  /*1280*/  LEA R13, R0, R3, 0x5 ;  /* 0x00000003000d7211 */ /* 0x001fc600078e28ff */
[----:B------:R-:W-:Y:S04]  /*1290*/  LDS R9, [R8] ;  /* 0x0000000008097984 */ /* 0x000fe80000000800 */
[----:B------:R-:W0:Y:S04]  /*12a0*/  LDS R2, [R8+0x80] ;  /* 0x0000800008027984 */ /* 0x000e280000000800 */
[----:B-1----:R-:W1:Y:S04]  /*12b0*/  LDS R4, [R8+0x100] ;  /* 0x0001000008047984 */ /* 0x002e680000000800 */
        /* <DEDUP_REMOVED lines=23> */
[----:B------:R-:W-:Y:S01]  /*1430*/  @P0 LDS R11, [R8+0x700] ;  /* 0x00070000080b0984 */ /* 0x000fe20000000800 */
[----:B------:R-:W1:Y:S02]  /*1440*/  LDC.64 R4, c[0x0][0x390] ;  /* 0x0000e400ff047b82 */ /* 0x000e640000000a00 */
[----:B0-----:R-:W-:-:S13]  /*1450*/  FSETP.GT.AND P0, PT, R2, R9, PT ;  /* 0x000000090200720b */ /* 0x001fda0003f04000 */
[----:B------:R-:W0:Y:S01]  /*1460*/  @P0 LDS R11, [R8+0x780] ;  /* 0x00078000080b0984 */ /* 0x000e220000000800 */
[----:B------:R-:W-:Y:S01]  /*1470*/  @P0 MOV R9, R2 ;  /* 0x0000000200090202 */ /* 0x000fe20000000f00 */
[----:B-1----:R-:W-:-:S04]  /*1480*/  IMAD.WIDE R2, R13, 0x4, R4 ;  /* 0x000000040d027825 */ /* 0x002fc800078e0204 */
[----:B--2---:R-:W-:Y:S01]  /*1490*/  IMAD.WIDE R4, R13, 0x4, R6 ;  /* 0x000000040d047825 */ /* 0x004fe200078e0206 */
[----:B------:R-:W-:Y:S04]  /*14a0*/  STG.E desc[UR8][R2.64], R9 ;  /* 0x0000000902007986 */ /* 0x000fe8000c101908 */
[----:B0-----:R-:W-:Y:S01]  /*14b0*/  STG.E desc[UR8][R4.64], R11 ;  /* 0x0000000b04007986 */ /* 0x001fe2000c101908 */
[----:B------:R-:W-:Y:S05]  /*14c0*/  EXIT ;  /* 0x000000000000794d */ /* 0x000fea0003800000 */
.L_x_44:
        /* <DEDUP_REMOVED lines=11> */
.L_x_111:


//--------------------- .text._Z6Match6PKfS0_PfPi --------------------------
	.section	.text._Z6Match6PKfS0_PfPi,"ax",@progbits
	.align	128
        .global         _Z6Match6PKfS0_PfPi
        .type           _Z6Match6PKfS0_PfPi,@function
        .size           _Z6Match6PKfS0_PfPi,(.L_x_112 - _Z6Match6PKfS0_PfPi)
        .other          _Z6Match6PKfS0_PfPi,@"STO_CUDA_ENTRY STV_DEFAULT"
_Z6Match6PKfS0_PfPi:
.text._Z6Match6PKfS0_PfPi:
[----:B------:R-:W-:Y:S01]  /*0000*/  LDC R1, c[0x0][0x37c] ;  /* 0x0000df00ff017b82 */ /* 0x000fe20000000800 */
[----:B------:R-:W0:Y:S01]  /*0010*/  S2R R2, SR_TID.X ;  /* 0x0000000000027919 */ /* 0x000e220000002100 */
[----:B------:R-:W1:Y:S01]  /*0020*/  LDCU.64 UR8, c[0x0][0x358] ;  /* 0x00006b00ff0877ac */ /* 0x000e620008000a00 */
[----:B------:R-:W-:Y:S01]  /*0030*/  BSSY.RECONVERGENT B0, `(.L_x_45) ;  /* 0x0000015000007945 */ /* 0x000fe20003800200 */
[----:B------:R-:W2:Y:S01]  /*0040*/  S2R R3, SR_TID.Y ;  /* 0x0000000000037919 */ /* 0x000ea20000002200 */
[----:B------:R-:W3:Y:S01]  /*0050*/  S2R R0, SR_CTAID.X ;  /* 0x0000000000007919 */ /* 0x000ee20000002500 */
[----:B0-----:R-:W-:-:S04]  /*0060*/  ISETP.GT.U32.AND P0, PT, R2, 0x1f, PT ;  /* 0x0000001f0200780c */ /* 0x001fc80003f04070 */
[----:B--2---:R-:W-:-:S13]  /*0070*/  ISETP.GT.U32.OR P0, PT, R3, 0xf, P0 ;  /* 0x0000000f0300780c */ /* 0x004fda0000704470 */
[----:B-1-3--:R-:W-:Y:S05]  /*0080*/  @P0 BRA `(.L_x_46) ;  /* 0x00000000003c0947 */ /* 0x00afea0003800000 */
[----:B------:R-:W0:Y:S01]  /*0090*/  S2R R11, SR_CgaCtaId ;  /* 0x00000000000b7919 */ /* 0x000e220000008800 */
[----:B------:R-:W1:Y:S01]  /*00a0*/  LDC.64 R8, c[0x0][0x380] ;  /* 0x0000e000ff087b82 */ /* 0x000e620000000a00 */
[----:B------:R-:W-:Y:S02]  /*00b0*/  MOV R4, 0x400 ;  /* 0x0000040000047802 */ /* 0x000fe40000000f00 */
[----:B------:R-:W-:Y:S02]  /*00c0*/  LEA R10, R0, R3, 0x4 ;  /* 0x00000003000a7211 */ /* 0x000fe400078e20ff */
[----:B------:R-:W-:Y:S02]  /*00d0*/  MOV R12, R2 ;  /* 0x00000002000c7202 */ /* 0x000fe40000000f00 */
[----:B0-----:R-:W-:-:S07]  /*00e0*/  LEA R11, R11, R4, 0x18 ;  /* 0x000000040b0b7211 */ /* 0x001fce00078ec0ff */
.L_x_47:
[----:B0-----:R-:W-:-:S05]  /*00f0*/  LEA R5, R10, R12, 0x5 ;  /* 0x0000000c0a057211 */ /* 0x001fca00078e28ff */
[----:B-1----:R-:W-:-:S06]  /*0100*/  IMAD.WIDE R4, R5, 0x10, R8 ;  /* 0x0000001005047825 */ /* 0x002fcc00078e0208 */
[----:B------:R-:W2:Y:S01]  /*0110*/  LDG.E.128.CONSTANT R4, desc[UR8][R4.64] ;  /* 0x0000000804047981 */ /* 0x000ea2000c1e9d00 */
[----:B------:R-:W-:Y:S01]  /*0120*/  IMAD R14, R3, 0x21, R12 ;  /* 0x00000021030e7824 */ /* 0x000fe200078e020c */
[C---:B------:R-:W-:Y:S02]  /*0130*/  ISETP.GE.U32.AND P0, PT, R12.reuse, 0x10, PT ;  /* 0x000000100c00780c */ /* 0x040fe40003f06070 */
[----:B------:R-:W-:Y:S02]  /*0140*/  IADD3 R12, PT, PT, R12, 0x10, RZ ;  /* 0x000000100c0c7810 */ /* 0x000fe40007ffe0ff */
[----:B------:R-:W-:-:S05]  /*0150*/  LEA R14, R14, R11, 0x4 ;  /* 0x0000000b0e0e7211 */ /* 0x000fca00078e20ff */
[----:B--2---:R0:W-:Y:S04]  /*0160*/  STS.128 [R14], R4 ;  /* 0x000000040e007388 */ /* 0x0041e80000000c00 */
[----:B------:R-:W-:Y:S05]  /*0170*/  @!P0 BRA `(.L_x_47) ;  /* 0xfffffffc00dc8947 */ /* 0x000fea000383ffff */
.L_x_46:
[----:B------:R-:W-:Y:S05]  /*0180*/  BSYNC.RECONVERGENT B0 ;  /* 0x0000000000007941 */ /* 0x000fea0003800200 */
.L_x_45:
[----:B------:R-:W1:Y:S01]  /*0190*/  S2UR UR5, SR_CgaCtaId ;  /* 0x00000000000579c3 */ /* 0x000e620000008800 */
[----:B------:R-:W-:Y:S01]  /*01a0*/  UMOV UR4, 0x400 ;  /* 0x0000040000047882 */ /* 0x000fe20000000000 */
[----:B------:R-:W-:Y:S01]  /*01b0*/  LEA R34, R3, R2, 0x5 ;  /* 0x0000000203227211 */ /* 0x000fe200078e28ff */
[----:B------:R-:W-:Y:S01]  /*01c0*/  UIADD3 UR4, UPT, UPT, UR4, 0x2100, URZ ;  /* 0x0000210004047890 */ /* 0x000fe2000fffe0ff */
[----:B------:R-:W-:Y:S01]  /*01d0*/  HFMA2 R32, -RZ, RZ, 0, 0 ;  /* 0x00000000ff207431 */ /* 0x000fe200000001ff */
[----:B------:R-:W-:Y:S02]  /*01e0*/  MOV R33, 0xffffffff ;  /* 0xffffffff00217802 */ /* 0x000fe40000000f00 */
[----:B-1----:R-:W-:-:S06]  /*01f0*/  ULEA UR4, UR5, UR4, 0x18 ;  /* 0x0000000405047291 */ /* 0x002fcc000f8ec0ff */
[----:B------:R-:W-:Y:S01]  /*0200*/  LEA R34, R34, UR4, 0x4 ;  /* 0x0000000422227c11 */ /* 0x000fe2000f8e20ff */
[----:B------:R-:W-:-:S06]  /*0210*/  UMOV UR4, URZ ;  /* 0x000000ff00047c82 */ /* 0x000fcc0008000000 */
.L_x_54:
[----:B------:R-:W-:Y:S01]  /*0220*/  ISETP.GT.U32.AND P0, PT, R2, 0x1f, PT ;  /* 0x0000001f0200780c */ /* 0x000fe20003f04070 */
[----:B------:R-:W-:-:S12]  /*0230*/  BSSY.RECONVERGENT B0, `(.L_x_48) ;  /* 0x000000f000007945 */ /* 0x000fd80003800200 */
[----:B------:R-:W-:Y:S05]  /*0240*/  @P0 BRA `(.L_x_49) ;  /* 0x0000000000340947 */ /* 0x000fea0003800000 */
[----:B------:R-:W1:Y:S01]  /*0250*/  LDC.64 R8, c[0x0][0x388] ;  /* 0x0000e200ff087b82 */ /* 0x000e620000000a00 */
[----:B0-----:R-:W-:Y:S02]  /*0260*/  IADD3 R5, PT, PT, R3, UR4, RZ ;  /* 0x0000000403057c10 */ /* 0x001fe4000fffe0ff */
[----:B------:R-:W-:Y:S02]  /*0270*/  MOV R10, R34 ;  /* 0x00000022000a7202 */ /* 0x000fe40000000f00 */
[-C--:B------:R-:W-:Y:S02]  /*0280*/  MOV R12, R2.reuse ;  /* 0x00000002000c7202 */ /* 0x080fe40000000f00 */
[----:B------:R-:W-:-:S07]  /*0290*/  LEA R11, R5, R2, 0x5 ;  /* 0x00000002050b7211 */ /* 0x000fce00078e28ff */
.L_x_50:
[----:B-1----:R-:W-:-:S06]  /*02a0*/  IMAD.WIDE.U32 R4, R11, 0x10, R8 ;  /* 0x000000100b047825 */ /* 0x002fcc00078e0008 */
[----:B------:R-:W2:Y:S01]  /*02b0*/  LDG.E.128.CONSTANT R4, desc[UR8][R4.64] ;  /* 0x0000000804047981 */ /* 0x000ea2000c1e9d00 */
[C---:B------:R-:W-:Y:S02]  /*02c0*/  ISETP.GE.U32.AND P0, PT, R12.reuse, 0x10, PT ;  /* 0x000000100c00780c */ /* 0x040fe40003f06070 */
[----:B------:R-:W-:Y:S02]  /*02d0*/  IADD3 R12, PT, PT, R12, 0x10, RZ ;  /* 0x000000100c0c7810 */ /* 0x000fe40007ffe0ff */
[----:B------:R-:W-:Y:S01]  /*02e0*/  IADD3 R11, PT, PT, R11, 0x10, RZ ;  /* 0x000000100b0b7810 */ /* 0x000fe20007ffe0ff */
[----:B--2---:R0:W-:Y:S02]  /*02f0*/  STS.128 [R10], R4 ;  /* 0x000000040a007388 */ /* 0x0041e40000000c00 */
[----:B0-----:R-:W-:-:S06]  /*0300*/  IADD3 R10, PT, PT, R10, 0x100, RZ ;  /* 0x000001000a0a7810 */ /* 0x001fcc0007ffe0ff */
[----:B------:R-:W-:Y:S05]  /*0310*/  @!P0 BRA `(.L_x_50) ;  /* 0xfffffffc00e08947 */ /* 0x000fea000383ffff */
.L_x_49:
[----:B------:R-:W-:Y:S05]  /*0320*/  BSYNC.RECONVERGENT B0 ;  /* 0x0000000000007941 */ /* 0x000fea0003800200 */
.L_x_48:
        /* <DEDUP_REMOVED lines=8> */
[----:B------:R-:W-:Y:S01]  /*03b0*/  HFMA2 R11, -RZ, RZ, 0, 0 ;  /* 0x00000000ff0b7431 */ /* 0x000fe200000001ff */
[----:B------:R-:W-:Y:S01]  /*03c0*/  MOV R9, RZ ;  /* 0x000000ff00097202 */ /* 0x000fe20000000f00 */
[----:B0-----:R-:W-:Y:S01]  /*03d0*/  HFMA2 R5, -RZ, RZ, 0, 0 ;  /* 0x00000000ff057431 */ /* 0x001fe200000001ff */
[----:B------:R-:W-:Y:S01]  /*03e0*/  MOV R7, RZ ;  /* 0x000000ff00077202 */ /* 0x000fe20000000f00 */
[----:B-1----:R-:W-:Y:S02]  /*03f0*/  ULEA UR5, UR6, UR5, 0x18 ;  /* 0x0000000506057291 */ /* 0x002fe4000f8ec0ff */
[----:B------:R-:W-:-:S12]  /*0400*/  ULEA UR7, UR6, UR7, 0x18 ;  /* 0x0000000706077291 */ /* 0x000fd8000f8ec0ff */
.L_x_53:
[----:B------:R-:W-:Y:S01]  /*0410*/  IMAD R37, R2, 0x21, R35 ;  /* 0x0000002102257824 */ /* 0x000fe200078e0223 */
[----:B------:R-:W-:Y:S02]  /*0420*/  LEA R36, R3, R35, 0x7 ;  /* 0x0000002303247211 */ /* 0x000fe400078e38ff */
[----:B------:R-:W-:Y:S02]  /*0430*/  IADD3 R35, PT, PT, R35, 0x8, RZ ;  /* 0x0000000823237810 */ /* 0x000fe40007ffe0ff */
[----:B------:R-:W-:Y:S02]  /*0440*/  LEA R37, R37, UR5, 0x4 ;  /* 0x0000000525257c11 */ /* 0x000fe4000f8e20ff */
[----:B------:R-:W-:Y:S02]  /*0450*/  LEA R36, R36, UR7, 0x4 ;  /* 0x0000000724247c11 */ /* 0x000fe4000f8e20ff */
[----:B------:R-:W-:Y:S01]  /*0460*/  ISETP.NE.AND P1, PT, R35, 0x20, PT ;  /* 0x000000202300780c */ /* 0x000fe20003f25270 */
[----:B------:R-:W-:Y:S04]  /*0470*/  LDS.128 R12, [R37] ;  /* 0x00000000250c7984 */ /* 0x000fe80000000c00 */
[----:B------:R-:W0:Y:S04]  /*0480*/  LDS.128 R28, [R36] ;  /* 0x00000000241c7984 */ /* 0x000e280000000c00 */
[----:B------:R-:W1:Y:S04]  /*0490*/  LDS.128 R20, [R36+0x200] ;  /* 0x0002000024147984 */ /* 0x000e680000000c00 */
[----:B------:R-:W2:Y:S04]  /*04a0*/  LDS.128 R16, [R36+0x400] ;  /* 0x0004000024107984 */ /* 0x000ea80000000c00 */
[----:B------:R-:W-:Y:S01]  /*04b0*/  LDS.128 R24, [R36+0x10] ;  /* 0x0000100024187984 */ /* 0x000fe20000000c00 */
[C---:B0-----:R-:W-:Y:S01]  /*04c0*/  FFMA R28, R12.reuse, R28, R5 ;  /* 0x0000001c0c1c7223 */ /* 0x041fe20000000005 */
[----:B-1----:R-:W-:-:S03]  /*04d0*/  FFMA R20, R12, R20, R7 ;  /* 0x000000140c147223 */ /* 0x002fc60000000007 */
[C---:B------:R-:W-:Y:S01]  /*04e0*/  FFMA R29, R13.reuse, R29, R28 ;  /* 0x0000001d0d1d7223 */ /* 0x040fe2000000001c */
[----:B------:R-:W0:Y:S01]  /*04f0*/  LDS.128 R4, [R36+0x600] ;  /* 0x0006000024047984 */ /* 0x000e220000000c00 */
[----:B--2---:R-:W-:Y:S01]  /*0500*/  FFMA R16, R12, R16, R11 ;  /* 0x000000100c107223 */ /* 0x004fe2000000000b */
[C---:B------:R-:W-:Y:S01]  /*0510*/  FFMA R21, R13.reuse, R21, R20 ;  /* 0x000000150d157223 */ /* 0x040fe20000000014 */
[C---:B------:R-:W-:Y:S02]  /*0520*/  FFMA R30, R14.reuse, R30, R29 ;  /* 0x0000001e0e1e7223 */ /* 0x040fe4000000001d */
[----:B------:R-:W-:Y:S01]  /*0530*/  FFMA R17, R13, R17, R16 ;  /* 0x000000110d117223 */ /* 0x000fe20000000010 */
[C---:B------:R-:W-:Y:S01]  /*0540*/  FFMA R22, R14.reuse, R22, R21 ;  /* 0x000000160e167223 */ /* 0x040fe20000000015 */
[----:B------:R-:W-:Y:S02]  /*0550*/  FFMA R31, R15, R31, R30 ;  /* 0x0000001f0f1f7223 */ /* 0x000fe4000000001e */
[----:B------:R-:W-:Y:S01]  /*0560*/  FFMA R18, R14, R18, R17 ;  /* 0x000000120e127223 */ /* 0x000fe20000000011 */
[----:B0-----:R-:W-:-:S02]  /*0570*/  FFMA R4, R12, R4, R9 ;  /* 0x000000040c047223 */ /* 0x001fc40000000009 */
[----:B------:R-:W0:Y:S02]  /*0580*/  LDS.128 R8, [R37+0x10] ;  /* 0x0000100025087984 */ /* 0x000e240000000c00 */
[----:B------:R-:W-:Y:S01]  /*0590*/  FFMA R5, R13, R5, R4 ;  /* 0x000000050d057223 */ /* 0x000fe20000000004 */
[C---:B------:R-:W-:Y:S02]  /*05a0*/  FFMA R13, R15.reuse, R23, R22 ;  /* 0x000000170f0d7223 */ /* 0x040fe40000000016 */
[----:B------:R-:W1:Y:S01]  /*05b0*/  LDS.128 R20, [R36+0x210] ;  /* 0x0002100024147984 */ /* 0x000e620000000c00 */
[----:B------:R-:W-:Y:S01]  /*05c0*/  FFMA R6, R14, R6, R5 ;  /* 0x000000060e067223 */ /* 0x000fe20000000005 */
[C---:B------:R-:W-:Y:S02]  /*05d0*/  FFMA R5, R15.reuse, R19, R18 ;  /* 0x000000130f057223 */ /* 0x040fe40000000012 */
[----:B------:R-:W2:Y:S01]  /*05e0*/  LDS.128 R16, [R36+0x410] ;  /* 0x0004100024107984 */ /* 0x000ea20000000c00 */
[----:B------:R-:W-:Y:S01]  /*05f0*/  FFMA R15, R15, R7, R6 ;  /* 0x000000070f0f7223 */ /* 0x000fe20000000006 */
[----:B0-----:R-:W-:-:S02]  /*0600*/  FFMA R24, R8, R24, R31 ;  /* 0x0000001808187223 */ /* 0x001fc4000000001f */
[----:B------:R-:W-:Y:S02]  /*0610*/  LDS.128 R28, [R36+0x20] ;  /* 0x00002000241c7984 */ /* 0x000fe40000000c00 */
[----:B------:R-:W-:Y:S01]  /*0620*/  FFMA R25, R9, R25, R24 ;  /* 0x0000001909197223 */ /* 0x000fe20000000018 */
[----:B-1----:R-:W-:-:S03]  /*0630*/  FFMA R20, R8, R20, R13 ;  /* 0x0000001408147223 */ /* 0x002fc6000000000d */
[----:B------:R-:W-:Y:S01]  /*0640*/  FFMA R26, R10, R26, R25 ;  /* 0x0000001a0a1a7223 */ /* 0x000fe20000000019 */
[----:B--2---:R-:W-:Y:S01]  /*0650*/  FFMA R16, R8, R16, R5 ;  /* 0x0000001008107223 */ /* 0x004fe20000000005 */
[----:B------:R-:W-:Y:S01]  /*0660*/  FFMA R21, R9, R21, R20 ;  /* 0x0000001509157223 */ /* 0x000fe20000000014 */
[----:B------:R-:W0:Y:S01]  /*0670*/  LDS.128 R4, [R36+0x610] ;  /* 0x0006100024047984 */ /* 0x000e220000000c00 */
[----:B------:R-:W-:Y:S01]  /*0680*/  FFMA R27, R11, R27, R26 ;  /* 0x0000001b0b1b7223 */ /* 0x000fe2000000001a */
[----:B------:R-:W-:Y:S01]  /*0690*/  FFMA R17, R9, R17, R16 ;  /* 0x0000001109117223 */ /* 0x000fe20000000010 */
[----:B------:R-:W-:-:S03]  /*06a0*/  FFMA R22, R10, R22, R21 ;  /* 0x000000160a167223 */ /* 0x000fc60000000015 */
[----:B------:R-:W-:Y:S01]  /*06b0*/  FFMA R18, R10, R18, R17 ;  /* 0x000000120a127223 */ /* 0x000fe20000000011 */
[----:B0-----:R-:W-:Y:S02]  /*06c0*/  FFMA R4, R8, R4, R15 ;  /* 0x0000000408047223 */ /* 0x001fe4000000000f */
[----:B------:R-:W0:Y:S02]  /*06d0*/  LDS.128 R12, [R37+0x20] ;  /* 0x00002000250c7984 */ /* 0x000e240000000c00 */
[----:B------:R-:W-:Y:S01]  /*06e0*/  FFMA R5, R9, R5, R4 ;  /* 0x0000000509057223 */ /* 0x000fe20000000004 */
[C---:B------:R-:W-:Y:S02]  /*06f0*/  FFMA R9, R11.reuse, R23, R22 ;  /* 0x000000170b097223 */ /* 0x040fe40000000016 */
[----:B------:R-:W1:Y:S01]  /*0700*/  LDS.128 R20, [R36+0x220] ;  /* 0x0002200024147984 */ /* 0x000e620000000c00 */
[----:B------:R-:W-:Y:S01]  /*0710*/  FFMA R6, R10, R6, R5 ;  /* 0x000000060a067223 */ /* 0x000fe20000000005 */
[----:B------:R-:W-:-:S02]  /*0720*/  FFMA R5, R11, R19, R18 ;  /* 0x000000130b057223 */ /* 0x000fc40000000012 */
[----:B------:R-:W2:Y:S01]  /*0730*/  LDS.128 R16, [R36+0x420] ;  /* 0x0004200024107984 */ /* 0x000ea20000000c00 */
[----:B------:R-:W-:Y:S01]  /*0740*/  FFMA R11, R11, R7, R6 ;  /* 0x000000070b0b7223 */ /* 0x000fe20000000006 */
[C---:B0-----:R-:W-:Y:S02]  /*0750*/  FFMA R28, R12.reuse, R28, R27 ;  /* 0x0000001c0c1c7223 */ /* 0x041fe4000000001b */
        /* <DEDUP_REMOVED lines=32> */
[----:B------:R-:W-:Y:S01]  /*0960*/  FFMA R23, R11, R23, R22 ;  /* 0x000000170b177223 */ /* 0x000fe20000000016 */
[----:B0-----:R-:W-:Y:S02]  /*0970*/  FFMA R4, R8, R4, R15 ;  /* 0x0000000408047223 */ /* 0x001fe4000000000f */
[----:B------:R-:W0:Y:S02]  /*0980*/  LDS.128 R12, [R36+0x40] ;  /* 0x00004000240c7984 */ /* 0x000e240000000c00 */
[----:B------:R-:W-:-:S04]  /*0990*/  FFMA R5, R9, R5, R4 ;  /* 0x0000000509057223 */ /* 0x000fc80000000004 */
[----:B------:R-:W-:Y:S01]  /*09a0*/  FFMA R6, R10, R6, R5 ;  /* 0x000000060a067223 */ /* 0x000fe20000000005 */
[C---:B------:R-:W-:Y:S02]  /*09b0*/  FFMA R5, R11.reuse, R19, R18 ;  /* 0x000000130b057223 */ /* 0x040fe40000000012 */
[----:B------:R-:W1:Y:S01]  /*09c0*/  LDS.128 R16, [R36+0x240] ;  /* 0x0002400024107984 */ /* 0x000e620000000c00 */
[----:B------:R-:W-:-:S03]  /*09d0*/  FFMA R7, R11, R7, R6 ;  /* 0x000000070b077223 */ /* 0x000fc60000000006 */
[----:B------:R-:W-:Y:S01]  /*09e0*/  LDS.128 R8, [R36+0x50] ;  /* 0x0000500024087984 */ /* 0x000fe20000000c00 */
[----:B0-----:R-:W-:-:S03]  /*09f0*/  FFMA R12, R28, R12, R27 ;  /* 0x0000000c1c0c7223 */ /* 0x001fc6000000001b */
[----:B------:R-:W0:Y:S01]  /*0a00*/  LDS.128 R24, [R36+0x640] ;  /* 0x0006400024187984 */ /* 0x000e220000000c00 */
[----:B------:R-:W-:-:S04]  /*0a10*/  FFMA R13, R29, R13, R12 ;  /* 0x0000000d1d0d7223 */ /* 0x000fc8000000000c */
[----:B------:R-:W-:Y:S01]  /*0a20*/  FFMA R14, R30, R14, R13 ;  /* 0x0000000e1e0e7223 */ /* 0x000fe2000000000d */
[----:B-1----:R-:W-:Y:S02]  /*0a30*/  FFMA R16, R28, R16, R23 ;  /* 0x000000101c107223 */ /* 0x002fe40000000017 */
[----:B------:R-:W1:Y:S01]  /*0a40*/  LDS.128 R20, [R36+0x440] ;  /* 0x0004400024147984 */ /* 0x000e620000000c00 */
[----:B------:R-:W-:Y:S01]  /*0a50*/  FFMA R15, R31, R15, R14 ;  /* 0x0000000f1f0f7223 */ /* 0x000fe2000000000e */
[----:B------:R-:W-:-:S04]  /*0a60*/  FFMA R17, R29, R17, R16 ;  /* 0x000000111d117223 */ /* 0x000fc80000000010 */
[----:B------:R-:W-:-:S04]  /*0a70*/  FFMA R18, R30, R18, R17 ;  /* 0x000000121e127223 */ /* 0x000fc80000000011 */
[----:B------:R-:W-:Y:S01]  /*0a80*/  FFMA R19, R31, R19, R18 ;  /* 0x000000131f137223 */ /* 0x000fe20000000012 */
[----:B0-----:R-:W-:-:S04]  /*0a90*/  FFMA R24, R28, R24, R7 ;  /* 0x000000181c187223 */ /* 0x001fc80000000007 */
[----:B------:R-:W-:-:S04]  /*0aa0*/  FFMA R25, R29, R25, R24 ;  /* 0x000000191d197223 */ /* 0x000fc80000000018 */
[----:B------:R-:W-:Y:S01]  /*0ab0*/  FFMA R26, R30, R26, R25 ;  /* 0x0000001a1e1a7223 */ /* 0x000fe20000000019 */
[----:B-1----:R-:W-:Y:S02]  /*0ac0*/  FFMA R20, R28, R20, R5 ;  /* 0x000000141c147223 */ /* 0x002fe40000000005 */
[----:B------:R-:W0:Y:S01]  /*0ad0*/  LDS.128 R4, [R37+0x50] ;  /* 0x0000500025047984 */ /* 0x000e220000000c00 */
[----:B------:R-:W-:Y:S01]  /*0ae0*/  FFMA R27, R31, R27, R26 ;  /* 0x0000001b1f1b7223 */ /* 0x000fe2000000001a */
[----:B------:R-:W-:-:S04]  /*0af0*/  FFMA R21, R29, R21, R20 ;  /* 0x000000151d157223 */ /* 0x000fc80000000014 */
[----:B------:R-:W-:-:S04]  /*0b00*/  FFMA R22, R30, R22, R21 ;  /* 0x000000161e167223 */ /* 0x000fc80000000015 */
[----:B------:R-:W-:Y:S02]  /*0b10*/  FFMA R17, R31, R23, R22 ;  /* 0x000000171f117223 */ /* 0x000fe40000000016 */
[----:B------:R-:W1:Y:S04]  /*0b20*/  LDS.128 R20, [R36+0x450] ;  /* 0x0004500024147984 */ /* 0x000e680000000c00 */
[----:B------:R-:W-:Y:S01]  /*0b30*/  LDS.128 R28, [R37+0x60] ;  /* 0x00006000251c7984 */ /* 0x000fe20000000c00 */
[----:B0-----:R-:W-:-:S03]  /*0b40*/  FFMA R8, R4, R8, R15 ;  /* 0x0000000804087223 */ /* 0x001fc6000000000f */
[----:B------:R-:W0:Y:S01]  /*0b50*/  LDS.128 R12, [R36+0x250] ;  /* 0x00025000240c7984 */ /* 0x000e220000000c00 */
[----:B------:R-:W-:-:S04]  /*0b60*/  FFMA R9, R5, R9, R8 ;  /* 0x0000000905097223 */ /* 0x000fc80000000008 */
[----:B------:R-:W-:Y:S01]  /*0b70*/  FFMA R10, R6, R10, R9 ;  /* 0x0000000a060a7223 */ /* 0x000fe20000000009 */
[----:B-1----:R-:W-:-:S03]  /*0b80*/  FFMA R20, R4, R20, R17 ;  /* 0x0000001404147223 */ /* 0x002fc60000000011 */
[----:B------:R-:W-:Y:S01]  /*0b90*/  FFMA R11, R7, R11, R10 ;  /* 0x0000000b070b7223 */ /* 0x000fe2000000000a */
[----:B------:R-:W-:-:S04]  /*0ba0*/  FFMA R21, R5, R21, R20 ;  /* 0x0000001505157223 */ /* 0x000fc80000000014 */
[----:B------:R-:W-:-:S04]  /*0bb0*/  FFMA R22, R6, R22, R21 ;  /* 0x0000001606167223 */ /* 0x000fc80000000015 */
[----:B------:R-:W-:Y:S01]  /*0bc0*/  FFMA R23, R7, R23, R22 ;  /* 0x0000001707177223 */ /* 0x000fe20000000016 */
[----:B0-----:R-:W-:Y:S02]  /*0bd0*/  FFMA R12, R4, R12, R19 ;  /* 0x0000000c040c7223 */ /* 0x001fe40000000013 */
[----:B------:R-:W0:Y:S02]  /*0be0*/  LDS.128 R16, [R36+0x650] ;  /* 0x0006500024107984 */ /* 0x000e240000000c00 */
[----:B------:R-:W-:-:S04]  /*0bf0*/  FFMA R13, R5, R13, R12 ;  /* 0x0000000d050d7223 */ /* 0x000fc8000000000c */
[----:B------:R-:W-:-:S04]  /*0c00*/  FFMA R14, R6, R14, R13 ;  /* 0x0000000e060e7223 */ /* 0x000fc8000000000d */
[----:B------:R-:W-:Y:S01]  /*0c10*/  FFMA R15, R7, R15, R14 ;  /* 0x0000000f070f7223 */ /* 0x000fe2000000000e */
[----:B0-----:R-:W-:Y:S02]  /*0c20*/  FFMA R16, R4, R16, R27 ;  /* 0x0000001004107223 */ /* 0x001fe4000000001b */
[----:B------:R-:W0:Y:S02]  /*0c30*/  LDS.128 R24, [R36+0x60] ;  /* 0x0000600024187984 */ /* 0x000e240000000c00 */
[----:B------:R-:W-:-:S04]  /*0c40*/  FFMA R17, R5, R17, R16 ;  /* 0x0000001105117223 */ /* 0x000fc80000000010 */
[----:B------:R-:W-:-:S04]  /*0c50*/  FFMA R18, R6, R18, R17 ;  /* 0x0000001206127223 */ /* 0x000fc80000000011 */
[----:B------:R-:W-:Y:S02]  /*0c60*/  FFMA R19, R7, R19, R18 ;  /* 0x0000001307137223 */ /* 0x000fe40000000012 */
[----:B------:R-:W1:Y:S01]  /*0c70*/  LDS.128 R4, [R36+0x460] ;  /* 0x0004600024047984 */ /* 0x000e620000000c00 */
[----:B0-----:R-:W-:-:S03]  /*0c80*/  FFMA R24, R28, R24, R11 ;  /* 0x000000181c187223 */ /* 0x001fc6000000000b */
[----:B------:R-:W0:Y:S01]  /*0c90*/  LDS.128 R8, [R36+0x260] ;  /* 0x0002600024087984 */ /* 0x000e220000000c00 */
[----:B------:R-:W-:-:S04]  /*0ca0*/  FFMA R25, R29, R25, R24 ;  /* 0x000000191d197223 */ /* 0x000fc80000000018 */
[----:B------:R-:W-:Y:S01]  /*0cb0*/  FFMA R26, R30, R26, R25 ;  /* 0x0000001a1e1a7223 */ /* 0x000fe20000000019 */
[----:B-1----:R-:W-:-:S03]  /*0cc0*/  FFMA R4, R28, R4, R23 ;  /* 0x000000041c047223 */ /* 0x002fc60000000017 */
[----:B------:R-:W-:Y:S01]  /*0cd0*/  FFMA R27, R31, R27, R26 ;  /* 0x0000001b1f1b7223 */ /* 0x000fe2000000001a */
[----:B------:R-:W-:Y:S01]  /*0ce0*/  LDS.128 R20, [R36+0x70] ;  /* 0x0000700024147984 */ /* 0x000fe20000000c00 */
[----:B------:R-:W-:-:S04]  /*0cf0*/  FFMA R5, R29, R5, R4 ;  /* 0x000000051d057223 */ /* 0x000fc80000000004 */
[----:B------:R-:W-:-:S04]  /*0d00*/  FFMA R6, R30, R6, R5 ;  /* 0x000000061e067223 */ /* 0x000fc80000000005 */
[----:B------:R-:W-:Y:S02]  /*0d10*/  FFMA R25, R31, R7, R6 ;  /* 0x000000071f197223 */ /* 0x000fe40000000006 */
[----:B------:R-:W-:Y:S01]  /*0d20*/  LDS.128 R4, [R36+0x270] ;  /* 0x0002700024047984 */ /* 0x000fe20000000c00 */
[----:B0-----:R-:W-:-:S03]  /*0d30*/  FFMA R8, R28, R8, R15 ;  /* 0x000000081c087223 */ /* 0x001fc6000000000f */
[----:B------:R-:W0:Y:S01]  /*0d40*/  LDS.128 R12, [R36+0x660] ;  /* 0x00066000240c7984 */ /* 0x000e220000000c00 */
[----:B------:R-:W-:-:S04]  /*0d50*/  FFMA R9, R29, R9, R8 ;  /* 0x000000091d097223 */ /* 0x000fc80000000008 */
[----:B------:R-:W-:Y:S01]  /*0d60*/  FFMA R10, R30, R10, R9 ;  /* 0x0000000a1e0a7223 */ /* 0x000fe20000000009 */
[----:B0-----:R-:W-:Y:S02]  /*0d70*/  FFMA R12, R28, R12, R19 ;  /* 0x0000000c1c0c7223 */ /* 0x001fe40000000013 */
[----:B------:R-:W0:Y:S02]  /*0d80*/  LDS.128 R16, [R37+0x70] ;  /* 0x0000700025107984 */ /* 0x000e240000000c00 */
[----:B------:R-:W-:-:S04]  /*0d90*/  FFMA R13, R29, R13, R12 ;  /* 0x0000000d1d0d7223 */ /* 0x000fc8000000000c */
[----:B------:R-:W-:Y:S01]  /*0da0*/  FFMA R14, R30, R14, R13 ;  /* 0x0000000e1e0e7223 */ /* 0x000fe2000000000d */
[C---:B------:R-:W-:Y:S02]  /*0db0*/  FFMA R13, R31.reuse, R11, R10 ;  /* 0x0000000b1f0d7223 */ /* 0x040fe4000000000a */
[----:B------:R-:W1:Y:S01]  /*0dc0*/  LDS.128 R8, [R36+0x470] ;  /* 0x0004700024087984 */ /* 0x000e620000000c00 */
[----:B------:R-:W-:Y:S01]  /*0dd0*/  FFMA R31, R31, R15, R14 ;  /* 0x0000000f1f1f7223 */ /* 0x000fe2000000000e */
[C---:B0-----:R-:W-:Y:S01]  /*0de0*/  FFMA R4, R16.reuse, R4, R13 ;  /* 0x0000000410047223 */ /* 0x041fe2000000000d */
[----:B------:R-:W-:Y:S01]  /*0df0*/  FFMA R20, R16, R20, R27 ;  /* 0x0000001410147223 */ /* 0x000fe2000000001b */
[----:B------:R-:W0:Y:S02]  /*0e00*/  LDS.128 R12, [R36+0x670] ;  /* 0x00067000240c7984 */ /* 0x000e240000000c00 */
[C---:B------:R-:W-:Y:S01]  /*0e10*/  FFMA R5, R17.reuse, R5, R4 ;  /* 0x0000000511057223 */ /* 0x040fe20000000004 */
[----:B------:R-:W-:-:S03]  /*0e20*/  FFMA R21, R17, R21, R20 ;  /* 0x0000001511157223 */ /* 0x000fc60000000014 */
[----:B------:R-:W-:Y:S01]  /*0e30*/  FFMA R6, R18, R6, R5 ;  /* 0x0000000612067223 */ /* 0x000fe20000000005 */
[----:B-1----:R-:W-:Y:S01]  /*0e40*/  FFMA R8, R16, R8, R25 ;  /* 0x0000000810087223 */ /* 0x002fe20000000019 */
[----:B------:R-:W-:Y:S02]  /*0e50*/  FFMA R22, R18, R22, R21 ;  /* 0x0000001612167223 */ /* 0x000fe40000000015 */
[----:B------:R-:W-:Y:S01]  /*0e60*/  FFMA R7, R19, R7, R6 ;  /* 0x0000000713077223 */ /* 0x000fe20000000006 */
[----:B------:R-:W-:Y:S01]  /*0e70*/  FFMA R9, R17, R9, R8 ;  /* 0x0000000911097223 */ /* 0x000fe20000000008 */
[----:B------:R-:W-:-:S03]  /*0e80*/  FFMA R5, R19, R23, R22 ;  /* 0x0000001713057223 */ /* 0x000fc60000000016 */
[----:B------:R-:W-:-:S04]  /*0e90*/  FFMA R10, R18, R10, R9 ;  /* 0x0000000a120a7223 */ /* 0x000fc80000000009 */
[----:B------:R-:W-:Y:S01]  /*0ea0*/  FFMA R11, R19, R11, R10 ;  /* 0x0000000b130b7223 */ /* 0x000fe2000000000a */
[----:B0-----:R-:W-:-:S04]  /*0eb0*/  FFMA R12, R16, R12, R31 ;  /* 0x0000000c100c7223 */ /* 0x001fc8000000001f */
[----:B------:R-:W-:-:S04]  /*0ec0*/  FFMA R13, R17, R13, R12 ;  /* 0x0000000d110d7223 */ /* 0x000fc8000000000c */
[----:B------:R-:W-:-:S04]  /*0ed0*/  FFMA R14, R18, R14, R13 ;  /* 0x0000000e120e7223 */ /* 0x000fc8000000000d */
[----:B------:R-:W-:Y:S01]  /*0ee0*/  FFMA R9, R19, R15, R14 ;  /* 0x0000000f13097223 */ /* 0x000fe2000000000e */
[----:B------:R-:W-:Y:S06]  /*0ef0*/  @P1 BRA `(.L_x_53) ;  /* 0xfffffff400441947 */ /* 0x000fec000383ffff */
[-C--:B------:R-:W-:Y:S02]  /*0f00*/  FSETP.GT.AND P1, PT, R5, R32.reuse, PT ;  /* 0x000000200500720b */ /* 0x080fe40003f24000 */
[----:B------:R-:W-:Y:S02]  /*0f10*/  LEA R4, R3, UR4, 0x2 ;  /* 0x0000000403047c11 */ /* 0x000fe4000f8e10ff */
[----:B------:R-:W-:Y:S02]  /*0f20*/  FSEL R32, R5, R32, P1 ;  /* 0x0000002005207208 */ /* 0x000fe40000800000 */
[----:B------:R-:W-:Y:S02]  /*0f30*/  SEL R33, R4, R33, P1 ;  /* 0x0000002104217207 */ /* 0x000fe40000800000 */
        /* <DEDUP_REMOVED lines=8> */
[----:B------:R-:W-:-:S07]  /*0fc0*/  @P4 IADD3 R33, PT, PT, R4, 0x3, RZ ;  /* 0x0000000304214810 */ /* 0x000fce0007ffe0ff */
.L_x_52:
[----:B------:R-:W-:Y:S05]  /*0fd0*/  BSYNC.RECONVERGENT B0 ;  /* 0x0000000000007941 */ /* 0x000fea0003800200 */
.L_x_51:
[----:B------:R-:W-:Y:S01]  /*0fe0*/  BAR.SYNC.DEFER_BLOCKING 0x0 ;  /* 0x0000000000007b1d */ /* 0x000fe20000010000 */
[----:B------:R-:W-:-:S04]  /*0ff0*/  UIADD3 UR4, UPT, UPT, UR4, 0x10, URZ ;  /* 0x0000001004047890 */ /* 0x000fc8000fffe0ff */
[----:B------:R-:W-:-:S09]  /*1000*/  UISETP.GE.U32.AND UP0, UPT, UR4, 0x4000, UPT ;  /* 0x000040000400788c */ /* 0x000fd2000bf06070 */
[----:B------:R-:W-:Y:S05]  /*1010*/  BRA.U !UP0, `(.L_x_54) ;  /* 0xfffffff108807547 */ /* 0x000fea000b83ffff */
[----:B0-----:R-:W0:Y:S01]  /*1020*/  @!P0 S2R R6, SR_CgaCtaId ;  /* 0x0000000000068919 */ /* 0x001e220000008800 */
[----:B------:R-:W-:Y:S02]  /*1030*/  @!P0 MOV R5, 0x400 ;  /* 0x0000040000058802 */ /* 0x000fe40000000f00 */
[C---:B------:R-:W-:Y:S02]  /*1040*/  @!P0 LEA R4, R3.reuse, R2, 0x4 ;  /* 0x0000000203048211 */ /* 0x040fe400078e20ff */
[----:B------:R-:W-:Y:S02]  /*1050*/  ISETP.NE.AND P1, PT, R3, RZ, PT ;  /* 0x000000ff0300720c */ /* 0x000fe40003f25270 */
[----:B0-----:R-:W-:-:S04]  /*1060*/  @!P0 LEA R5, R6, R5, 0x18 ;  /* 0x0000000506058211 */ /* 0x001fc800078ec0ff */
[----:B------:R-:W-:-:S05]  /*1070*/  @!P0 LEA R4, R4, R5, 0x2 ;  /* 0x0000000504048211 */ /* 0x000fca00078e10ff */
[----:B------:R0:W-:Y:S04]  /*1080*/  @!P0 STS [R4], R32 ;  /* 0x0000002004008388 */ /* 0x0001e80000000800 */
[----:B------:R0:W-:Y:S01]  /*1090*/  @!P0 STS [R4+0x100], R33 ;  /* 0x0001002104008388 */ /* 0x0001e20000000800 */
[----:B------:R-:W-:Y:S06]  /*10a0*/  BAR.SYNC.DEFER_BLOCKING 0x0 ;  /* 0x0000000000007b1d */ /* 0x000fec0000010000 */
[----:B------:R-:W-:Y:S05]  /*10b0*/  @P1 EXIT ;  /* 0x000000000000194d */ /* 0x000fea0003800000 */
[----:B------:R-:W1:Y:S01]  /*10c0*/  S2UR UR5, SR_CgaCtaId ;  /* 0x00000000000579c3 */ /* 0x000e620000008800 */
[----:B------:R-:W-:Y:S01]  /*10d0*/  UMOV UR4, 0x400 ;  /* 0x0000040000047882 */ /* 0x000fe20000000000 */
[----:B------:R-:W-:-:S06]  /*10e0*/  LEA R13, R0, R2, 0x4 ;  /* 0x00000002000d7211 */ /* 0x000fcc00078e20ff */
[----:B------:R-:W2:Y:S01]  /*10f0*/  LDC.64 R6, c[0x0][0x398] ;  /* 0x0000e600ff067b82 */ /* 0x000ea20000000a00 */
[----:B-1----:R-:W-:-:S06]  /*1100*/  ULEA UR4, UR5, UR4, 0x18 ;  /* 0x0000000405047291 */ /* 0x002fcc000f8ec0ff */
[----:B------:R-:W-:-:S05]  /*1110*/  LEA R8, R2, UR4, 0x2 ;  /* 0x0000000402087c11 */ /* 0x000fca000f8e10ff */
[----:B------:R-:W-:Y:S04]  /*1120*/  LDS R9, [R8] ;  /* 0x0000000008097984 */ /* 0x000fe80000000800 */
[----:B------:R-:W1:Y:S04]  /*1130*/  LDS R3, [R8+0x40] ;  /* 0x0000400008037984 */ /* 0x000e680000000800 */
[----:B0-----:R-:W0:Y:S04]  /*1140*/  LDS R4, [R8+0x80] ;  /* 0x0000800008047984 */ /* 0x001e280000000800 */
[----:B------:R-:W3:Y:S04]  /*1150*/  LDS R10, [R8+0xc0] ;  /* 0x0000c000080a7984 */ /* 0x000ee80000000800 */
[----:B------:R-:W-:Y:S01]  /*1160*/  LDS R11, [R8+0x100] ;  /* 0x00010000080b7984 */ /* 0x000fe20000000800 */
[----:B-1----:R-:W-:-:S13]  /*1170*/  FSETP.GT.AND P0, PT, R3, R9, PT ;  /* 0x000000090300720b */ /* 0x002fda0003f04000 */
[----:B------:R-:W-:Y:S01]  /*1180*/  @P0 MOV R9, R3 ;  /* 0x0000000300090202 */ /* 0x000fe20000000f00 */
[----:B------:R-:W-:Y:S03]  /*1190*/  @P0 LDS R11, [R8+0x140] ;  /* 0x00014000080b0984 */ /* 0x000fe60000000800 */
[----:B0-----:R-:W-:-:S13]  /*11a0*/  FSETP.GT.AND P0, PT, R4, R9, PT ;  /* 0x000000090400720b */ /* 0x001fda0003f04000 */
[----:B------:R-:W-:Y:S01]  /*11b0*/  @P0 MOV R9, R4 ;  /* 0x0000000400090202 */ /* 0x000fe20000000f00 */
[----:B------:R-:W-:Y:S01]  /*11c0*/  @P0 LDS R11, [R8+0x180] ;  /* 0x00018000080b0984 */ /* 0x000fe20000000800 */
[----:B------:R-:W0:Y:S02]  /*11d0*/  LDC.64 R4, c[0x0][0x390] ;  /* 0x0000e400ff047b82 */ /* 0x000e240000000a00 */
[----:B---3--:R-:W-:-:S13]  /*11e0*/  FSETP.GT.AND P0, PT, R10, R9, PT ;  /* 0x000000090a00720b */ /* 0x008fda0003f04000 */
[----:B------:R-:W1:Y:S01]  /*11f0*/  @P0 LDS R11, [R8+0x1c0] ;  /* 0x0001c000080b0984 */ /* 0x000e620000000800 */
[----:B------:R-:W-:Y:S01]  /*1200*/  @P0 MOV R9, R10 ;  /* 0x0000000a00090202 */ /* 0x000fe20000000f00 */
[----:B0-----:R-:W-:-:S04]  /*1210*/  IMAD.WIDE R2, R13, 0x4, R4 ;  /* 0x000000040d027825 */ /* 0x001fc800078e0204 */
[----:B--2---:R-:W-:Y:S01]  /*1220*/  IMAD.WIDE R4, R13, 0x4, R6 ;  /* 0x000000040d047825 */ /* 0x004fe200078e0206 */
[----:B------:R-:W-:Y:S04]  /*1230*/  STG.E desc[UR8][R2.64], R9 ;  /* 0x0000000902007986 */ /* 0x000fe8000c101908 */
[----:B-1----:R-:W-:Y:S01]  /*1240*/  STG.E desc[UR8][R4.64], R11 ;  /* 0x0000000b04007986 */ /* 0x002fe2000c101908 */
[----:B------:R-:W-:Y:S05]  /*1250*/  EXIT ;  /* 0x000000000000794d */ /* 0x000fea0003800000 */
.L_x_55:
        /* <DEDUP_REMOVED lines=10> */
.L_x_112:


//--------------------- .text._Z6Match5PKfS0_PfPi --------------------------
	.section	.text._Z6Match5PKfS0_PfPi,"ax",@progbits
	.align	128
        .global         _Z6Match5PKfS0_PfPi
        .type           _Z6Match5PKfS0_PfPi,@function
        .size           _Z6Match5PKfS0_PfPi,(.L_x_113 - _Z6Match5PKfS0_PfPi)
        .other          _Z6Match5PKfS0_PfPi,@"STO_CUDA_ENTRY STV_DEFAULT"
_Z6Match5PKfS0_PfPi:
.text._Z6Match5PKfS0_PfPi:
        /* <DEDUP_REMOVED lines=15> */
.L_x_58:
        /* <DEDUP_REMOVED lines=9> */
.L_x_57:
[----:B------:R-:W-:Y:S05]  /*0180*/  BSYNC.RECONVERGENT B0 ;  /* 0x0000000000007941 */ /* 0x000fea0003800200 */
.L_x_56:
[----:B------:R-:W1:Y:S08]  /*0190*/  S2UR UR6, SR_CgaCtaId ;  /* 0x00000000000679c3 */ /* 0x000e700000008800 */
[----:B------:R-:W-:Y:S01]  /*01a0*/  BAR.SYNC.DEFER_BLOCKING 0x0 ;  /* 0x0000000000007b1d */ /* 0x000fe20000010000 */
[----:B------:R-:W-:Y:S02]  /*01b0*/  LEA R32, R3, R2, 0x6 ;  /* 0x0000000203207211 */ /* 0x000fe400078e30ff */
[----:B------:R-:W-:-:S02]  /*01c0*/  CS2R R28, SRZ ;  /* 0x00000000001c7805 */ /* 0x000fc4000001ff00 */
[----:B------:R-:W-:Y:S02]  /*01d0*/  LEA R31, R3, R2, 0x5 ;  /* 0x00000002031f7211 */ /* 0x000fe400078e28ff */
[----:B------:R-:W-:Y:S01]  /*01e0*/  MOV R30, 0xffffffff ;  /* 0xffffffff001e7802 */ /* 0x000fe20000000f00 */
[----:B------:R-:W-:Y:S02]  /*01f0*/  UMOV UR5, 0x400 ;  /* 0x0000040000057882 */ /* 0x000fe40000000000 */
[----:B------:R-:W-:Y:S02]  /*0200*/  UIADD3 UR4, UPT, UPT, UR5, 0x4100, URZ ;  /* 0x0000410005047890 */ /* 0x000fe4000fffe0ff */
[----:B------:R-:W-:Y:S02]  /*0210*/  UIADD3 UR5, UPT, UPT, UR5, 0x2100, URZ ;  /* 0x0000210005057890 */ /* 0x000fe4000fffe0ff */
[----:B-1----:R-:W-:Y:S02]  /*0220*/  ULEA UR4, UR6, UR4, 0x18 ;  /* 0x0000000406047291 */ /* 0x002fe4000f8ec0ff */
[----:B------:R-:W-:-:S04]  /*0230*/  ULEA UR5, UR6, UR5, 0x18 ;  /* 0x0000000506057291 */ /* 0x000fc8000f8ec0ff */
[----:B------:R-:W-:Y:S02]  /*0240*/  LEA R32, R32, UR4, 0x2 ;  /* 0x0000000420207c11 */ /* 0x000fe4000f8e10ff */
[----:B------:R-:W-:-:S07]  /*0250*/  LEA R31, R31, UR5, 0x4 ;  /* 0x000000051f1f7c11 */ /* 0x000fce000f8e20ff */
.L_x_67:
[----:B------:R-:W-:Y:S01]  /*0260*/  ISETP.GT.U32.AND P0, PT, R2, 0x1f, PT ;  /* 0x0000001f0200780c */ /* 0x000fe20003f04070 */
[----:B------:R-:W-:-:S12]  /*0270*/  BSSY.RECONVERGENT B0, `(.L_x_59) ;  /* 0x000000f000007945 */ /* 0x000fd80003800200 */
[----:B-1----:R-:W-:Y:S05]  /*0280*/  @P0 BRA `(.L_x_60) ;  /* 0x0000000000340947 */ /* 0x002fea0003800000 */
[----:B------:R-:W1:Y:S01]  /*0290*/  LDC.64 R8, c[0x0][0x388] ;  /* 0x0000e200ff087b82 */ /* 0x000e620000000a00 */
[----:B0-----:R-:W-:Y:S02]  /*02a0*/  IADD3 R5, PT, PT, R3, R28, RZ ;  /* 0x0000001c03057210 */ /* 0x001fe40007ffe0ff */
[----:B------:R-:W-:Y:S02]  /*02b0*/  MOV R10, R31 ;  /* 0x0000001f000a7202 */ /* 0x000fe40000000f00 */
[-C--:B------:R-:W-:Y:S02]  /*02c0*/  MOV R12, R2.reuse ;  /* 0x00000002000c7202 */ /* 0x080fe40000000f00 */
[----:B------:R-:W-:-:S07]  /*02d0*/  LEA R11, R5, R2, 0x5 ;  /* 0x00000002050b7211 */ /* 0x000fce00078e28ff */
.L_x_61:
        /* <DEDUP_REMOVED lines=8> */
.L_x_60:
[----:B------:R-:W-:Y:S05]  /*0360*/  BSYNC.RECONVERGENT B0 ;  /* 0x0000000000007941 */ /* 0x000fea0003800200 */
.L_x_59:
        /* <DEDUP_REMOVED lines=10> */
[----:B------:R-:W-:Y:S01]  /*0410*/  HFMA2 R27, -RZ, RZ, 0, 0 ;  /* 0x00000000ff1b7431 */ /* 0x000fe200000001ff */
[----:B------:R-:W-:Y:S01]  /*0420*/  MOV R13, RZ ;  /* 0x000000ff000d7202 */ /* 0x000fe20000000f00 */
[----:B-1----:R-:W-:Y:S02]  /*0430*/  ULEA UR4, UR5, UR4, 0x18 ;  /* 0x0000000405047291 */ /* 0x002fe4000f8ec0ff */
[----:B------:R-:W-:-:S12]  /*0440*/  ULEA UR6, UR5, UR6, 0x18 ;  /* 0x0000000605067291 */ /* 0x000fd8000f8ec0ff */
.L_x_64:
[----:B------:R-:W-:Y:S01]  /*0450*/  IMAD R35, R2, 0x21, R33 ;  /* 0x0000002102237824 */ /* 0x000fe200078e0221 */
[----:B------:R-:W-:Y:S02]  /*0460*/  LEA R34, R3, R33, 0x7 ;  /* 0x0000002103227211 */ /* 0x000fe400078e38ff */
[----:B------:R-:W-:Y:S02]  /*0470*/  IADD3 R33, PT, PT, R33, 0x8, RZ ;  /* 0x0000000821217810 */ /* 0x000fe40007ffe0ff */
[----:B------:R-:W-:Y:S02]  /*0480*/  LEA R35, R35, UR4, 0x4 ;  /* 0x0000000423237c11 */ /* 0x000fe4000f8e20ff */
[----:B------:R-:W-:Y:S02]  /*0490*/  LEA R34, R34, UR6, 0x4 ;  /* 0x0000000622227c11 */ /* 0x000fe4000f8e20ff */
[----:B------:R-:W-:Y:S01]  /*04a0*/  ISETP.NE.AND P0, PT, R33, 0x20, PT ;  /* 0x000000202100780c */ /* 0x000fe20003f05270 */
[----:B------:R-:W-:Y:S04]  /*04b0*/  LDS.128 R8, [R35] ;  /* 0x0000000023087984 */ /* 0x000fe80000000c00 */
[----:B------:R-:W1:Y:S04]  /*04c0*/  LDS.128 R16, [R34] ;  /* 0x0000000022107984 */ /* 0x000e680000000c00 */
[----:B0-----:R-:W0:Y:S01]  /*04d0*/  LDS.128 R4, [R34+0x200] ;  /* 0x0002000022047984 */ /* 0x001e220000000c00 */
[C---:B-1----:R-:W-:Y:S01]  /*04e0*/  FFMA R16, R8.reuse, R16, R27 ;  /* 0x0000001008107223 */ /* 0x042fe2000000001b */
[----:B0-----:R-:W-:-:S03]  /*04f0*/  FFMA R4, R8, R4, R13 ;  /* 0x0000000408047223 */ /* 0x001fc6000000000d */
[C---:B------:R-:W-:Y:S01]  /*0500*/  FFMA R13, R9.reuse, R17, R16 ;  /* 0x00000011090d7223 */ /* 0x040fe20000000010 */
[----:B------:R-:W-:-:S03]  /*0510*/  FFMA R17, R9, R5, R4 ;  /* 0x0000000509117223 */ /* 0x000fc60000000004 */
[C---:B------:R-:W-:Y:S02]  /*0520*/  FFMA R18, R10.reuse, R18, R13 ;  /* 0x000000120a127223 */ /* 0x040fe4000000000d */
[----:B------:R-:W0:Y:S01]  /*0530*/  LDS.128 R12, [R34+0x400] ;  /* 0x00040000220c7984 */ /* 0x000e220000000c00 */
[----:B------:R-:W-:Y:S01]  /*0540*/  FFMA R6, R10, R6, R17 ;  /* 0x000000060a067223 */ /* 0x000fe20000000011 */
[----:B0-----:R-:W-:Y:S02]  /*0550*/  FFMA R12, R8, R12, R21 ;  /* 0x0000000c080c7223 */ /* 0x001fe40000000015 */
[----:B------:R-:W0:Y:S02]  /*0560*/  LDS.128 R20, [R34+0x600] ;  /* 0x0006000022147984 */ /* 0x000e240000000c00 */
[----:B------:R-:W-:Y:S01]  /*0570*/  FFMA R5, R9, R13, R12 ;  /* 0x0000000d09057223 */ /* 0x000fe2000000000c */
[----:B------:R-:W-:Y:S02]  /*0580*/  FFMA R13, R11, R19, R18 ;  /* 0x000000130b0d7223 */ /* 0x000fe40000000012 */
[----:B------:R-:W-:Y:S01]  /*0590*/  LDS.128 R16, [R35+0x10] ;  /* 0x0000100023107984 */ /* 0x000fe20000000c00 */
[----:B------:R-:W-:Y:S01]  /*05a0*/  FFMA R14, R10, R14, R5 ;  /* 0x0000000e0a0e7223 */ /* 0x000fe20000000005 */
[----:B0-----:R-:W-:-:S04]  /*05b0*/  FFMA R20, R8, R20, R25 ;  /* 0x0000001408147223 */ /* 0x001fc80000000019 */
[----:B------:R-:W-:Y:S01]  /*05c0*/  FFMA R21, R9, R21, R20 ;  /* 0x0000001509157223 */ /* 0x000fe20000000014 */
[C---:B------:R-:W-:Y:S02]  /*05d0*/  FFMA R9, R11.reuse, R7, R6 ;  /* 0x000000070b097223 */ /* 0x040fe40000000006 */
[----:B------:R-:W0:Y:S01]  /*05e0*/  LDS.128 R4, [R34+0x10] ;  /* 0x0000100022047984 */ /* 0x000e220000000c00 */
[----:B------:R-:W-:Y:S01]  /*05f0*/  FFMA R22, R10, R22, R21 ;  /* 0x000000160a167223 */ /* 0x000fe20000000015 */
[----:B------:R-:W-:-:S03]  /*0600*/  FFMA R21, R11, R15, R14 ;  /* 0x0000000f0b157223 */ /* 0x000fc6000000000e */
[----:B------:R-:W-:Y:S01]  /*0610*/  FFMA R27, R11, R23, R22 ;  /* 0x000000170b1b7223 */ /* 0x000fe20000000016 */
[----:B0-----:R-:W-:Y:S02]  /*0620*/  FFMA R4, R16, R4, R13 ;  /* 0x0000000410047223 */ /* 0x001fe4000000000d */
[----:B------:R-:W0:Y:S02]  /*0630*/  LDS.128 R12, [R34+0x210] ;  /* 0x00021000220c7984 */ /* 0x000e240000000c00 */
        /* <DEDUP_REMOVED lines=12> */
[----:B0-----:R-:W-:-:S04]  /*0700*/  FFMA R20, R16, R20, R27 ;  /* 0x0000001410147223 */ /* 0x001fc8000000001b */
[----:B------:R-:W-:Y:S01]  /*0710*/  FFMA R21, R17, R21, R20 ;  /* 0x0000001511157223 */ /* 0x000fe20000000014 */
[C---:B------:R-:W-:Y:S02]  /*0720*/  FFMA R17, R19.reuse, R15, R14 ;  /* 0x0000000f13117223 */ /* 0x040fe4000000000e */
[----:B------:R-:W0:Y:S01]  /*0730*/  LDS.128 R12, [R35+0x20] ;  /* 0x00002000230c7984 */ /* 0x000e220000000c00 */
[----:B------:R-:W-:Y:S01]  /*0740*/  FFMA R22, R18, R22, R21 ;  /* 0x0000001612167223 */ /* 0x000fe20000000015 */
[C---:B------:R-:W-:Y:S02]  /*0750*/  FFMA R21, R19.reuse, R11, R10 ;  /* 0x0000000b13157223 */ /* 0x040fe4000000000a */
[----:B------:R-:W1:Y:S01]  /*0760*/  LDS.128 R8, [R34+0x220] ;  /* 0x0002200022087984 */ /* 0x000e620000000c00 */
[----:B------:R-:W-:Y:S01]  /*0770*/  FFMA R27, R19, R23, R22 ;  /* 0x00000017131b7223 */ /* 0x000fe20000000016 */
[C---:B0-----:R-:W-:Y:S01]  /*0780*/  FFMA R4, R12.reuse, R4, R25 ;  /* 0x000000040c047223 */ /* 0x041fe20000000019 */
[----:B-1----:R-:W-:-:S03]  /*0790*/  FFMA R8, R12, R8, R17 ;  /* 0x000000080c087223 */ /* 0x002fc60000000011 */
[C---:B------:R-:W-:Y:S01]  /*07a0*/  FFMA R5, R13.reuse, R5, R4 ;  /* 0x000000050d057223 */ /* 0x040fe20000000004 */
[----:B------:R-:W0:Y:S01]  /*07b0*/  LDS.128 R16, [R34+0x420] ;  /* 0x0004200022107984 */ /* 0x000e220000000c00 */
[----:B------:R-:W-:Y:S02]  /*07c0*/  FFMA R9, R13, R9, R8 ;  /* 0x000000090d097223 */ /* 0x000fe40000000008 */
[C---:B------:R-:W-:Y:S02]  /*07d0*/  FFMA R6, R14.reuse, R6, R5 ;  /* 0x000000060e067223 */ /* 0x040fe40000000005 */
[----:B------:R-:W-:Y:S02]  /*07e0*/  FFMA R10, R14, R10, R9 ;  /* 0x0000000a0e0a7223 */ /* 0x000fe40000000009 */
[----:B------:R-:W-:Y:S01]  /*07f0*/  FFMA R25, R15, R7, R6 ;  /* 0x000000070f197223 */ /* 0x000fe20000000006 */
[----:B0-----:R-:W-:Y:S02]  /*0800*/  FFMA R16, R12, R16, R21 ;  /* 0x000000100c107223 */ /* 0x001fe40000000015 */
[----:B------:R-:W0:Y:S02]  /*0810*/  LDS.128 R20, [R34+0x620] ;  /* 0x0006200022147984 */ /* 0x000e240000000c00 */
[----:B------:R-:W-:Y:S01]  /*0820*/  FFMA R5, R13, R17, R16 ;  /* 0x000000110d057223 */ /* 0x000fe20000000010 */
[----:B------:R-:W-:-:S02]  /*0830*/  FFMA R17, R15, R11, R10 ;  /* 0x0000000b0f117223 */ /* 0x000fc4000000000a */
[----:B------:R-:W-:Y:S01]  /*0840*/  LDS.128 R8, [R35+0x30] ;  /* 0x0000300023087984 */ /* 0x000fe20000000c00 */
[----:B------:R-:W-:-:S03]  /*0850*/  FFMA R18, R14, R18, R5 ;  /* 0x000000120e127223 */ /* 0x000fc60000000005 */
[----:B------:R-:W1:Y:S01]  /*0860*/  LDS.128 R4, [R34+0x30] ;  /* 0x0000300022047984 */ /* 0x000e620000000c00 */
[----:B0-----:R-:W-:-:S04]  /*0870*/  FFMA R20, R12, R20, R27 ;  /* 0x000000140c147223 */ /* 0x001fc8000000001b */
[----:B------:R-:W-:-:S04]  /*0880*/  FFMA R21, R13, R21, R20 ;  /* 0x000000150d157223 */ /* 0x000fc80000000014 */
[----:B------:R-:W-:Y:S01]  /*0890*/  FFMA R22, R14, R22, R21 ;  /* 0x000000160e167223 */ /* 0x000fe20000000015 */
[C---:B------:R-:W-:Y:S01]  /*08a0*/  FFMA R21, R15.reuse, R19, R18 ;  /* 0x000000130f157223 */ /* 0x040fe20000000012 */
[----:B-1----:R-:W-:Y:S02]  /*08b0*/  FFMA R4, R8, R4, R25 ;  /* 0x0000000408047223 */ /* 0x002fe40000000019 */
[----:B------:R-:W-:Y:S02]  /*08c0*/  FFMA R27, R15, R23, R22 ;  /* 0x000000170f1b7223 */ /* 0x000fe40000000016 */
[----:B------:R-:W0:Y:S01]  /*08d0*/  LDS.128 R12, [R34+0x230] ;  /* 0x00023000220c7984 */ /* 0x000e220000000c00 */
[----:B------:R-:W-:-:S04]  /*08e0*/  FFMA R5, R9, R5, R4 ;  /* 0x0000000509057223 */ /* 0x000fc80000000004 */
[----:B------:R-:W-:-:S04]  /*08f0*/  FFMA R6, R10, R6, R5 ;  /* 0x000000060a067223 */ /* 0x000fc80000000005 */
[----:B------:R-:W-:Y:S01]  /*0900*/  FFMA R25, R11, R7, R6 ;  /* 0x000000070b197223 */ /* 0x000fe20000000006 */
[----:B0-----:R-:W-:Y:S02]  /*0910*/  FFMA R12, R8, R12, R17 ;  /* 0x0000000c080c7223 */ /* 0x001fe40000000011 */
[----:B------:R-:W0:Y:S02]  /*0920*/  LDS.128 R16, [R34+0x430] ;  /* 0x0004300022107984 */ /* 0x000e240000000c00 */
[----:B------:R-:W-:-:S04]  /*0930*/  FFMA R13, R9, R13, R12 ;  /* 0x0000000d090d7223 */ /* 0x000fc8000000000c */
[----:B------:R-:W-:Y:S01]  /*0940*/  FFMA R14, R10, R14, R13 ;  /* 0x0000000e0a0e7223 */ /* 0x000fe2000000000d */
[----:B0-----:R-:W-:Y:S02]  /*0950*/  FFMA R16, R8, R16, R21 ;  /* 0x0000001008107223 */ /* 0x001fe40000000015 */
[----:B------:R-:W0:Y:S02]  /*0960*/  LDS.128 R20, [R34+0x630] ;  /* 0x0006300022147984 */ /* 0x000e240000000c00 */
[----:B------:R-:W-:Y:S01]  /*0970*/  FFMA R5, R9, R17, R16 ;  /* 0x0000001109057223 */ /* 0x000fe20000000010 */
[----:B------:R-:W-:Y:S02]  /*0980*/  FFMA R17, R11, R15, R14 ;  /* 0x0000000f0b117223 */ /* 0x000fe4000000000e */
        /* <DEDUP_REMOVED lines=50> */
[----:B------:R-:W-:Y:S01]  /*0cb0*/  FFMA R23, R11, R23, R22 ;  /* 0x000000170b177223 */ /* 0x000fe20000000016 */
[----:B------:R-:W-:Y:S01]  /*0cc0*/  LDS.128 R24, [R34+0x70] ;  /* 0x0000700022187984 */ /* 0x000fe20000000c00 */
[----:B------:R-:W-:-:S03]  /*0cd0*/  FFMA R17, R5, R17, R16 ;  /* 0x0000001105117223 */ /* 0x000fc60000000010 */
[----:B------:R-:W0:Y:S01]  /*0ce0*/  LDS.128 R8, [R34+0x260] ;  /* 0x0002600022087984 */ /* 0x000e220000000c00 */
[----:B------:R-:W-:Y:S01]  /*0cf0*/  FFMA R18, R6, R18, R17 ;  /* 0x0000001206127223 */ /* 0x000fe20000000011 */
[----:B0-----:R-:W-:Y:S02]  /*0d00*/  FFMA R8, R4, R8, R13 ;  /* 0x0000000804087223 */ /* 0x001fe4000000000d */
[----:B------:R-:W0:Y:S02]  /*0d10*/  LDS.128 R12, [R34+0x460] ;  /* 0x00046000220c7984 */ /* 0x000e240000000c00 */
[----:B------:R-:W-:Y:S01]  /*0d20*/  FFMA R17, R5, R9, R8 ;  /* 0x0000000905117223 */ /* 0x000fe20000000008 */
[----:B------:R-:W-:-:S03]  /*0d30*/  FFMA R9, R7, R19, R18 ;  /* 0x0000001307097223 */ /* 0x000fc60000000012 */
[----:B------:R-:W-:Y:S02]  /*0d40*/  FFMA R10, R6, R10, R17 ;  /* 0x0000000a060a7223 */ /* 0x000fe40000000011 */
[----:B------:R-:W1:Y:S01]  /*0d50*/  LDS.128 R16, [R34+0x660] ;  /* 0x0006600022107984 */ /* 0x000e620000000c00 */
[----:B0-----:R-:W-:-:S04]  /*0d60*/  FFMA R12, R4, R12, R21 ;  /* 0x0000000c040c7223 */ /* 0x001fc80000000015 */
[----:B------:R-:W-:Y:S01]  /*0d70*/  FFMA R13, R5, R13, R12 ;  /* 0x0000000d050d7223 */ /* 0x000fe2000000000c */
[----:B-1----:R-:W-:-:S03]  /*0d80*/  FFMA R16, R4, R16, R23 ;  /* 0x0000001004107223 */ /* 0x002fc60000000017 */
[C---:B------:R-:W-:Y:S01]  /*0d90*/  FFMA R14, R6.reuse, R14, R13 ;  /* 0x0000000e060e7223 */ /* 0x040fe2000000000d */
[----:B------:R-:W0:Y:S01]  /*0da0*/  LDS.128 R20, [R35+0x70] ;  /* 0x0000700023147984 */ /* 0x000e220000000c00 */
[----:B------:R-:W-:Y:S01]  /*0db0*/  FFMA R17, R5, R17, R16 ;  /* 0x0000001105117223 */ /* 0x000fe20000000010 */
[C---:B------:R-:W-:Y:S01]  /*0dc0*/  FFMA R5, R7.reuse, R11, R10 ;  /* 0x0000000b07057223 */ /* 0x040fe2000000000a */
[----:B------:R-:W-:Y:S02]  /*0dd0*/  FFMA R15, R7, R15, R14 ;  /* 0x0000000f070f7223 */ /* 0x000fe4000000000e */
        /* <DEDUP_REMOVED lines=17> */
[----:B------:R-:W-:-:S03]  /*0ef0*/  FFMA R21, R23, R7, R6 ;  /* 0x0000000717157223 */ /* 0x000fc60000000006 */
[----:B------:R-:W-:Y:S01]  /*0f00*/  FFMA R14, R22, R14, R13 ;  /* 0x0000000e160e7223 */ /* 0x000fe2000000000d */
[----:B------:R-:W-:-:S03]  /*0f10*/  FFMA R13, R23, R11, R10 ;  /* 0x0000000b170d7223 */ /* 0x000fc6000000000a */
[----:B------:R-:W-:Y:S01]  /*0f20*/  FFMA R25, R23, R15, R14 ;  /* 0x0000000f17197223 */ /* 0x000fe2000000000e */
[----:B------:R-:W-:Y:S06]  /*0f30*/  @P0 BRA `(.L_x_64) ;  /* 0xfffffff400440947 */ /* 0x000fec000383ffff */
[----:B------:R1:W-:Y:S04]  /*0f40*/  STS [R32], R27 ;  /* 0x0000001b20007388 */ /* 0x0003e80000000800 */
[----:B------:R1:W-:Y:S04]  /*0f50*/  STS [R32+0x40], R13 ;  /* 0x0000400d20007388 */ /* 0x0003e80000000800 */
[----:B------:R1:W-:Y:S04]  /*0f60*/  STS [R32+0x80], R21 ;  /* 0x0000801520007388 */ /* 0x0003e80000000800 */
[----:B------:R1:W-:Y:S02]  /*0f70*/  STS [R32+0xc0], R25 ;  /* 0x0000c01920007388 */ /* 0x0003e40000000800 */
.L_x_63:
[----:B------:R-:W-:Y:S05]  /*0f80*/  BSYNC.RECONVERGENT B0 ;  /* 0x0000000000007941 */ /* 0x000fea0003800200 */
.L_x_62:
[----:B------:R-:W-:Y:S01]  /*0f90*/  BAR.SYNC.DEFER_BLOCKING 0x0 ;  /* 0x0000000000007b1d */ /* 0x000fe20000010000 */
[----:B------:R-:W-:-:S05]  /*0fa0*/  ISETP.NE.AND P0, PT, R3, RZ, PT ;  /* 0x000000ff0300720c */ /* 0x000fca0003f05270 */
[----:B------:R-:W-:Y:S08]  /*0fb0*/  BSSY.RECONVERGENT B0, `(.L_x_65) ;  /* 0x0000047000007945 */ /* 0x000ff00003800200 */
[----:B------:R-:W-:Y:S05]  /*0fc0*/  @P0 BRA `(.L_x_66) ;  /* 0x0000000400140947 */ /* 0x000fea0003800000 */
[----:B------:R-:W2:Y:S01]  /*0fd0*/  S2UR UR5, SR_CgaCtaId ;  /* 0x00000000000579c3 */ /* 0x000ea20000008800 */
[----:B------:R-:W-:Y:S02]  /*0fe0*/  UMOV UR4, 0x400 ;  /* 0x0000040000047882 */ /* 0x000fe40000000000 */
[----:B------:R-:W-:-:S04]  /*0ff0*/  UIADD3 UR4, UPT, UPT, UR4, 0x4100, URZ ;  /* 0x0000410004047890 */ /* 0x000fc8000fffe0ff */
[----:B--2---:R-:W-:-:S06]  /*1000*/  ULEA UR4, UR5, UR4, 0x18 ;  /* 0x0000000405047291 */ /* 0x004fcc000f8ec0ff */
[----:B0-----:R-:W-:-:S05]  /*1010*/  LEA R4, R2, UR4, 0x2 ;  /* 0x0000000402047c11 */ /* 0x001fca000f8e10ff */
[----:B------:R-:W0:Y:S04]  /*1020*/  LDS R6, [R4] ;  /* 0x0000000004067984 */ /* 0x000e280000000800 */
[----:B------:R-:W2:Y:S04]  /*1030*/  LDS R5, [R4+0x40] ;  /* 0x0000400004057984 */ /* 0x000ea80000000800 */
[----:B------:R-:W3:Y:S04]  /*1040*/  LDS R8, [R4+0x80] ;  /* 0x0000800004087984 */ /* 0x000ee80000000800 */
[----:B------:R-:W4:Y:S04]  /*1050*/  LDS R10, [R4+0xc0] ;  /* 0x0000c000040a7984 */ /* 0x000f280000000800 */
[----:B------:R-:W5:Y:S04]  /*1060*/  LDS R12, [R4+0x100] ;  /* 0x00010000040c7984 */ /* 0x000f680000000800 */
[----:B------:R-:W1:Y:S04]  /*1070*/  LDS R14, [R4+0x140] ;  /* 0x00014000040e7984 */ /* 0x000e680000000800 */
[----:B------:R-:W1:Y:S01]  /*1080*/  LDS R16, [R4+0x180] ;  /* 0x0001800004107984 */ /* 0x000e620000000800 */
[----:B0-----:R-:W-:-:S04]  /*1090*/  FSETP.GT.AND P2, PT, R6, R29, PT ;  /* 0x0000001d0600720b */ /* 0x001fc80003f44000 */
[----:B------:R-:W-:Y:S02]  /*10a0*/  FSEL R6, R6, R29, P2 ;  /* 0x0000001d06067208 */ /* 0x000fe40001000000 */
[----:B------:R-:W-:Y:S02]  /*10b0*/  SEL R30, R28, R30, P2 ;  /* 0x0000001e1c1e7207 */ /* 0x000fe40001000000 */
[----:B--2---:R-:W-:-:S04]  /*10c0*/  FSETP.GT.AND P3, PT, R5, R6, PT ;  /* 0x000000060500720b */ /* 0x004fc80003f64000 */
[----:B------:R-:W-:Y:S02]  /*10d0*/  FSEL R5, R5, R6, P3 ;  /* 0x0000000605057208 */ /* 0x000fe40001800000 */
[----:B------:R-:W0:Y:S02]  /*10e0*/  LDS R6, [R4+0x1c0] ;  /* 0x0001c00004067984 */ /* 0x000e240000000800 */
[----:B---3--:R-:W-:-:S04]  /*10f0*/  FSETP.GT.AND P4, PT, R8, R5, PT ;  /* 0x000000050800720b */ /* 0x008fc80003f84000 */
[----:B------:R-:W-:Y:S02]  /*1100*/  FSEL R5, R8, R5, P4 ;  /* 0x0000000508057208 */ /* 0x000fe40002000000 */
[----:B------:R-:W2:Y:S01]  /*1110*/  LDS R8, [R4+0x200] ;  /* 0x0002000004087984 */ /* 0x000ea20000000800 */
[----:B------:R-:W-:Y:S02]  /*1120*/  @P3 IADD3 R30, PT, PT, R28, 0x1, RZ ;  /* 0x000000011c1e3810 */ /* 0x000fe40007ffe0ff */
[----:B----4-:R-:W-:-:S04]  /*1130*/  FSETP.GT.AND P1, PT, R10, R5, PT ;  /* 0x000000050a00720b */ /* 0x010fc80003f24000 */
[----:B------:R-:W-:Y:S02]  /*1140*/  FSEL R5, R10, R5, P1 ;  /* 0x000000050a057208 */ /* 0x000fe40000800000 */
[----:B------:R-:W3:Y:S01]  /*1150*/  LDS R10, [R4+0x240] ;  /* 0x00024000040a7984 */ /* 0x000ee20000000800 */
[----:B------:R-:W-:Y:S02]  /*1160*/  @P4 IADD3 R30, PT, PT, R28, 0x2, RZ ;  /* 0x000000021c1e4810 */ /* 0x000fe40007ffe0ff */
[----:B-----5:R-:W-:-:S04]  /*1170*/  FSETP.GT.AND P6, PT, R12, R5, PT ;  /* 0x000000050c00720b */ /* 0x020fc80003fc4000 */
[----:B------:R-:W-:Y:S02]  /*1180*/  FSEL R5, R12, R5, P6 ;  /* 0x000000050c057208 */ /* 0x000fe40003000000 */
[----:B------:R-:W4:Y:S01]  /*1190*/  LDS R12, [R4+0x280] ;  /* 0x00028000040c7984 */ /* 0x000f220000000800 */
[----:B------:R-:W-:Y:S02]  /*11a0*/  @P1 IADD3 R30, PT, PT, R28, 0x3, RZ ;  /* 0x000000031c1e1810 */ /* 0x000fe40007ffe0ff */
[----:B-1----:R-:W-:-:S04]  /*11b0*/  FSETP.GT.AND P5, PT, R14, R5, PT ;  /* 0x000000050e00720b */ /* 0x002fc80003fa4000 */
[----:B------:R-:W-:Y:S02]  /*11c0*/  FSEL R5, R14, R5, P5 ;  /* 0x000000050e057208 */ /* 0x000fe40002800000 */
[----:B------:R-:W1:Y:S01]  /*11d0*/  LDS R14, [R4+0x2c0] ;  /* 0x0002c000040e7984 */ /* 0x000e620000000800 */
[----:B------:R-:W-:Y:S02]  /*11e0*/  @P6 IADD3 R30, PT, PT, R28, 0x4, RZ ;  /* 0x000000041c1e6810 */ /* 0x000fe40007ffe0ff */
[----:B------:R-:W-:-:S04]  /*11f0*/  FSETP.GT.AND P2, PT, R16, R5, PT ;  /* 0x000000051000720b */ /* 0x000fc80003f44000 */
[----:B------:R-:W-:Y:S02]  /*1200*/  FSEL R5, R16, R5, P2 ;  /* 0x0000000510057208 */ /* 0x000fe40001000000 */
[----:B------:R-:W5:Y:S01]  /*1210*/  LDS R16, [R4+0x300] ;  /* 0x0003000004107984 */ /* 0x000f620000000800 */
[----:B------:R-:W-:Y:S02]  /*1220*/  @P5 IADD3 R30, PT, PT, R28, 0x5, RZ ;  /* 0x000000051c1e5810 */ /* 0x000fe40007ffe0ff */
[----:B0-----:R-:W-:-:S04]  /*1230*/  FSETP.GT.AND P3, PT, R6, R5, PT ;  /* 0x000000050600720b */ /* 0x001fc80003f64000 */
[----:B------:R-:W-:Y:S02]  /*1240*/  FSEL R5, R6, R5, P3 ;  /* 0x0000000506057208 */ /* 0x000fe40001800000 */
[----:B------:R-:W0:Y:S01]  /*1250*/  LDS R6, [R4+0x340] ;  /* 0x0003400004067984 */ /* 0x000e220000000800 */
[----:B------:R-:W-:Y:S02]  /*1260*/  @P2 IADD3 R30, PT, PT, R28, 0x6, RZ ;  /* 0x000000061c1e2810 */ /* 0x000fe40007ffe0ff */
[----:B--2---:R-:W-:-:S04]  /*1270*/  FSETP.GT.AND P4, PT, R8, R5, PT ;  /* 0x000000050800720b */ /* 0x004fc80003f84000 */
[----:B------:R-:W-:Y:S02]  /*1280*/  FSEL R5, R8, R5, P4 ;  /* 0x0000000508057208 */ /* 0x000fe40002000000 */
[----:B------:R-:W2:Y:S01]  /*1290*/  LDS R8, [R4+0x380] ;  /* 0x0003800004087984 */ /* 0x000ea20000000800 */
[----:B------:R-:W-:Y:S02]  /*12a0*/  @P3 IADD3 R30, PT, PT, R28, 0x7, RZ ;  /* 0x000000071c1e3810 */ /* 0x000fe40007ffe0ff */
[----:B---3--:R-:W-:-:S04]  /*12b0*/  FSETP.GT.AND P1, PT, R10, R5, PT ;  /* 0x000000050a00720b */ /* 0x008fc80003f24000 */
[----:B------:R-:W-:Y:S02]  /*12c0*/  FSEL R5, R10, R5, P1 ;  /* 0x000000050a057208 */ /* 0x000fe40000800000 */
[----:B------:R-:W3:Y:S01]  /*12d0*/  LDS R10, [R4+0x3c0] ;  /* 0x0003c000040a7984 */ /* 0x000ee20000000800 */
[----:B------:R-:W-:Y:S02]  /*12e0*/  @P4 IADD3 R30, PT, PT, R28, 0x8, RZ ;  /* 0x000000081c1e4810 */ /* 0x000fe40007ffe0ff */
[----:B----4-:R-:W-:-:S04]  /*12f0*/  FSETP.GT.AND P6, PT, R12, R5, PT ;  /* 0x000000050c00720b */ /* 0x010fc80003fc4000 */
[----:B------:R-:W-:Y:S02]  /*1300*/  FSEL R5, R12, R5, P6 ;  /* 0x000000050c057208 */ /* 0x000fe40003000000 */
[----:B------:R-:W-:Y:S02]  /*1310*/  @P1 IADD3 R30, PT, PT, R28, 0x9, RZ ;  /* 0x000000091c1e1810 */ /* 0x000fe40007ffe0ff */
[----:B-1----:R-:W-:-:S04]  /*1320*/  FSETP.GT.AND P5, PT, R14, R5, PT ;  /* 0x000000050e00720b */ /* 0x002fc80003fa4000 */
[----:B------:R-:W-:Y:S02]  /*1330*/  FSEL R5, R14, R5, P5 ;  /* 0x000000050e057208 */ /* 0x000fe40002800000 */
[----:B------:R-:W-:Y:S02]  /*1340*/  @P6 IADD3 R30, PT, PT, R28, 0xa, RZ ;  /* 0x0000000a1c1e6810 */ /* 0x000fe40007ffe0ff */
[----:B-----5:R-:W-:-:S04]  /*1350*/  FSETP.GT.AND P2, PT, R16, R5, PT ;  /* 0x000000051000720b */ /* 0x020fc80003f44000 */
[----:B------:R-:W-:Y:S02]  /*1360*/  FSEL R5, R16, R5, P2 ;  /* 0x0000000510057208 */ /* 0x000fe40001000000 */
[----:B------:R-:W-:Y:S02]  /*1370*/  @P5 IADD3 R30, PT, PT, R28, 0xb, RZ ;  /* 0x0000000b1c1e5810 */ /* 0x000fe40007ffe0ff */
[----:B0-----:R-:W-:-:S04]  /*1380*/  FSETP.GT.AND P3, PT, R6, R5, PT ;  /* 0x000000050600720b */ /* 0x001fc80003f64000 */
[----:B------:R-:W-:Y:S02]  /*1390*/  FSEL R5, R6, R5, P3 ;  /* 0x0000000506057208 */ /* 0x000fe40001800000 */
[----:B------:R-:W-:Y:S02]  /*13a0*/  @P2 IADD3 R30, PT, PT, R28, 0xc, RZ ;  /* 0x0000000c1c1e2810 */ /* 0x000fe40007ffe0ff */
[----:B--2---:R-:W-:-:S04]  /*13b0*/  FSETP.GT.AND P1, PT, R8, R5, PT ;  /* 0x000000050800720b */ /* 0x004fc80003f24000 */
[----:B------:R-:W-:Y:S02]  /*13c0*/  FSEL R29, R8, R5, P1 ;  /* 0x00000005081d7208 */ /* 0x000fe40000800000 */
[----:B------:R-:W-:Y:S02]  /*13d0*/  @P3 IADD3 R30, PT, PT, R28, 0xd, RZ ;  /* 0x0000000d1c1e3810 */ /* 0x000fe40007ffe0ff */
[----:B---3--:R-:W-:-:S05]  /*13e0*/  FSETP.GT.AND P2, PT, R10, R29, PT ;  /* 0x0000001d0a00720b */ /* 0x008fca0003f44000 */
[----:B------:R-:W-:-:S08]  /*13f0*/  @P1 IADD3 R30, PT, PT, R28, 0xe, RZ ;  /* 0x0000000e1c1e1810 */ /* 0x000fd00007ffe0ff */
[----:B------:R-:W-:Y:S02]  /*1400*/  @P2 MOV R29, R10 ;  /* 0x0000000a001d2202 */ /* 0x000fe40000000f00 */
[----:B------:R-:W-:-:S07]  /*1410*/  @P2 IADD3 R30, PT, PT, R28, 0xf, RZ ;  /* 0x0000000f1c1e2810 */ /* 0x000fce0007ffe0ff */
.L_x_66:
[----:B------:R-:W-:Y:S05]  /*1420*/  BSYNC.RECONVERGENT B0 ;  /* 0x0000000000007941 */ /* 0x000fea0003800200 */
.L_x_65:
[----:B------:R-:W-:Y:S01]  /*1430*/  IADD3 R28, PT, PT, R28, 0x10, RZ ;  /* 0x000000101c1c7810 */ /* 0x000fe20007ffe0ff */
[----:B------:R-:W-:Y:S03]  /*1440*/  BAR.SYNC.DEFER_BLOCKING 0x0 ;  /* 0x0000000000007b1d */ /* 0x000fe60000010000 */
[----:B------:R-:W-:-:S13]  /*1450*/  ISETP.GE.U32.AND P1, PT, R28, 0x4000, PT ;  /* 0x000040001c00780c */ /* 0x000fda0003f26070 */
[----:B------:R-:W-:Y:S05]  /*1460*/  @!P1 BRA `(.L_x_67) ;  /* 0xffffffec007c9947 */ /* 0x000fea000383ffff */
[----:B------:R-:W-:Y:S05]  /*1470*/  @P0 EXIT ;  /* 0x000000000000094d */ /* 0x000fea0003800000 */
[----:B0-----:R-:W0:Y:S01]  /*1480*/  LDC.64 R4, c[0x0][0x390] ;  /* 0x0000e400ff047b82 */ /* 0x001e220000000a00 */
[----:B------:R-:W-:-:S07]  /*1490*/  LEA R9, R0, R2, 0x4 ;  /* 0x0000000200097211 */ /* 0x000fce00078e20ff */
[----:B------:R-:W2:Y:S01]  /*14a0*/  LDC.64 R6, c[0x0][0x398] ;  /* 0x0000e600ff067b82 */ /* 0x000ea20000000a00 */
[----:B0-----:R-:W-:-:S05]  /*14b0*/  IMAD.WIDE R2, R9, 0x4, R4 ;  /* 0x0000000409027825 */ /* 0x001fca00078e0204 */
[----:B------:R-:W-:Y:S01]  /*14c0*/  STG.E desc[UR8][R2.64], R29 ;  /* 0x0000001d02007986 */ /* 0x000fe2000c101908 */
[----:B--2---:R-:W-:-:S05]  /*14d0*/  IMAD.WIDE R4, R9, 0x4, R6 ;  /* 0x0000000409047825 */ /* 0x004fca00078e0206 */
[----:B------:R-:W-:Y:S01]  /*14e0*/  STG.E desc[UR8][R4.64], R30 ;  /* 0x0000001e04007986 */ /* 0x000fe2000c101908 */
[----:B------:R-:W-:Y:S05]  /*14f0*/  EXIT ;  /* 0x000000000000794d */ /* 0x000fea0003800000 */
.L_x_68:
        /* <DEDUP_REMOVED lines=16> */
.L_x_113:


//--------------------- .text._Z6Match4PKfS0_PfPi --------------------------
	.section	.text._Z6Match4PKfS0_PfPi,"ax",@progbits
	.align	128
        .global         _Z6Match4PKfS0_PfPi
        .type           _Z6Match4PKfS0_PfPi,@function
        .size           _Z6Match4PKfS0_PfPi,(.L_x_114 - _Z6Match4PKfS0_PfPi)
        .other          _Z6Match4PKfS0_PfPi,@"STO_CUDA_ENTRY STV_DEFAULT"
_Z6Match4PKfS0_PfPi:
.text._Z6Match4PKfS0_PfPi:
        /* <DEDUP_REMOVED lines=15> */
.L_x_71:
        /* <DEDUP_REMOVED lines=9> */
.L_x_70:
[----:B------:R-:W-:Y:S05]  /*0180*/  BSYNC.RECONVERGENT B0 ;  /* 0x0000000000007941 */ /* 0x000fea0003800200 */
.L_x_69:
[----:B------:R-:W1:Y:S08]  /*0190*/  S2UR UR6, SR_CgaCtaId ;  /* 0x00000000000679c3 */ /* 0x000e700000008800 */
[----:B------:R-:W-:Y:S01]  /*01a0*/  BAR.SYNC.DEFER_BLOCKING 0x0 ;  /* 0x0000000000007b1d */ /* 0x000fe20000010000 */
[CC--:B------:R-:W-:Y:S01]  /*01b0*/  LEA R26, R0.reuse, R21.reuse, 0x4 ;  /* 0x00000015001a7211 */ /* 0x0c0fe200078e20ff */
[----:B------:R-:W-:Y:S01]  /*01c0*/  HFMA2 R20, -RZ, RZ, 0, 0 ;  /* 0x00000000ff147431 */ /* 0x000fe200000001ff */
[CC--:B------:R-:W-:Y:S01]  /*01d0*/  LEA R22, R0.reuse, R21.reuse, 0x5 ;  /* 0x0000001500167211 */ /* 0x0c0fe200078e28ff */
[----:B------:R-:W-:Y:S01]  /*01e0*/  HFMA2 R2, -RZ, RZ, 0, 0 ;  /* 0x00000000ff027431 */ /* 0x000fe200000001ff */
[----:B------:R-:W-:Y:S01]  /*01f0*/  MOV R23, 0xffffffff ;  /* 0xffffffff00177802 */ /* 0x000fe20000000f00 */
[----:B------:R-:W-:Y:S01]  /*0200*/  UMOV UR5, 0x400 ;  /* 0x0000040000057882 */ /* 0x000fe20000000000 */
[-C--:B------:R-:W-:Y:S01]  /*0210*/  LEA R27, R21, R21.reuse, 0x5 ;  /* 0x00000015151b7211 */ /* 0x080fe200078e28ff */
[----:B------:R-:W-:Y:S01]  /*0220*/  UIADD3 UR4, UPT, UPT, UR5, 0x4100, URZ ;  /* 0x0000410005047890 */ /* 0x000fe2000fffe0ff */
[----:B------:R-:W-:Y:S01]  /*0230*/  LEA R25, R0, R21, 0x5 ;  /* 0x0000001500197211 */ /* 0x000fe200078e28ff */
[----:B------:R-:W-:-:S02]  /*0240*/  UIADD3 UR5, UPT, UPT, UR5, 0x2100, URZ ;  /* 0x0000210005057890 */ /* 0x000fc4000fffe0ff */
[----:B-1----:R-:W-:Y:S02]  /*0250*/  ULEA UR4, UR6, UR4, 0x18 ;  /* 0x0000000406047291 */ /* 0x002fe4000f8ec0ff */
[----:B------:R-:W-:-:S04]  /*0260*/  ULEA UR5, UR6, UR5, 0x18 ;  /* 0x0000000506057291 */ /* 0x000fc8000f8ec0ff */
[----:B------:R-:W-:Y:S02]  /*0270*/  LEA R26, R26, UR4, 0x2 ;  /* 0x000000041a1a7c11 */ /* 0x000fe4000f8e10ff */
[----:B------:R-:W-:Y:S02]  /*0280*/  LEA R22, R22, UR5, 0x4 ;  /* 0x0000000516167c11 */ /* 0x000fe4000f8e20ff */
[----:B------:R-:W-:-:S07]  /*0290*/  LEA R24, R21, UR4, 0x2 ;  /* 0x0000000415187c11 */ /* 0x000fce000f8e10ff */
.L_x_77:
[----:B0-----:R-:W0:Y:S01]  /*02a0*/  S2R R4, SR_CgaCtaId ;  /* 0x0000000000047919 */ /* 0x001e220000008800 */
[----:B------:R-:W-:Y:S01]  /*02b0*/  ISETP.GT.U32.AND P0, PT, R21, 0x1f, PT ;  /* 0x0000001f1500780c */ /* 0x000fe20003f04070 */
[----:B------:R-:W-:Y:S01]  /*02c0*/  BSSY.RECONVERGENT B0, `(.L_x_72) ;  /* 0x0000011000007945 */ /* 0x000fe20003800200 */
[----:B------:R-:W-:-:S04]  /*02d0*/  MOV R29, 0x400 ;  /* 0x00000400001d7802 */ /* 0x000fc80000000f00 */
[----:B0-----:R-:W-:-:S05]  /*02e0*/  LEA R29, R4, R29, 0x18 ;  /* 0x0000001d041d7211 */ /* 0x001fca00078ec0ff */
[----:B------:R-:W-:Y:S02]  /*02f0*/  IMAD R30, R21, 0x210, R29 ;  /* 0x00000210151e7824 */ /* 0x000fe400078e021d */
[----:B------:R-:W-:Y:S05]  /*0300*/  @P0 BRA `(.L_x_73) ;  /* 0x0000000000300947 */ /* 0x000fea0003800000 */
[----:B------:R-:W0:Y:S01]  /*0310*/  LDC.64 R8, c[0x0][0x388] ;  /* 0x0000e200ff087b82 */ /* 0x000e220000000a00 */
[----:B------:R-:W-:Y:S02]  /*0320*/  LEA R11, R2, R25, 0x5 ;  /* 0x00000019020b7211 */ /* 0x000fe400078e28ff */
[----:B------:R-:W-:Y:S02]  /*0330*/  MOV R10, R22 ;  /* 0x00000016000a7202 */ /* 0x000fe40000000f00 */
[----:B------:R-:W-:-:S07]  /*0340*/  MOV R12, R21 ;  /* 0x00000015000c7202 */ /* 0x000fce0000000f00 */
.L_x_74:
        /* <DEDUP_REMOVED lines=8> */
.L_x_73:
[----:B------:R-:W-:Y:S05]  /*03d0*/  BSYNC.RECONVERGENT B0 ;  /* 0x0000000000007941 */ /* 0x000fea0003800200 */
.L_x_72:
[----:B------:R-:W-:Y:S01]  /*03e0*/  BAR.SYNC.DEFER_BLOCKING 0x0 ;  /* 0x0000000000007b1d */ /* 0x000fe20000010000 */
[C---:B------:R-:W-:Y:S02]  /*03f0*/  LEA R28, R0.reuse, UR5, 0x9 ;  /* 0x00000005001c7c11 */ /* 0x040fe4000f8e48ff */
[----:B------:R-:W-:Y:S02]  /*0400*/  LEA R29, R27, R29, 0x4 ;  /* 0x0000001d1b1d7211 */ /* 0x000fe400078e20ff */
[----:B------:R-:W-:Y:S01]  /*0410*/  ISETP.NE.AND P0, PT, R0, RZ, PT ;  /* 0x000000ff0000720c */ /* 0x000fe20003f05270 */
[----:B------:R-:W-:Y:S01]  /*0420*/  BSSY.RECONVERGENT B0, `(.L_x_75) ;  /* 0x0000104000007945 */ /* 0x000fe20003800200 */
[----:B------:R-:W-:Y:S04]  /*0430*/  LDS.128 R4, [R30] ;  /* 0x000000001e047984 */ /* 0x000fe80000000c00 */
[----:B------:R-:W0:Y:S04]  /*0440*/  LDS.128 R16, [R28] ;  /* 0x000000001c107984 */ /* 0x000e280000000c00 */
[----:B------:R-:W-:Y:S04]  /*0450*/  LDS.128 R8, [R30+0x10] ;  /* 0x000010001e087984 */ /* 0x000fe80000000c00 */
[----:B------:R-:W1:Y:S01]  /*0460*/  LDS.128 R12, [R28+0x10] ;  /* 0x000010001c0c7984 */ /* 0x000e620000000c00 */
[----:B0-----:R-:W-:-:S04]  /*0470*/  FFMA R4, R4, R16, RZ ;  /* 0x0000001004047223 */ /* 0x001fc800000000ff */
[----:B------:R-:W-:-:S04]  /*0480*/  FFMA R5, R5, R17, R4 ;  /* 0x0000001105057223 */ /* 0x000fc80000000004 */
[----:B------:R-:W-:-:S04]  /*0490*/  FFMA R6, R6, R18, R5 ;  /* 0x0000001206067223 */ /* 0x000fc80000000005 */
[----:B------:R-:W-:Y:S02]  /*04a0*/  FFMA R7, R7, R19, R6 ;  /* 0x0000001307077223 */ /* 0x000fe40000000006 */
[----:B------:R-:W-:Y:S02]  /*04b0*/  LDS.128 R16, [R28+0x20] ;  /* 0x000020001c107984 */ /* 0x000fe40000000c00 */
[----:B-1----:R-:W-:Y:S02]  /*04c0*/  FFMA R8, R8, R12, R7 ;  /* 0x0000000c08087223 */ /* 0x002fe40000000007 */
[----:B------:R-:W0:Y:S02]  /*04d0*/  LDS.128 R4, [R30+0x20] ;  /* 0x000020001e047984 */ /* 0x000e240000000c00 */
[----:B------:R-:W-:-:S04]  /*04e0*/  FFMA R9, R9, R13, R8 ;  /* 0x0000000d09097223 */ /* 0x000fc80000000008 */
[----:B------:R-:W-:-:S04]  /*04f0*/  FFMA R10, R10, R14, R9 ;  /* 0x0000000e0a0a7223 */ /* 0x000fc80000000009 */
[----:B------:R-:W-:Y:S02]  /*0500*/  FFMA R11, R11, R15, R10 ;  /* 0x0000000f0b0b7223 */ /* 0x000fe4000000000a */
[----:B------:R-:W-:Y:S02]  /*0510*/  LDS.128 R12, [R30+0x30] ;  /* 0x000030001e0c7984 */ /* 0x000fe40000000c00 */
[----:B0-----:R-:W-:Y:S02]  /*0520*/  FFMA R4, R4, R16, R11 ;  /* 0x0000001004047223 */ /* 0x001fe4000000000b */
        /* <DEDUP_REMOVED lines=171> */
[----:B------:R-:W-:-:S04]  /*0fe0*/  FFMA R7, R7, R19, R6 ;  /* 0x0000001307077223 */ /* 0x000fc80000000006 */
[----:B0-----:R-:W-:-:S04]  /*0ff0*/  FFMA R8, R8, R12, R7 ;  /* 0x0000000c08087223 */ /* 0x001fc80000000007 */
[----:B------:R-:W-:-:S04]  /*1000*/  FFMA R9, R9, R13, R8 ;  /* 0x0000000d09097223 */ /* 0x000fc80000000008 */
[----:B------:R-:W-:-:S04]  /*1010*/  FFMA R10, R10, R14, R9 ;  /* 0x0000000e0a0a7223 */ /* 0x000fc80000000009 */
[----:B------:R-:W-:-:S05]  /*1020*/  FFMA R11, R11, R15, R10 ;  /* 0x0000000f0b0b7223 */ /* 0x000fca000000000a */
[----:B------:R0:W-:Y:S01]  /*1030*/  STS [R26], R11 ;  /* 0x0000000b1a007388 */ /* 0x0001e20000000800 */
[----:B------:R-:W-:Y:S06]  /*1040*/  BAR.SYNC.DEFER_BLOCKING 0x0 ;  /* 0x0000000000007b1d */ /* 0x000fec0000010000 */
[----:B------:R-:W-:Y:S05]  /*1050*/  @P0 BRA `(.L_x_76) ;  /* 0x0000000400000947 */ /* 0x000fea0003800000 */
[----:B------:R-:W1:Y:S04]  /*1060*/  LDS R5, [R24] ;  /* 0x0000000018057984 */ /* 0x000e680000000800 */
[----:B------:R-:W2:Y:S04]  /*1070*/  LDS R4, [R24+0x40] ;  /* 0x0000400018047984 */ /* 0x000ea80000000800 */
[----:B------:R-:W3:Y:S04]  /*1080*/  LDS R7, [R24+0x80] ;  /* 0x0000800018077984 */ /* 0x000ee80000000800 */
[----:B------:R-:W4:Y:S04]  /*1090*/  LDS R9, [R24+0xc0] ;  /* 0x0000c00018097984 */ /* 0x000f280000000800 */
[----:B0-----:R-:W0:Y:S04]  /*10a0*/  LDS R11, [R24+0x100] ;  /* 0x00010000180b7984 */ /* 0x001e280000000800 */
[----:B------:R-:W5:Y:S04]  /*10b0*/  LDS R13, [R24+0x140] ;  /* 0x00014000180d7984 */ /* 0x000f680000000800 */
[----:B------:R-:W5:Y:S01]  /*10c0*/  LDS R15, [R24+0x180] ;  /* 0x00018000180f7984 */ /* 0x000f620000000800 */
[----:B-1----:R-:W-:-:S04]  /*10d0*/  FSETP.GT.AND P2, PT, R5, R20, PT ;  /* 0x000000140500720b */ /* 0x002fc80003f44000 */
[----:B------:R-:W-:Y:S02]  /*10e0*/  FSEL R5, R5, R20, P2 ;  /* 0x0000001405057208 */ /* 0x000fe40001000000 */
[----:B------:R-:W-:Y:S02]  /*10f0*/  SEL R23, R2, R23, P2 ;  /* 0x0000001702177207 */ /* 0x000fe40001000000 */
[----:B--2---:R-:W-:-:S04]  /*1100*/  FSETP.GT.AND P3, PT, R4, R5, PT ;  /* 0x000000050400720b */ /* 0x004fc80003f64000 */
[----:B------:R-:W-:Y:S02]  /*1110*/  FSEL R4, R4, R5, P3 ;  /* 0x0000000504047208 */ /* 0x000fe40001800000 */
[----:B------:R-:W1:Y:S02]  /*1120*/  LDS R5, [R24+0x1c0] ;  /* 0x0001c00018057984 */ /* 0x000e640000000800 */
        /* <DEDUP_REMOVED lines=8> */
[----:B0-----:R-:W-:-:S04]  /*11b0*/  FSETP.GT.AND P6, PT, R11, R4, PT ;  /* 0x000000040b00720b */ /* 0x001fc80003fc4000 */
[----:B------:R-:W-:Y:S02]  /*11c0*/  FSEL R4, R11, R4, P6 ;  /* 0x000000040b047208 */ /* 0x000fe40003000000 */
[----:B------:R-:W0:Y:S01]  /*11d0*/  LDS R11, [R24+0x280] ;  /* 0x00028000180b7984 */ /* 0x000e220000000800 */
[----:B------:R-:W-:Y:S02]  /*11e0*/  @P1 IADD3 R23, PT, PT, R2, 0x3, RZ ;  /* 0x0000000302171810 */ /* 0x000fe40007ffe0ff */
[----:B-----5:R-:W-:-:S04]  /*11f0*/  FSETP.GT.AND P5, PT, R13, R4, PT ;  /* 0x000000040d00720b */ /* 0x020fc80003fa4000 */
[----:B------:R-:W-:Y:S02]  /*1200*/  FSEL R4, R13, R4, P5 ;  /* 0x000000040d047208 */ /* 0x000fe40002800000 */
[----:B------:R-:W4:Y:S01]  /*1210*/  LDS R13, [R24+0x2c0] ;  /* 0x0002c000180d7984 */ /* 0x000f220000000800 */
[----:B------:R-:W-:Y:S02]  /*1220*/  @P6 IADD3 R23, PT, PT, R2, 0x4, RZ ;  /* 0x0000000402176810 */ /* 0x000fe40007ffe0ff */
[----:B------:R-:W-:-:S04]  /*1230*/  FSETP.GT.AND P2, PT, R15, R4, PT ;  /* 0x000000040f00720b */ /* 0x000fc80003f44000 */
[----:B------:R-:W-:Y:S02]  /*1240*/  FSEL R4, R15, R4, P2 ;  /* 0x000000040f047208 */ /* 0x000fe40001000000 */
[----:B------:R-:W5:Y:S01]  /*1250*/  LDS R15, [R24+0x300] ;  /* 0x00030000180f7984 */ /* 0x000f620000000800 */
[----:B------:R-:W-:Y:S02]  /*1260*/  @P5 IADD3 R23, PT, PT, R2, 0x5, RZ ;  /* 0x0000000502175810 */ /* 0x000fe40007ffe0ff */
[----:B-1----:R-:W-:-:S04]  /*1270*/  FSETP.GT.AND P3, PT, R5, R4, PT ;  /* 0x000000040500720b */ /* 0x002fc80003f64000 */
[----:B------:R-:W-:Y:S02]  /*1280*/  FSEL R4, R5, R4, P3 ;  /* 0x0000000405047208 */ /* 0x000fe40001800000 */
[----:B------:R-:W1:Y:S01]  /*1290*/  LDS R5, [R24+0x340] ;  /* 0x0003400018057984 */ /* 0x000e620000000800 */
        /* <DEDUP_REMOVED lines=9> */
[----:B0-----:R-:W-:-:S04]  /*1330*/  FSETP.GT.AND P6, PT, R11, R4, PT ;  /* 0x000000040b00720b */ /* 0x001fc80003fc4000 */
[----:B------:R-:W-:Y:S02]  /*1340*/  FSEL R4, R11, R4, P6 ;  /* 0x000000040b047208 */ /* 0x000fe40003000000 */
[----:B------:R-:W-:Y:S02]  /*1350*/  @P1 IADD3 R23, PT, PT, R2, 0x9, RZ ;  /* 0x0000000902171810 */ /* 0x000fe40007ffe0ff */
[----:B----4-:R-:W-:-:S04]  /*1360*/  FSETP.GT.AND P5, PT, R13, R4, PT ;  /* 0x000000040d00720b */ /* 0x010fc80003fa4000 */
[----:B------:R-:W-:Y:S02]  /*1370*/  FSEL R4, R13, R4, P5 ;  /* 0x000000040d047208 */ /* 0x000fe40002800000 */
[----:B------:R-:W-:Y:S02]  /*1380*/  @P6 IADD3 R23, PT, PT, R2, 0xa, RZ ;  /* 0x0000000a02176810 */ /* 0x000fe40007ffe0ff */
[----:B-----5:R-:W-:-:S04]  /*1390*/  FSETP.GT.AND P2, PT, R15, R4, PT ;  /* 0x000000040f00720b */ /* 0x020fc80003f44000 */
[----:B------:R-:W-:Y:S02]  /*13a0*/  FSEL R4, R15, R4, P2 ;  /* 0x000000040f047208 */ /* 0x000fe40001000000 */
[----:B------:R-:W-:Y:S02]  /*13b0*/  @P5 IADD3 R23, PT, PT, R2, 0xb, RZ ;  /* 0x0000000b02175810 */ /* 0x000fe40007ffe0ff */
[----:B-1----:R-:W-:-:S04]  /*13c0*/  FSETP.GT.AND P3, PT, R5, R4, PT ;  /* 0x000000040500720b */ /* 0x002fc80003f64000 */
        /* <DEDUP_REMOVED lines=9> */
.L_x_76:
[----:B------:R-:W-:Y:S05]  /*1460*/  BSYNC.RECONVERGENT B0 ;  /* 0x0000000000007941 */ /* 0x000fea0003800200 */
.L_x_75:
[----:B------:R-:W-:Y:S01]  /*1470*/  IADD3 R2, PT, PT, R2, 0x10, RZ ;  /* 0x0000001002027810 */ /* 0x000fe20007ffe0ff */
[----:B------:R-:W-:Y:S03]  /*1480*/  BAR.SYNC.DEFER_BLOCKING 0x0 ;  /* 0x0000000000007b1d */ /* 0x000fe60000010000 */
[----:B------:R-:W-:-:S13]  /*1490*/  ISETP.GE.U32.AND P1, PT, R2, 0x4000, PT ;  /* 0x000040000200780c */ /* 0x000fda0003f26070 */
[----:B------:R-:W-:Y:S05]  /*14a0*/  @!P1 BRA `(.L_x_77) ;  /* 0xffffffec007c9947 */ /* 0x000fea000383ffff */
[----:B------:R-:W-:Y:S05]  /*14b0*/  @P0 EXIT ;  /* 0x000000000000094d */ /* 0x000fea0003800000 */
[----:B------:R-:W1:Y:S01]  /*14c0*/  LDC.64 R4, c[0x0][0x390] ;  /* 0x0000e400ff047b82 */ /* 0x000e620000000a00 */
[----:B------:R-:W-:-:S07]  /*14d0*/  LEA R21, R3, R21, 0x4 ;  /* 0x0000001503157211 */ /* 0x000fce00078e20ff */
[----:B------:R-:W2:Y:S01]  /*14e0*/  LDC.64 R6, c[0x0][0x398] ;  /* 0x0000e600ff067b82 */ /* 0x000ea20000000a00 */
[----:B-1----:R-:W-:-:S05]  /*14f0*/  IMAD.WIDE R2, R21, 0x4, R4 ;  /* 0x0000000415027825 */ /* 0x002fca00078e0204 */
[----:B------:R-:W-:Y:S01]  /*1500*/  STG.E desc[UR8][R2.64], R20 ;  /* 0x0000001402007986 */ /* 0x000fe2000c101908 */
[----:B--2---:R-:W-:-:S05]  /*1510*/  IMAD.WIDE R4, R21, 0x4, R6 ;  /* 0x0000000415047825 */ /* 0x004fca00078e0206 */
[----:B------:R-:W-:Y:S01]  /*1520*/  STG.E desc[UR8][R4.64], R23 ;  /* 0x0000001704007986 */ /* 0x000fe2000c101908 */
[----:B------:R-:W-:Y:S05]  /*1530*/  EXIT ;  /* 0x000000000000794d */ /* 0x000fea0003800000 */
.L_x_78:
        /* <DEDUP_REMOVED lines=12> */
.L_x_114:


//--------------------- .text._Z6Match3PKfS0_PfPi --------------------------
	.section	.text._Z6Match3PKfS0_PfPi,"ax",@progbits
	.align	128
        .global         _Z6Match3PKfS0_PfPi
        .type           _Z6Match3PKfS0_PfPi,@function
        .size           _Z6Match3PKfS0_PfPi,(.L_x_115 - _Z6Match3PKfS0_PfPi)
        .other          _Z6Match3PKfS0_PfPi,@"STO_CUDA_ENTRY STV_DEFAULT"
_Z6Match3PKfS0_PfPi:
.text._Z6Match3PKfS0_PfPi:
        /* <DEDUP_REMOVED lines=11> */
[----:B------:R-:W-:Y:S01]  /*00b0*/  MOV R4, 0x400 ;  /* 0x0000040000047802 */ /* 0x000fe20000000f00 */
[----:B------:R-:W-:Y:S02]  /*00c0*/  IMAD R0, R5, 0x10, R6 ;  /* 0x0000001005007824 */ /* 0x000fe400078e0206 */
[----:B------:R-:W-:Y:S01]  /*00d0*/  IMAD.MOV.U32 R11, RZ, RZ, R7 ;  /* 0x000000ffff0b7224 */ /* 0x000fe200078e0007 */
[----:B0-----:R-:W-:-:S07]  /*00e0*/  LEA R4, R9, R4, 0x18 ;  /* 0x0000000409047211 */ /* 0x001fce00078ec0ff */
.L_x_81:
[----:B------:R-:W-:-:S04]  /*00f0*/  IMAD R9, R0, 0x80, R11 ;  /* 0x0000008000097824 */ /* 0x000fc800078e020b */
[----:B01----:R-:W-:-:S06]  /*0100*/  IMAD.WIDE R8, R9, 0x4, R2 ;  /* 0x0000000409087825 */ /* 0x003fcc00078e0202 */
[----:B------:R-:W2:Y:S01]  /*0110*/  LDG.E.CONSTANT R8, desc[UR8][R8.64] ;  /* 0x0000000808087981 */ /* 0x000ea2000c1e9900 */
[----:B------:R-:W-:Y:S01]  /*0120*/  IMAD R13, R6, 0x81, R11 ;  /* 0x00000081060d7824 */ /* 0x000fe200078e020b */
[C---:B------:R-:W-:Y:S01]  /*0130*/  ISETP.GE.U32.AND P0, PT, R11.reuse, 0x70, PT ;  /* 0x000000700b00780c */ /* 0x040fe20003f06070 */
[----:B------:R-:W-:Y:S02]  /*0140*/  VIADD R11, R11, 0x10 ;  /* 0x000000100b0b7836 */ /* 0x000fe40000000000 */
[----:B------:R-:W-:-:S05]  /*0150*/  IMAD R13, R13, 0x4, R4 ;  /* 0x000000040d0d7824 */ /* 0x000fca00078e0204 */
[----:B--2---:R0:W-:Y:S05]  /*0160*/  STS [R13], R8 ;  /* 0x000000080d007388 */ /* 0x0041ea0000000800 */
[----:B------:R-:W-:Y:S05]  /*0170*/  @!P0 BRA `(.L_x_81) ;  /* 0xfffffffc00dc8947 */ /* 0x000fea000383ffff */
.L_x_80:
[----:B------:R-:W-:Y:S05]  /*0180*/  BSYNC.RECONVERGENT B0 ;  /* 0x0000000000007941 */ /* 0x000fea0003800200 */
.L_x_79:
[----:B------:R-:W1:Y:S08]  /*0190*/  S2UR UR6, SR_CgaCtaId ;  /* 0x00000000000679c3 */ /* 0x000e700000008800 */
[----:B------:R-:W-:Y:S01]  /*01a0*/  BAR.SYNC.DEFER_BLOCKING 0x0 ;  /* 0x0000000000007b1d */ /* 0x000fe20000010000 */
[----:B------:R-:W-:Y:S01]  /*01b0*/  IMAD R25, R6, 0x10, R7 ;  /* 0x0000001006197824 */ /* 0x000fe200078e0207 */
[----:B------:R-:W-:Y:S01]  /*01c0*/  VIMNMX.U32 R24, PT, PT, R7, 0x70, !PT ;  /* 0x0000007007187848 */ /* 0x000fe20007fe0000 */
[----:B------:R-:W-:-:S02]  /*01d0*/  HFMA2 R4, -RZ, RZ, 0, 0 ;  /* 0x00000000ff047431 */ /* 0x000fc400000001ff */
[----:B------:R-:W-:Y:S01]  /*01e0*/  IMAD.MOV.U32 R3, RZ, RZ, -0x1 ;  /* 0xffffffffff037424 */ /* 0x000fe200078e00ff */
[----:B------:R-:W-:Y:S01]  /*01f0*/  UMOV UR4, 0x400 ;  /* 0x0000040000047882 */ /* 0x000fe20000000000 */
[----:B------:R-:W-:Y:S01]  /*0200*/  IMAD R23, R6, 0x70, R25 ;  /* 0x0000007006177824 */ /* 0x000fe200078e0219 */
[----:B------:R-:W-:Y:S01]  /*0210*/  UIADD3 UR5, UPT, UPT, UR4, 0x2040, URZ ;  /* 0x0000204004057890 */ /* 0x000fe2000fffe0ff */
[----:B------:R-:W-:Y:S01]  /*0220*/  IADD3 R24, PT, PT, R24, 0xf, -R7 ;  /* 0x0000000f18187810 */ /* 0x000fe20007ffe807 */
[----:B------:R-:W-:Y:S01]  /*0230*/  UIADD3 UR4, UPT, UPT, UR4, 0x4040, URZ ;  /* 0x0000404004047890 */ /* 0x000fe2000fffe0ff */
[----:B------:R-:W-:Y:S02]  /*0240*/  IMAD.MOV.U32 R2, RZ, RZ, RZ ;  /* 0x000000ffff027224 */ /* 0x000fe400078e00ff */
[C---:B------:R-:W-:Y:S01]  /*0250*/  VIADD R0, R7.reuse, 0x20 ;  /* 0x0000002007007836 */ /* 0x040fe20000000000 */
[----:B------:R-:W-:Y:S01]  /*0260*/  LOP3.LUT R22, R24, 0x30, RZ, 0xc0, !PT ;  /* 0x0000003018167812 */ /* 0x000fe200078ec0ff */
[----:B------:R-:W-:Y:S01]  /*0270*/  VIADD R16, R7, 0x30 ;  /* 0x0000003007107836 */ /* 0x000fe20000000000 */
[----:B-1----:R-:W-:-:S02]  /*0280*/  ULEA UR5, UR6, UR5, 0x18 ;  /* 0x0000000506057291 */ /* 0x002fc4000f8ec0ff */
[----:B------:R-:W-:-:S04]  /*0290*/  ULEA UR4, UR6, UR4, 0x18 ;  /* 0x0000000406047291 */ /* 0x000fc8000f8ec0ff */
[----:B------:R-:W-:Y:S02]  /*02a0*/  LEA R19, R6, UR5, 0x9 ;  /* 0x0000000506137c11 */ /* 0x000fe4000f8e48ff */
[----:B------:R-:W-:Y:S02]  /*02b0*/  LEA R25, R25, UR4, 0x2 ;  /* 0x0000000419197c11 */ /* 0x000fe4000f8e10ff */
[----:B------:R-:W-:Y:S02]  /*02c0*/  LEA R17, R23, UR5, 0x2 ;  /* 0x0000000517117c11 */ /* 0x000fe4000f8e10ff */
[----:B------:R-:W-:Y:S02]  /*02d0*/  LEA R18, R7, UR4, 0x2 ;  /* 0x0000000407127c11 */ /* 0x000fe4000f8e10ff */
[----:B------:R-:W-:-:S07]  /*02e0*/  IADD3 R19, PT, PT, R19, 0x80, RZ ;  /* 0x0000008013137810 */ /* 0x000fce0007ffe0ff */
.L_x_90:
[----:B------:R-:W-:Y:S01]  /*02f0*/  ISETP.GT.U32.AND P0, PT, R7, 0x7f, PT ;  /* 0x0000007f0700780c */ /* 0x000fe20003f04070 */
[----:B------:R-:W-:-:S12]  /*0300*/  BSSY.RECONVERGENT B0, `(.L_x_82) ;  /* 0x0000039000007945 */ /* 0x000fd80003800200 */
[----:B------:R-:W-:Y:S05]  /*0310*/  @P0 BRA `(.L_x_83) ;  /* 0x0000000000dc0947 */ /* 0x000fea0003800000 */
[----:B------:R-:W-:Y:S01]  /*0320*/  ISETP.NE.AND P0, PT, R22, 0x30, PT ;  /* 0x000000301600780c */ /* 0x000fe20003f05270 */
[----:B0-----:R-:W-:Y:S01]  /*0330*/  IMAD.IADD R13, R6, 0x1, R2 ;  /* 0x00000001060d7824 */ /* 0x001fe200078e0202 */
[----:B------:R-:W-:Y:S01]  /*0340*/  BSSY.RECONVERGENT B1, `(.L_x_84) ;  /* 0x0000016000017945 */ /* 0x000fe20003800200 */
[----:B------:R-:W-:Y:S01]  /*0350*/  ISETP.GE.U32.AND P1, PT, R24, 0x30, PT ;  /* 0x000000301800780c */ /* 0x000fe20003f26070 */
[----:B------:R-:W-:Y:S02]  /*0360*/  IMAD.MOV.U32 R12, RZ, RZ, R7 ;  /* 0x000000ffff0c7224 */ /* 0x000fe400078e0007 */
[----:B------:R-:W-:-:S07]  /*0370*/  IMAD.SHL.U32 R13, R13, 0x80, RZ ;  /* 0x000000800d0d7824 */ /* 0x000fce00078e00ff */
[----:B------:R-:W-:Y:S05]  /*0380*/  @!P0 BRA `(.L_x_85) ;  /* 0x0000000000448947 */ /* 0x000fea0003800000 */
[----:B------:R-:W0:Y:S01]  /*0390*/  LDC.64 R8, c[0x0][0x388] ;  /* 0x0000e200ff087b82 */ /* 0x000e220000000a00 */
[----:B------:R-:W-:-:S04]  /*03a0*/  IMAD R11, R2, 0x80, R23 ;  /* 0x00000080020b7824 */ /* 0x000fc800078e0217 */
[----:B0-----:R-:W-:-:S06]  /*03b0*/  IMAD.WIDE.U32 R10, R11, 0x4, R8 ;  /* 0x000000040b0a7825 */ /* 0x001fcc00078e0008 */
[----:B------:R-:W2:Y:S01]  /*03c0*/  LDG.E.CONSTANT R10, desc[UR8][R10.64] ;  /* 0x000000080a0a7981 */ /* 0x000ea2000c1e9900 */
[----:B------:R-:W-:Y:S01]  /*03d0*/  ISETP.NE.AND P0, PT, R22, RZ, PT ;  /* 0x000000ff1600720c */ /* 0x000fe20003f05270 */
[----:B------:R-:W-:Y:S02]  /*03e0*/  VIADD R12, R7, 0x10 ;  /* 0x00000010070c7836 */ /* 0x000fe40000000000 */
[----:B--2---:R0:W-:Y:S10]  /*03f0*/  STS [R17], R10 ;  /* 0x0000000a11007388 */ /* 0x0041f40000000800 */
[----:B------:R-:W-:Y:S05]  /*0400*/  @!P0 BRA `(.L_x_85) ;  /* 0x0000000000248947 */ /* 0x000fea0003800000 */
[----:B------:R-:W-:Y:S02]  /*0410*/  ISETP.NE.AND P0, PT, R22, 0x10, PT ;  /* 0x000000101600780c */ /* 0x000fe40003f05270 */
[----:B------:R-:W-:-:S05]  /*0420*/  IADD3 R11, PT, PT, R13, R7, RZ ;  /* 0x000000070d0b7210 */ /* 0x000fca0007ffe0ff */
[----:B------:R-:W-:-:S05]  /*0430*/  IMAD.WIDE.U32 R8, R11, 0x4, R8 ;  /* 0x000000040b087825 */ /* 0x000fca00078e0008 */
[----:B0-----:R-:W2:Y:S04]  /*0440*/  LDG.E.CONSTANT R10, desc[UR8][R8.64+0x40] ;  /* 0x00004008080a7981 */ /* 0x001ea8000c1e9900 */
[----:B------:R-:W3:Y:S01]  /*0450*/  @P0 LDG.E.CONSTANT R14, desc[UR8][R8.64+0x80] ;  /* 0x00008008080e0981 */ /* 0x000ee2000c1e9900 */
[----:B------:R-:W-:Y:S02]  /*0460*/  IMAD.MOV.U32 R12, RZ, RZ, R0 ;  /* 0x000000ffff0c7224 */ /* 0x000fe400078e0000 */
[----:B------:R-:W-:Y:S01]  /*0470*/  @P0 IMAD.MOV.U32 R12, RZ, RZ, R16 ;  /* 0x000000ffff0c0224 */ /* 0x000fe200078e0010 */
[----:B--2---:R1:W-:Y:S04]  /*0480*/  STS [R17+0x40], R10 ;  /* 0x0000400a11007388 */ /* 0x0043e80000000800 */
[----:B---3--:R1:W-:Y:S02]  /*0490*/  @P0 STS [R17+0x80], R14 ;  /* 0x0000800e11000388 */ /* 0x0083e40000000800 */
.L_x_85:
[----:B------:R-:W-:Y:S05]  /*04a0*/  BSYNC.RECONVERGENT B1 ;  /* 0x0000000000017941 */ /* 0x000fea0003800200 */
.L_x_84:
[----:B------:R-:W-:Y:S05]  /*04b0*/  @!P1 BRA `(.L_x_83) ;  /* 0x0000000000749947 */ /* 0x000fea0003800000 */
[----:B------:R-:W2:Y:S01]  /*04c0*/  LDCU.64 UR4, c[0x0][0x388] ;  /* 0x00007100ff0477ac */ /* 0x000ea20008000a00 */
[----:B------:R-:W3:Y:S01]  /*04d0*/  LDC.64 R8, c[0x0][0x388] ;  /* 0x0000e200ff087b82 */ /* 0x000ee20000000a00 */
[C---:B------:R-:W-:Y:S01]  /*04e0*/  IMAD.IADD R11, R13.reuse, 0x1, R12 ;  /* 0x000000010d0b7824 */ /* 0x040fe200078e020c */
[----:B------:R-:W-:-:S05]  /*04f0*/  IADD3 R13, P0, PT, R13, R12, RZ ;  /* 0x0000000c0d0d7210 */ /* 0x000fca0007f1e0ff */
[----:B01----:R-:W-:Y:S01]  /*0500*/  IMAD.X R10, RZ, RZ, RZ, P0 ;  /* 0x000000ffff0a7224 */ /* 0x003fe200000e06ff */
[----:B--2---:R-:W-:-:S04]  /*0510*/  LEA R15, P1, R13, UR4, 0x2 ;  /* 0x000000040d0f7c11 */ /* 0x004fc8000f8210ff */
[----:B------:R-:W-:Y:S02]  /*0520*/  IADD3 R15, P0, PT, R15, 0xc0, RZ ;  /* 0x000000c00f0f7810 */ /* 0x000fe40007f1e0ff */
[----:B------:R-:W-:Y:S01]  /*0530*/  LEA.HI.X R21, R13, UR5, R10, 0x2, P1 ;  /* 0x000000050d157c11 */ /* 0x000fe200088f140a */
[----:B---3--:R-:W-:-:S03]  /*0540*/  IMAD.WIDE.U32 R8, R11, 0x4, R8 ;  /* 0x000000040b087825 */ /* 0x008fc600078e0008 */
[----:B------:R-:W-:Y:S01]  /*0550*/  IADD3.X R21, PT, PT, RZ, R21, RZ, P0, !PT ;  /* 0x00000015ff157210 */ /* 0x000fe200007fe4ff */
[----:B------:R-:W-:-:S07]  /*0560*/  IMAD R13, R12, 0x4, R19 ;  /* 0x000000040c0d7824 */ /* 0x000fce00078e0213 */
.L_x_86:
[----:B------:R-:W-:Y:S01]  /*0570*/  IMAD.MOV.U32 R10, RZ, RZ, R15 ;  /* 0x000000ffff0a7224 */ /* 0x000fe200078e000f */
[----:B------:R0:W2:Y:S01]  /*0580*/  LDG.E.CONSTANT R14, desc[UR8][R8.64] ;  /* 0x00000008080e7981 */ /* 0x0000a2000c1e9900 */
[----:B------:R-:W-:-:S05]  /*0590*/  IMAD.MOV.U32 R11, RZ, RZ, R21 ;  /* 0x000000ffff0b7224 */ /* 0x000fca00078e0015 */
[----:B------:R-:W3:Y:S04]  /*05a0*/  LDG.E.CONSTANT R20, desc[UR8][R10.64+-0x80] ;  /* 0xffff80080a147981 */ /* 0x000ee8000c1e9900 */
[----:B------:R-:W4:Y:S04]  /*05b0*/  LDG.E.CONSTANT R26, desc[UR8][R10.64+-0x40] ;  /* 0xffffc0080a1a7981 */ /* 0x000f28000c1e9900 */
[----:B------:R-:W5:Y:S01]  /*05c0*/  LDG.E.CONSTANT R28, desc[UR8][R10.64] ;  /* 0x000000080a1c7981 */ /* 0x000f62000c1e9900 */
[----:B------:R-:W-:Y:S02]  /*05d0*/  ISETP.GE.U32.AND P0, PT, R12, 0x40, PT ;  /* 0x000000400c00780c */ /* 0x000fe40003f06070 */
[----:B------:R-:W-:-:S02]  /*05e0*/  IADD3 R15, P2, PT, R10, 0x100, RZ ;  /* 0x000001000a0f7810 */ /* 0x000fc40007f5e0ff */
[----:B0-----:R-:W-:Y:S01]  /*05f0*/  IADD3 R8, P1, PT, R8, 0x100, RZ ;  /* 0x0000010008087810 */ /* 0x001fe20007f3e0ff */
[----:B------:R-:W-:Y:S02]  /*0600*/  VIADD R12, R12, 0x40 ;  /* 0x000000400c0c7836 */ /* 0x000fe40000000000 */
[----:B------:R-:W-:Y:S01]  /*0610*/  IMAD.X R21, RZ, RZ, R11, P2 ;  /* 0x000000ffff157224 */ /* 0x000fe200010e060b */
[----:B------:R-:W-:Y:S01]  /*0620*/  IADD3.X R9, PT, PT, RZ, R9, RZ, P1, !PT ;  /* 0x00000009ff097210 */ /* 0x000fe20000ffe4ff */
[----:B--2---:R-:W-:Y:S04]  /*0630*/  STS [R13+-0x80], R14 ;  /* 0xffff800e0d007388 */ /* 0x004fe80000000800 */
[----:B---3--:R-:W-:Y:S04]  /*0640*/  STS [R13+-0x40], R20 ;  /* 0xffffc0140d007388 */ /* 0x008fe80000000800 */
[----:B----4-:R-:W-:Y:S04]  /*0650*/  STS [R13], R26 ;  /* 0x0000001a0d007388 */ /* 0x010fe80000000800 */
[----:B-----5:R0:W-:Y:S02]  /*0660*/  STS [R13+0x40], R28 ;  /* 0x0000401c0d007388 */ /* 0x0201e40000000800 */
[----:B0-----:R-:W-:Y:S01]  /*0670*/  VIADD R13, R13, 0x100 ;  /* 0x000001000d0d7836 */ /* 0x001fe20000000000 */
[----:B------:R-:W-:Y:S06]  /*0680*/  @!P0 BRA `(.L_x_86) ;  /* 0xfffffffc00b88947 */ /* 0x000fec000383ffff */
.L_x_83:
[----:B------:R-:W-:Y:S05]  /*0690*/  BSYNC.RECONVERGENT B0 ;  /* 0x0000000000007941 */ /* 0x000fea0003800200 */
.L_x_82:
[----:B------:R-:W2:Y:S08]  /*06a0*/  S2UR UR5, SR_CgaCtaId ;  /* 0x00000000000579c3 */ /* 0x000eb00000008800 */
[----:B------:R-:W-:Y:S01]  /*06b0*/  BAR.SYNC.DEFER_BLOCKING 0x0 ;  /* 0x0000000000007b1d */ /* 0x000fe20000010000 */
[----:B------:R-:W-:Y:S02]  /*06c0*/  IMAD.MOV.U32 R15, RZ, RZ, RZ ;  /* 0x000000ffff0f7224 */ /* 0x000fe400078e00ff */
[----:B------:R-:W-:-:S03]  /*06d0*/  IMAD.MOV.U32 R20, RZ, RZ, RZ ;  /* 0x000000ffff147224 */ /* 0x000fc600078e00ff */
[----:B------:R-:W-:Y:S02]  /*06e0*/  UMOV UR4, 0x400 ;  /* 0x0000040000047882 */ /* 0x000fe40000000000 */
[----:B------:R-:W-:Y:S02]  /*06f0*/  UIADD3 UR6, UPT, UPT, UR4, 0x2040, URZ ;  /* 0x0000204004067890 */ /* 0x000fe4000fffe0ff */
[----:B--2---:R-:W-:Y:S02]  /*0700*/  ULEA UR4, UR5, UR4, 0x18 ;  /* 0x0000000405047291 */ /* 0x004fe4000f8ec0ff */
[----:B------:R-:W-:-:S12]  /*0710*/  ULEA UR6, UR5, UR6, 0x18 ;  /* 0x0000000605067291 */ /* 0x000fd8000f8ec0ff */
.L_x_87:
[--C-:B------:R-:W-:Y:S02]  /*0720*/  IMAD R21, R7, 0x81, R20.reuse ;  /* 0x0000008107157824 */ /* 0x100fe400078e0214 */
[----:B------:R-:W-:Y:S01]  /*0730*/  IMAD R26, R6, 0x80, R20 ;  /* 0x00000080061a7824 */ /* 0x000fe200078e0214 */
[----:B------:R-:W-:Y:S02]  /*0740*/  IADD3 R20, PT, PT, R20, 0x10, RZ ;  /* 0x0000001014147810 */ /* 0x000fe40007ffe0ff */
[----:B------:R-:W-:Y:S02]  /*0750*/  LEA R21, R21, UR4, 0x2 ;  /* 0x0000000415157c11 */ /* 0x000fe4000f8e10ff */
[----:B------:R-:W-:Y:S02]  /*0760*/  LEA R26, R26, UR6, 0x2 ;  /* 0x000000061a1a7c11 */ /* 0x000fe4000f8e10ff */
[----:B------:R-:W-:Y:S01]  /*0770*/  ISETP.NE.AND P0, PT, R20, 0x80, PT ;  /* 0x000000801400780c */ /* 0x000fe20003f05270 */
[----:B------:R-:W-:Y:S04]  /*0780*/  LDS R12, [R21] ;  /* 0x00000000150c7984 */ /* 0x000fe80000000800 */
[----:B01----:R-:W0:Y:S04]  /*0790*/  LDS.128 R8, [R26] ;  /* 0x000000001a087984 */ /* 0x003e280000000c00 */
[----:B------:R-:W1:Y:S04]  /*07a0*/  LDS R13, [R21+0x4] ;  /* 0x00000400150d7984 */ /* 0x000e680000000800 */
[----:B------:R-:W2:Y:S04]  /*07b0*/  LDS R14, [R21+0x8] ;  /* 0x00000800150e7984 */ /* 0x000ea80000000800 */
[----:B------:R-:W-:Y:S01]  /*07c0*/  LDS R27, [R21+0x14] ;  /* 0x00001400151b7984 */ /* 0x000fe20000000800 */
[----:B0-----:R-:W-:-:S03]  /*07d0*/  FFMA R8, R12, R8, R15 ;  /* 0x000000080c087223 */ /* 0x001fc6000000000f */
[----:B------:R-:W0:Y:S01]  /*07e0*/  LDS R15, [R21+0xc] ;  /* 0x00000c00150f7984 */ /* 0x000e220000000800 */
[----:B-1----:R-:W-:-:S03]  /*07f0*/  FFMA R9, R13, R9, R8 ;  /* 0x000000090d097223 */ /* 0x002fc60000000008 */
[----:B------:R-:W-:Y:S01]  /*0800*/  LDS R8, [R21+0x10] ;  /* 0x0000100015087984 */ /* 0x000fe20000000800 */
[----:B--2---:R-:W-:-:S03]  /*0810*/  FFMA R10, R14, R10, R9 ;  /* 0x0000000a0e0a7223 */ /* 0x004fc60000000009 */
[----:B------:R-:W-:Y:S01]  /*0820*/  LDS R9, [R21+0x18] ;  /* 0x0000180015097984 */ /* 0x000fe20000000800 */
[----:B0-----:R-:W-:-:S03]  /*0830*/  FFMA R11, R15, R11, R10 ;  /* 0x0000000b0f0b7223 */ /* 0x001fc6000000000a */
[----:B------:R-:W0:Y:S02]  /*0840*/  LDS.128 R12, [R26+0x10] ;  /* 0x000010001a0c7984 */ /* 0x000e240000000c00 */
[----:B0-----:R-:W-:Y:S02]  /*0850*/  FFMA R8, R8, R12, R11 ;  /* 0x0000000c08087223 */ /* 0x001fe4000000000b */
[----:B------:R-:W0:Y:S02]  /*0860*/  LDS R12, [R21+0x1c] ;  /* 0x00001c00150c7984 */ /* 0x000e240000000800 */
[----:B------:R-:W-:Y:S02]  /*0870*/  FFMA R8, R27, R13, R8 ;  /* 0x0000000d1b087223 */ /* 0x000fe40000000008 */
[----:B------:R-:W-:Y:S02]  /*0880*/  LDS R13, [R21+0x20] ;  /* 0x00002000150d7984 */ /* 0x000fe40000000800 */
[----:B------:R-:W-:-:S02]  /*0890*/  FFMA R27, R9, R14, R8 ;  /* 0x0000000e091b7223 */ /* 0x000fc40000000008 */
[----:B------:R-:W1:Y:S02]  /*08a0*/  LDS.128 R8, [R26+0x20] ;  /* 0x000020001a087984 */ /* 0x000e640000000c00 */
[----:B0-----:R-:W-:Y:S02]  /*08b0*/  FFMA R12, R12, R15, R27 ;  /* 0x0000000f0c0c7223 */ /* 0x001fe4000000001b */
[----:B------:R-:W0:Y:S04]  /*08c0*/  LDS R27, [R21+0x24] ;  /* 0x00002400151b7984 */ /* 0x000e280000000800 */
[----:B------:R-:W2:Y:S01]  /*08d0*/  LDS R15, [R21+0x28] ;  /* 0x00002800150f7984 */ /* 0x000ea20000000800 */
[----:B-1----:R-:W-:-:S03]  /*08e0*/  FFMA R12, R13, R8, R12 ;  /* 0x000000080d0c7223 */ /* 0x002fc6000000000c */
[----:B------:R-:W1:Y:S01]  /*08f0*/  LDS R8, [R21+0x2c] ;  /* 0x00002c0015087984 */ /* 0x000e620000000800 */
[----:B0-----:R-:W-:-:S03]  /*0900*/  FFMA R12, R27, R9, R12 ;  /* 0x000000091b0c7223 */ /* 0x001fc6000000000c */
[----:B------:R-:W-:Y:S01]  /*0910*/  LDS R9, [R21+0x30] ;  /* 0x0000300015097984 */ /* 0x000fe20000000800 */
[----:B--2---:R-:W-:-:S03]  /*0920*/  FFMA R27, R15, R10, R12 ;  /* 0x0000000a0f1b7223 */ /* 0x004fc6000000000c */
[----:B------:R-:W0:Y:S01]  /*0930*/  LDS.128 R12, [R26+0x30] ;  /* 0x000030001a0c7984 */ /* 0x000e220000000c00 */
[----:B-1----:R-:W-:-:S03]  /*0940*/  FFMA R8, R8, R11, R27 ;  /* 0x0000000b08087223 */ /* 0x002fc6000000001b */
[----:B------:R-:W1:Y:S04]  /*0950*/  LDS R11, [R21+0x34] ;  /* 0x00003400150b7984 */ /* 0x000e680000000800 */
[----:B------:R-:W2:Y:S04]  /*0960*/  LDS R10, [R21+0x38] ;  /* 0x00003800150a7984 */ /* 0x000ea80000000800 */
[----:B------:R-:W3:Y:S01]  /*0970*/  LDS R27, [R21+0x3c] ;  /* 0x00003c00151b7984 */ /* 0x000ee20000000800 */
[----:B0-----:R-:W-:-:S04]  /*0980*/  FFMA R8, R9, R12, R8 ;  /* 0x0000000c09087223 */ /* 0x001fc80000000008 */
[----:B-1----:R-:W-:-:S04]  /*0990*/  FFMA R11, R11, R13, R8 ;  /* 0x0000000d0b0b7223 */ /* 0x002fc80000000008 */
[----:B--2---:R-:W-:-:S04]  /*09a0*/  FFMA R10, R10, R14, R11 ;  /* 0x0000000e0a0a7223 */ /* 0x004fc8000000000b */
[----:B---3--:R-:W-:Y:S01]  /*09b0*/  FFMA R15, R27, R15, R10 ;  /* 0x0000000f1b0f7223 */ /* 0x008fe2000000000a */
[----:B------:R-:W-:Y:S06]  /*09c0*/  @P0 BRA `(.L_x_87) ;  /* 0xfffffffc00540947 */ /* 0x000fec000383ffff */
[----:B------:R-:W-:Y:S01]  /*09d0*/  ISETP.NE.AND P0, PT, R6, RZ, PT ;  /* 0x000000ff0600720c */ /* 0x000fe20003f05270 */
[----:B------:R0:W-:Y:S01]  /*09e0*/  STS [R25], R15 ;  /* 0x0000000f19007388 */ /* 0x0001e20000000800 */
[----:B------:R-:W-:Y:S01]  /*09f0*/  BSSY.RECONVERGENT B0, `(.L_x_88) ;  /* 0x0000043000007945 */ /* 0x000fe20003800200 */
[----:B------:R-:W-:Y:S10]  /*0a00*/  BAR.SYNC.DEFER_BLOCKING 0x0 ;  /* 0x0000000000007b1d */ /* 0x000ff40000010000 */
[----:B0-----:R-:W-:Y:S05]  /*0a10*/  @P0 BRA `(.L_x_89) ;  /* 0x0000000400000947 */ /* 0x001fea0003800000 */
[----:B------:R-:W0:Y:S04]  /*0a20*/  LDS R9, [R18] ;  /* 0x0000000012097984 */ /* 0x000e280000000800 */
[----:B------:R-:W1:Y:S04]  /*0a30*/  LDS R10, [R18+0x40] ;  /* 0x00004000120a7984 */ /* 0x000e680000000800 */
[----:B------:R-:W2:Y:S04]  /*0a40*/  LDS R11, [R18+0x80] ;  /* 0x00008000120b7984 */ /* 0x000ea80000000800 */
[----:B------:R-:W3:Y:S04]  /*0a50*/  LDS R12, [R18+0xc0] ;  /* 0x0000c000120c7984 */ /* 0x000ee80000000800 */
[----:B------:R-:W4:Y:S04]  /*0a60*/  LDS R13, [R18+0x100] ;  /* 0x00010000120d7984 */ /* 0x000f280000000800 */
[----:B------:R-:W5:Y:S04]  /*0a70*/  LDS R8, [R18+0x140] ;  /* 0x0001400012087984 */ /* 0x000f680000000800 */
[----:B------:R-:W-:Y:S04]  /*0a80*/  LDS R15, [R18+0x340] ;  /* 0x00034000120f7984 */ /* 0x000fe80000000800 */
[----:B------:R-:W-:Y:S01]  /*0a90*/  LDS R21, [R18+0x3c0] ;  /* 0x0003c00012157984 */ /* 0x000fe20000000800 */
[----:B0-----:R-:W-:-:S04]  /*0aa0*/  FSETP.GT.AND P2, PT, R9, R4, PT ;  /* 0x000000040900720b */ /* 0x001fc80003f44000 */
[----:B------:R-:W-:Y:S02]  /*0ab0*/  FSEL R9, R9, R4, P2 ;  /* 0x0000000409097208 */ /* 0x000fe40001000000 */
[----:B------:R-:W0:Y:S01]  /*0ac0*/  LDS R4, [R18+0x180] ;  /* 0x0001800012047984 */ /* 0x000e220000000800 */
[----:B------:R-:W-:Y:S02]  /*0ad0*/  SEL R3, R2, R3, P2 ;  /* 0x0000000302037207 */ /* 0x000fe40001000000 */
[----:B-1----:R-:W-:-:S04]  /*0ae0*/  FSETP.GT.AND P3, PT, R10, R9, PT ;  /* 0x000000090a00720b */ /* 0x002fc80003f64000 */
[----:B------:R-:W-:Y:S02]  /*0af0*/  FSEL R10, R10, R9, P3 ;  /* 0x000000090a0a7208 */ /* 0x000fe40001800000 */
[----:B------:R-:W1:Y:S02]  /*0b00*/  LDS R9, [R18+0x1c0] ;  /* 0x0001c00012097984 */ /* 0x000e640000000800 */
[----:B--2---:R-:W-:-:S04]  /*0b10*/  FSETP.GT.AND P4, PT, R11, R10, PT ;  /* 0x0000000a0b00720b */ /* 0x004fc80003f84000 */
[----:B------:R-:W-:Y:S01]  /*0b20*/  FSEL R11, R11, R10, P4 ;  /* 0x0000000a0b0b7208 */ /* 0x000fe20002000000 */
[----:B------:R-:W-:Y:S01]  /*0b30*/  @P3 VIADD R3, R2, 0x1 ;  /* 0x0000000102033836 */ /* 0x000fe20000000000 */
[----:B------:R-:W2:Y:S02]  /*0b40*/  LDS R10, [R18+0x200] ;  /* 0x00020000120a7984 */ /* 0x000ea40000000800 */
[----:B---3--:R-:W-:-:S04]  /*0b50*/  FSETP.GT.AND P1, PT, R12, R11, PT ;  /* 0x0000000b0c00720b */ /* 0x008fc80003f24000 */
[----:B------:R-:W-:Y:S01]  /*0b60*/  FSEL R12, R12, R11, P1 ;  /* 0x0000000b0c0c7208 */ /* 0x000fe20000800000 */
[----:B------:R-:W-:Y:S01]  /*0b70*/  @P4 VIADD R3, R2, 0x2 ;  /* 0x0000000202034836 */ /* 0x000fe20000000000 */
[----:B------:R-:W3:Y:S02]  /*0b80*/  LDS R11, [R18+0x240] ;  /* 0x00024000120b7984 */ /* 0x000ee40000000800 */
[----:B----4-:R-:W-:-:S04]  /*0b90*/  FSETP.GT.AND P6, PT, R13, R12, PT ;  /* 0x0000000c0d00720b */ /* 0x010fc80003fc4000 */
[----:B------:R-:W-:Y:S01]  /*0ba0*/  FSEL R13, R13, R12, P6 ;  /* 0x0000000c0d0d7208 */ /* 0x000fe20003000000 */
[----:B------:R-:W-:Y:S01]  /*0bb0*/  @P1 VIADD R3, R2, 0x3 ;  /* 0x0000000302031836 */ /* 0x000fe20000000000 */
[----:B------:R-:W4:Y:S02]  /*0bc0*/  LDS R12, [R18+0x280] ;  /* 0x00028000120c7984 */ /* 0x000f240000000800 */
[----:B-----5:R-:W-:-:S04]  /*0bd0*/  FSETP.GT.AND P5, PT, R8, R13, PT ;  /* 0x0000000d0800720b */ /* 0x020fc80003fa4000 */
[----:B------:R-:W-:Y:S01]  /*0be0*/  FSEL R13, R8, R13, P5 ;  /* 0x0000000d080d7208 */ /* 0x000fe20002800000 */
[----:B------:R-:W-:Y:S01]  /*0bf0*/  @P6 VIADD R3, R2, 0x4 ;  /* 0x0000000402036836 */ /* 0x000fe20000000000 */
[----:B------:R-:W5:Y:S02]  /*0c00*/  LDS R8, [R18+0x2c0] ;  /* 0x0002c00012087984 */ /* 0x000f640000000800 */
[----:B0-----:R-:W-:-:S04]  /*0c10*/  FSETP.GT.AND P2, PT, R4, R13, PT ;  /* 0x0000000d0400720b */ /* 0x001fc80003f44000 */
[----:B------:R-:W-:Y:S02]  /*0c20*/  FSEL R4, R4, R13, P2 ;  /* 0x0000000d04047208 */ /* 0x000fe40001000000 */
[----:B------:R-:W0:Y:S01]  /*0c30*/  LDS R13, [R18+0x300] ;  /* 0x00030000120d7984 */ /* 0x000e220000000800 */
[----:B------:R-:W-:Y:S02]  /*0c40*/  @P5 IADD3 R3, PT, PT, R2, 0x5, RZ ;  /* 0x0000000502035810 */ /* 0x000fe40007ffe0ff */
[----:B-1----:R-:W-:-:S04]  /*0c50*/  FSETP.GT.AND P3, PT, R9, R4, PT ;  /* 0x000000040900720b */ /* 0x002fc80003f64000 */
[----:B------:R-:W-:Y:S01]  /*0c60*/  FSEL R9, R9, R4, P3 ;  /* 0x0000000409097208 */ /* 0x000fe20001800000 */
[----:B------:R-:W-:-:S03]  /*0c70*/  @P2 VIADD R3, R2, 0x6 ;  /* 0x0000000602032836 */ /* 0x000fc60000000000 */
[----:B--2---:R-:W-:-:S04]  /*0c80*/  FSETP.GT.AND P4, PT, R10, R9, PT ;  /* 0x000000090a00720b */ /* 0x004fc80003f84000 */
[----:B------:R-:W-:Y:S01]  /*0c90*/  FSEL R10, R10, R9, P4 ;  /* 0x000000090a0a7208 */ /* 0x000fe20002000000 */
[----:B------:R-:W-:Y:S01]  /*0ca0*/  @P3 VIADD R3, R2, 0x7 ;  /* 0x0000000702033836 */ /* 0x000fe20000000000 */
[----:B------:R-:W1:Y:S02]  /*0cb0*/  LDS R9, [R18+0x380] ;  /* 0x0003800012097984 */ /* 0x000e640000000800 */
[----:B---3--:R-:W-:-:S04]  /*0cc0*/  FSETP.GT.AND P1, PT, R11, R10, PT ;  /* 0x0000000a0b00720b */ /* 0x008fc80003f24000 */
[----:B------:R-:W-:Y:S01]  /*0cd0*/  FSEL R11, R11, R10, P1 ;  /* 0x0000000a0b0b7208 */ /* 0x000fe20000800000 */
[----:B------:R-:W-:-:S03]  /*0ce0*/  @P4 VIADD R3, R2, 0x8 ;  /* 0x0000000802034836 */ /* 0x000fc60000000000 */
[----:B----4-:R-:W-:-:S04]  /*0cf0*/  FSETP.GT.AND P6, PT, R12, R11, PT ;  /* 0x0000000b0c00720b */ /* 0x010fc80003fc4000 */
[----:B------:R-:W-:Y:S01]  /*0d00*/  FSEL R11, R12, R11, P6 ;  /* 0x0000000b0c0b7208 */ /* 0x000fe20003000000 */
[----:B------:R-:W-:-:S03]  /*0d10*/  @P1 VIADD R3, R2, 0x9 ;  /* 0x0000000902031836 */ /* 0x000fc60000000000 */
[----:B-----5:R-:W-:-:S04]  /*0d20*/  FSETP.GT.AND P5, PT, R8, R11, PT ;  /* 0x0000000b0800720b */ /* 0x020fc80003fa4000 */
[----:B------:R-:W-:Y:S02]  /*0d30*/  FSEL R8, R8, R11, P5 ;  /* 0x0000000b08087208 */ /* 0x000fe40002800000 */
[----:B------:R-:W-:Y:S02]  /*0d40*/  @P6 IADD3 R3, PT, PT, R2, 0xa, RZ ;  /* 0x0000000a02036810 */ /* 0x000fe40007ffe0ff */
[----:B0-----:R-:W-:-:S04]  /*0d50*/  FSETP.GT.AND P2, PT, R13, R8, PT ;  /* 0x000000080d00720b */ /* 0x001fc80003f44000 */
[----:B------:R-:W-:Y:S01]  /*0d60*/  FSEL R8, R13, R8, P2 ;  /* 0x000000080d087208 */ /* 0x000fe20001000000 */
[----:B------:R-:W-:-:S03]  /*0d70*/  @P5 VIADD R3, R2, 0xb ;  /* 0x0000000b02035836 */ /* 0x000fc60000000000 */
[----:B------:R-:W-:-:S04]  /*0d80*/  FSETP.GT.AND P3, PT, R15, R8, PT ;  /* 0x000000080f00720b */ /* 0x000fc80003f64000 */
[----:B------:R-:W-:Y:S01]  /*0d90*/  FSEL R4, R15, R8, P3 ;  /* 0x000000080f047208 */ /* 0x000fe20001800000 */
[----:B------:R-:W-:-:S03]  /*0da0*/  @P2 VIADD R3, R2, 0xc ;  /* 0x0000000c02032836 */ /* 0x000fc60000000000 */
[----:B-1----:R-:W-:-:S04]  /*0db0*/  FSETP.GT.AND P1, PT, R9, R4, PT ;  /* 0x000000040900720b */ /* 0x002fc80003f24000 */
[----:B------:R-:W-:Y:S01]  /*0dc0*/  FSEL R4, R9, R4, P1 ;  /* 0x0000000409047208 */ /* 0x000fe20000800000 */
[----:B------:R-:W-:-:S03]  /*0dd0*/  @P3 VIADD R3, R2, 0xd ;  /* 0x0000000d02033836 */ /* 0x000fc60000000000 */
[----:B------:R-:W-:-:S05]  /*0de0*/  FSETP.GT.AND P2, PT, R21, R4, PT ;  /* 0x000000041500720b */ /* 0x000fca0003f44000 */
[----:B------:R-:W-:-:S08]  /*0df0*/  @P1 VIADD R3, R2, 0xe ;  /* 0x0000000e02031836 */ /* 0x000fd00000000000 */
[----:B------:R-:W-:Y:S01]  /*0e00*/  @P2 MOV R4, R21 ;  /* 0x0000001500042202 */ /* 0x000fe20000000f00 */
[----:B------:R-:W-:-:S07]  /*0e10*/  @P2 VIADD R3, R2, 0xf ;  /* 0x0000000f02032836 */ /* 0x000fce0000000000 */
.L_x_89:
[----:B------:R-:W-:Y:S05]  /*0e20*/  BSYNC.RECONVERGENT B0 ;  /* 0x0000000000007941 */ /* 0x000fea0003800200 */
.L_x_88:
[----:B------:R-:W-:Y:S01]  /*0e30*/  VIADD R2, R2, 0x10 ;  /* 0x0000001002027836 */ /* 0x000fe20000000000 */
[----:B------:R-:W-:Y:S04]  /*0e40*/  BAR.SYNC.DEFER_BLOCKING 0x0 ;  /* 0x0000000000007b1d */ /* 0x000fe80000010000 */
[----:B------:R-:W-:-:S13]  /*0e50*/  ISETP.GE.U32.AND P1, PT, R2, 0x4000, PT ;  /* 0x000040000200780c */ /* 0x000fda0003f26070 */
[----:B------:R-:W-:Y:S05]  /*0e60*/  @!P1 BRA `(.L_x_90) ;  /* 0xfffffff400209947 */ /* 0x000fea000383ffff */
[----:B------:R-:W-:Y:S05]  /*0e70*/  @P0 EXIT ;  /* 0x000000000000094d */ /* 0x000fea0003800000 */
[----:B------:R-:W0:Y:S01]  /*0e80*/  LDC.64 R8, c[0x0][0x390] ;  /* 0x0000e400ff087b82 */ /* 0x000e220000000a00 */
[----:B------:R-:W-:-:S07]  /*0e90*/  IMAD R5, R5, 0x10, R7 ;  /* 0x0000001005057824 */ /* 0x000fce00078e0207 */
[----:B------:R-:W1:Y:S01]  /*0ea0*/  LDC.64 R10, c[0x0][0x398] ;  /* 0x0000e600ff0a7b82 */ /* 0x000e620000000a00 */
[----:B0-----:R-:W-:-:S05]  /*0eb0*/  IMAD.WIDE R6, R5, 0x4, R8 ;  /* 0x0000000405067825 */ /* 0x001fca00078e0208 */
[----:B------:R-:W-:Y:S01]  /*0ec0*/  STG.E desc[UR8][R6.64], R4 ;  /* 0x0000000406007986 */ /* 0x000fe2000c101908 */
[----:B-1----:R-:W-:-:S05]  /*0ed0*/  IMAD.WIDE R8, R5, 0x4, R10 ;  /* 0x0000000405087825 */ /* 0x002fca00078e020a */
[----:B------:R-:W-:Y:S01]  /*0ee0*/  STG.E desc[UR8][R8.64], R3 ;  /* 0x0000000308007986 */ /* 0x000fe2000c101908 */
[----:B------:R-:W-:Y:S05]  /*0ef0*/  EXIT ;  /* 0x000000000000794d */ /* 0x000fea0003800000 */
.L_x_91:
        /* <DEDUP_REMOVED lines=16> */
.L_x_115:


//--------------------- .text._Z6Match2PKfS0_PfPi --------------------------
	.section	.text._Z6Match2PKfS0_PfPi,"ax",@progbits
	.align	128
        .global         _Z6Match2PKfS0_PfPi
        .type           _Z6Match2PKfS0_PfPi,@function
        .size           _Z6Match2PKfS0_PfPi,(.L_x_116 - _Z6Match2PKfS0_PfPi)
        .other          _Z6Match2PKfS0_PfPi,@"STO_CUDA_ENTRY STV_DEFAULT"
_Z6Match2PKfS0_PfPi:
.text._Z6Match2PKfS0_PfPi:
        /* <DEDUP_REMOVED lines=15> */
.L_x_94:
        /* <DEDUP_REMOVED lines=9> */
.L_x_93:
[----:B------:R-:W-:Y:S05]  /*0180*/  BSYNC.RECONVERGENT B0 ;  /* 0x0000000000007941 */ /* 0x000fea0003800200 */
.L_x_92:
[----:B------:R-:W1:Y:S08]  /*0190*/  S2UR UR6, SR_CgaCtaId ;  /* 0x00000000000679c3 */ /* 0x000e700000008800 */
[----:B------:R-:W-:Y:S01]  /*01a0*/  BAR.SYNC.DEFER_BLOCKING 0x0 ;  /* 0x0000000000007b1d */ /* 0x000fe20000010000 */
[--C-:B------:R-:W-:Y:S01]  /*01b0*/  IMAD R31, R2, 0x10, R0.reuse ;  /* 0x00000010021f7824 */ /* 0x100fe200078e0200 */
[----:B------:R-:W-:Y:S01]  /*01c0*/  VIMNMX.U32 R5, PT, PT, R0, 0x70, !PT ;  /* 0x0000007000057848 */ /* 0x000fe20007fe0000 */
[----:B------:R-:W-:Y:S01]  /*01d0*/  IMAD.MOV.U32 R22, RZ, RZ, RZ ;  /* 0x000000ffff167224 */ /* 0x000fe200078e00ff */
[----:B------:R-:W-:Y:S01]  /*01e0*/  MOV R21, 0xffffffff ;  /* 0xffffffff00157802 */ /* 0x000fe20000000f00 */
[----:B------:R-:W-:Y:S01]  /*01f0*/  IMAD R28, R2, 0x70, R31 ;  /* 0x00000070021c7824 */ /* 0x000fe200078e021f */
[----:B------:R-:W-:Y:S01]  /*0200*/  UMOV UR4, 0x400 ;  /* 0x0000040000047882 */ /* 0x000fe20000000000 */
[----:B------:R-:W-:Y:S01]  /*0210*/  IADD3 R30, PT, PT, R5, 0xf, -R0 ;  /* 0x0000000f051e7810 */ /* 0x000fe20007ffe800 */
[----:B------:R-:W-:Y:S01]  /*0220*/  UIADD3 UR5, UPT, UPT, UR4, 0x2000, URZ ;  /* 0x0000200004057890 */ /* 0x000fe2000fffe0ff */
[----:B------:R-:W-:Y:S01]  /*0230*/  IMAD.MOV.U32 R20, RZ, RZ, RZ ;  /* 0x000000ffff147224 */ /* 0x000fe200078e00ff */
[----:B------:R-:W-:Y:S01]  /*0240*/  UIADD3 UR4, UPT, UPT, UR4, 0x4000, URZ ;  /* 0x0000400004047890 */ /* 0x000fe2000fffe0ff */
[----:B------:R-:W-:Y:S01]  /*0250*/  VIADD R26, R0, 0x20 ;  /* 0x00000020001a7836 */ /* 0x000fe20000000000 */
[----:B------:R-:W-:Y:S01]  /*0260*/  LOP3.LUT R29, R30, 0x30, RZ, 0xc0, !PT ;  /* 0x000000301e1d7812 */ /* 0x000fe200078ec0ff */
[----:B------:R-:W-:Y:S01]  /*0270*/  VIADD R25, R0, 0x30 ;  /* 0x0000003000197836 */ /* 0x000fe20000000000 */
[----:B-1----:R-:W-:-:S02]  /*0280*/  ULEA UR5, UR6, UR5, 0x18 ;  /* 0x0000000506057291 */ /* 0x002fc4000f8ec0ff */
[----:B------:R-:W-:-:S04]  /*0290*/  ULEA UR4, UR6, UR4, 0x18 ;  /* 0x0000000406047291 */ /* 0x000fc8000f8ec0ff */
[----:B------:R-:W-:Y:S02]  /*02a0*/  LEA R23, R2, UR5, 0x9 ;  /* 0x0000000502177c11 */ /* 0x000fe4000f8e48ff */
[----:B------:R-:W-:Y:S02]  /*02b0*/  LEA R31, R31, UR4, 0x2 ;  /* 0x000000041f1f7c11 */ /* 0x000fe4000f8e10ff */
[----:B------:R-:W-:Y:S01]  /*02c0*/  LEA R27, R28, UR5, 0x2 ;  /* 0x000000051c1b7c11 */ /* 0x000fe2000f8e10ff */
[----:B------:R-:W-:Y:S01]  /*02d0*/  VIADD R23, R23, 0x80 ;  /* 0x0000008017177836 */ /* 0x000fe20000000000 */
[----:B------:R-:W-:-:S07]  /*02e0*/  LEA R24, R0, UR4, 0x2 ;  /* 0x0000000400187c11 */ /* 0x000fce000f8e10ff */
.L_x_103:
[----:B------:R-:W-:Y:S01]  /*02f0*/  ISETP.GT.U32.AND P0, PT, R0, 0x7f, PT ;  /* 0x0000007f0000780c */ /* 0x000fe20003f04070 */
[----:B------:R-:W-:-:S12]  /*0300*/  BSSY.RECONVERGENT B0, `(.L_x_95) ;  /* 0x0000039000007945 */ /* 0x000fd80003800200 */
[----:B------:R-:W-:Y:S05]  /*0310*/  @P0 BRA `(.L_x_96) ;  /* 0x0000000000dc0947 */ /* 0x000fea0003800000 */
[----:B------:R-:W-:Y:S01]  /*0320*/  ISETP.NE.AND P0, PT, R29, 0x30, PT ;  /* 0x000000301d00780c */ /* 0x000fe20003f05270 */
[----:B------:R-:W-:Y:S01]  /*0330*/  IMAD.IADD R9, R2, 0x1, R20 ;  /* 0x0000000102097824 */ /* 0x000fe200078e0214 */
[----:B------:R-:W-:Y:S01]  /*0340*/  BSSY.RECONVERGENT B1, `(.L_x_97) ;  /* 0x0000016000017945 */ /* 0x000fe20003800200 */
[----:B------:R-:W-:Y:S02]  /*0350*/  ISETP.GE.U32.AND P1, PT, R30, 0x30, PT ;  /* 0x000000301e00780c */ /* 0x000fe40003f26070 */
[----:B------:R-:W-:Y:S01]  /*0360*/  MOV R8, R0 ;  /* 0x0000000000087202 */ /* 0x000fe20000000f00 */
        /* <DEDUP_REMOVED lines=10> */
[----:B------:R-:W-:Y:S01]  /*0410*/  ISETP.NE.AND P0, PT, R29, 0x10, PT ;  /* 0x000000101d00780c */ /* 0x000fe20003f05270 */
[----:B------:R-:W-:-:S04]  /*0420*/  IMAD.IADD R7, R9, 0x1, R0 ;  /* 0x0000000109077824 */ /* 0x000fc800078e0200 */
[----:B------:R-:W-:-:S05]  /*0430*/  IMAD.WIDE.U32 R4, R7, 0x4, R4 ;  /* 0x0000000407047825 */ /* 0x000fca00078e0004 */
[----:B-1----:R-:W2:Y:S04]  /*0440*/  LDG.E.CONSTANT R6, desc[UR8][R4.64+0x40] ;  /* 0x0000400804067981 */ /* 0x002ea8000c1e9900 */
[----:B------:R-:W3:Y:S01]  /*0450*/  @P0 LDG.E.CONSTANT R10, desc[UR8][R4.64+0x80] ;  /* 0x00008008040a0981 */ /* 0x000ee2000c1e9900 */
[----:B------:R-:W-:Y:S02]  /*0460*/  IMAD.MOV.U32 R8, RZ, RZ, R26 ;  /* 0x000000ffff087224 */ /* 0x000fe400078e001a */
[----:B------:R-:W-:Y:S01]  /*0470*/  @P0 IMAD.MOV.U32 R8, RZ, RZ, R25 ;  /* 0x000000ffff080224 */ /* 0x000fe200078e0019 */
[----:B--2---:R2:W-:Y:S04]  /*0480*/  STS [R27+0x40], R6 ;  /* 0x000040061b007388 */ /* 0x0045e80000000800 */
[----:B---3--:R2:W-:Y:S02]  /*0490*/  @P0 STS [R27+0x80], R10 ;  /* 0x0000800a1b000388 */ /* 0x0085e40000000800 */
.L_x_98:
[----:B------:R-:W-:Y:S05]  /*04a0*/  BSYNC.RECONVERGENT B1 ;  /* 0x0000000000017941 */ /* 0x000fea0003800200 */
.L_x_97:
[----:B------:R-:W-:Y:S05]  /*04b0*/  @!P1 BRA `(.L_x_96) ;  /* 0x0000000000749947 */ /* 0x000fea0003800000 */
[----:B------:R-:W3:Y:S01]  /*04c0*/  LDCU.64 UR4, c[0x0][0x388] ;  /* 0x00007100ff0477ac */ /* 0x000ee20008000a00 */
[----:B------:R-:W4:Y:S01]  /*04d0*/  LDC.64 R4, c[0x0][0x388] ;  /* 0x0000e200ff047b82 */ /* 0x000f220000000a00 */
[CC--:B------:R-:W-:Y:S02]  /*04e0*/  IADD3 R7, PT, PT, R9.reuse, R8.reuse, RZ ;  /* 0x0000000809077210 */ /* 0x0c0fe40007ffe0ff */
[----:B------:R-:W-:-:S05]  /*04f0*/  IADD3 R9, P0, PT, R9, R8, RZ ;  /* 0x0000000809097210 */ /* 0x000fca0007f1e0ff */
[----:B------:R-:W-:Y:S01]  /*0500*/  IMAD.X R18, RZ, RZ, RZ, P0 ;  /* 0x000000ffff127224 */ /* 0x000fe200000e06ff */
[----:B---3--:R-:W-:-:S04]  /*0510*/  LEA R11, P1, R9, UR4, 0x2 ;  /* 0x00000004090b7c11 */ /* 0x008fc8000f8210ff */
[----:B------:R-:W-:Y:S02]  /*0520*/  IADD3 R11, P0, PT, R11, 0xc0, RZ ;  /* 0x000000c00b0b7810 */ /* 0x000fe40007f1e0ff */
[----:B------:R-:W-:Y:S01]  /*0530*/  LEA.HI.X R18, R9, UR5, R18, 0x2, P1 ;  /* 0x0000000509127c11 */ /* 0x000fe200088f1412 */
[----:B----4-:R-:W-:-:S04]  /*0540*/  IMAD.WIDE.U32 R4, R7, 0x4, R4 ;  /* 0x0000000407047825 */ /* 0x010fc800078e0004 */
[----:B------:R-:W-:Y:S02]  /*0550*/  IMAD R9, R8, 0x4, R23 ;  /* 0x0000000408097824 */ /* 0x000fe400078e0217 */
[----:B------:R-:W-:-:S07]  /*0560*/  IMAD.X R18, RZ, RZ, R18, P0 ;  /* 0x000000ffff127224 */ /* 0x000fce00000e0612 */
.L_x_99:
[----:B012---:R-:W-:Y:S01]  /*0570*/  IMAD.MOV.U32 R6, RZ, RZ, R11 ;  /* 0x000000ffff067224 */ /* 0x007fe200078e000b */
[----:B------:R0:W2:Y:S01]  /*0580*/  LDG.E.CONSTANT R10, desc[UR8][R4.64] ;  /* 0x00000008040a7981 */ /* 0x0000a2000c1e9900 */
[----:B------:R-:W-:-:S05]  /*0590*/  IMAD.MOV.U32 R7, RZ, RZ, R18 ;  /* 0x000000ffff077224 */ /* 0x000fca00078e0012 */
[----:B------:R-:W3:Y:S04]  /*05a0*/  LDG.E.CONSTANT R12, desc[UR8][R6.64+-0x80] ;  /* 0xffff8008060c7981 */ /* 0x000ee8000c1e9900 */
[----:B------:R-:W4:Y:S04]  /*05b0*/  LDG.E.CONSTANT R14, desc[UR8][R6.64+-0x40] ;  /* 0xffffc008060e7981 */ /* 0x000f28000c1e9900 */
[----:B------:R-:W5:Y:S01]  /*05c0*/  LDG.E.CONSTANT R16, desc[UR8][R6.64] ;  /* 0x0000000806107981 */ /* 0x000f62000c1e9900 */
[----:B------:R-:W-:Y:S02]  /*05d0*/  ISETP.GE.U32.AND P0, PT, R8, 0x40, PT ;  /* 0x000000400800780c */ /* 0x000fe40003f06070 */
[----:B------:R-:W-:-:S02]  /*05e0*/  IADD3 R11, P2, PT, R6, 0x100, RZ ;  /* 0x00000100060b7810 */ /* 0x000fc40007f5e0ff */
[----:B0-----:R-:W-:Y:S02]  /*05f0*/  IADD3 R4, P1, PT, R4, 0x100, RZ ;  /* 0x0000010004047810 */ /* 0x001fe40007f3e0ff */
[----:B------:R-:W-:Y:S01]  /*0600*/  IADD3 R8, PT, PT, R8, 0x40, RZ ;  /* 0x0000004008087810 */ /* 0x000fe20007ffe0ff */
[----:B------:R-:W-:Y:S02]  /*0610*/  IMAD.X R18, RZ, RZ, R7, P2 ;  /* 0x000000ffff127224 */ /* 0x000fe400010e0607 */
[----:B------:R-:W-:Y:S01]  /*0620*/  IMAD.X R5, RZ, RZ, R5, P1 ;  /* 0x000000ffff057224 */ /* 0x000fe200008e0605 */
[----:B--2---:R-:W-:Y:S04]  /*0630*/  STS [R9+-0x80], R10 ;  /* 0xffff800a09007388 */ /* 0x004fe80000000800 */
[----:B---3--:R-:W-:Y:S04]  /*0640*/  STS [R9+-0x40], R12 ;  /* 0xffffc00c09007388 */ /* 0x008fe80000000800 */
[----:B----4-:R-:W-:Y:S04]  /*0650*/  STS [R9], R14 ;  /* 0x0000000e09007388 */ /* 0x010fe80000000800 */
[----:B-----5:R0:W-:Y:S02]  /*0660*/  STS [R9+0x40], R16 ;  /* 0x0000401009007388 */ /* 0x0201e40000000800 */
[----:B0-----:R-:W-:Y:S01]  /*0670*/  VIADD R9, R9, 0x100 ;  /* 0x0000010009097836 */ /* 0x001fe20000000000 */
[----:B------:R-:W-:Y:S06]  /*0680*/  @!P0 BRA `(.L_x_99) ;  /* 0xfffffffc00b88947 */ /* 0x000fec000383ffff */
.L_x_96:
[----:B------:R-:W-:Y:S05]  /*0690*/  BSYNC.RECONVERGENT B0 ;  /* 0x0000000000007941 */ /* 0x000fea0003800200 */
.L_x_95:
[----:B------:R-:W3:Y:S08]  /*06a0*/  S2UR UR5, SR_CgaCtaId ;  /* 0x00000000000579c3 */ /* 0x000ef00000008800 */
[----:B------:R-:W-:Y:S01]  /*06b0*/  BAR.SYNC.DEFER_BLOCKING 0x0 ;  /* 0x0000000000007b1d */ /* 0x000fe20000010000 */
[----:B------:R-:W-:-:S05]  /*06c0*/  IMAD.MOV.U32 R19, RZ, RZ, RZ ;  /* 0x000000ffff137224 */ /* 0x000fca00078e00ff */
[----:B------:R-:W-:Y:S02]  /*06d0*/  UMOV UR4, 0x400 ;  /* 0x0000040000047882 */ /* 0x000fe40000000000 */
[----:B------:R-:W-:Y:S02]  /*06e0*/  UIADD3 UR7, UPT, UPT, UR4, 0x2000, URZ ;  /* 0x0000200004077890 */ /* 0x000fe4000fffe0ff */
[----:B---3--:R-:W-:Y:S02]  /*06f0*/  ULEA UR6, UR5, UR4, 0x18 ;  /* 0x0000000405067291 */ /* 0x008fe4000f8ec0ff */
[----:B------:R-:W-:Y:S01]  /*0700*/  ULEA UR7, UR5, UR7, 0x18 ;  /* 0x0000000705077291 */ /* 0x000fe2000f8ec0ff */
[----:B------:R-:W-:-:S11]  /*0710*/  UMOV UR4, URZ ;  /* 0x000000ff00047c82 */ /* 0x000fd60008000000 */
.L_x_100:
[----:B------:R-:W-:Y:S02]  /*0720*/  LEA R17, R0, UR4, 0x7 ;  /* 0x0000000400117c11 */ /* 0x000fe4000f8e38ff */
[----:B------:R-:W-:Y:S01]  /*0730*/  LEA R16, R2, UR4, 0x7 ;  /* 0x0000000402107c11 */ /* 0x000fe2000f8e38ff */
[----:B------:R-:W-:Y:S01]  /*0740*/  UIADD3 UR4, UPT, UPT, UR4, 0x10, URZ ;  /* 0x0000001004047890 */ /* 0x000fe2000fffe0ff */
[----:B------:R-:W-:Y:S02]  /*0750*/  LEA R17, R17, UR6, 0x2 ;  /* 0x0000000611117c11 */ /* 0x000fe4000f8e10ff */
[----:B------:R-:W-:Y:S01]  /*0760*/  LEA R16, R16, UR7, 0x2 ;  /* 0x0000000710107c11 */ /* 0x000fe2000f8e10ff */
[----:B------:R-:W-:Y:S02]  /*0770*/  UISETP.NE.AND UP0, UPT, UR4, 0x80, UPT ;  /* 0x000000800400788c */ /* 0x000fe4000bf05270 */
[----:B012---:R-:W-:Y:S04]  /*0780*/  LDS.128 R4, [R17] ;  /* 0x0000000011047984 */ /* 0x007fe80000000c00 */
[----:B------:R-:W0:Y:S04]  /*0790*/  LDS.128 R12, [R16] ;  /* 0x00000000100c7984 */ /* 0x000e280000000c00 */
[----:B------:R-:W-:Y:S01]  /*07a0*/  LDS.128 R8, [R17+0x10] ;  /* 0x0000100011087984 */ /* 0x000fe20000000c00 */
[----:B0-----:R-:W-:-:S04]  /*07b0*/  FFMA R4, R4, R12, R19 ;  /* 0x0000000c04047223 */ /* 0x001fc80000000013 */
[----:B------:R-:W-:-:S04]  /*07c0*/  FFMA R5, R5, R13, R4 ;  /* 0x0000000d05057223 */ /* 0x000fc80000000004 */
[----:B------:R-:W-:-:S04]  /*07d0*/  FFMA R6, R6, R14, R5 ;  /* 0x0000000e06067223 */ /* 0x000fc80000000005 */
[----:B------:R-:W-:Y:S02]  /*07e0*/  FFMA R7, R7, R15, R6 ;  /* 0x0000000f07077223 */ /* 0x000fe40000000006 */
[----:B------:R-:W0:Y:S02]  /*07f0*/  LDS.128 R12, [R16+0x10] ;  /* 0x00001000100c7984 */ /* 0x000e240000000c00 */
[----:B0-----:R-:W-:Y:S02]  /*0800*/  FFMA R8, R8, R12, R7 ;  /* 0x0000000c08087223 */ /* 0x001fe40000000007 */
[----:B------:R-:W-:Y:S02]  /*0810*/  LDS.128 R4, [R17+0x20] ;  /* 0x0000200011047984 */ /* 0x000fe40000000c00 */
[----:B------:R-:W-:-:S04]  /*0820*/  FFMA R9, R9, R13, R8 ;  /* 0x0000000d09097223 */ /* 0x000fc80000000008 */
[----:B------:R-:W-:-:S04]  /*0830*/  FFMA R10, R10, R14, R9 ;  /* 0x0000000e0a0a7223 */ /* 0x000fc80000000009 */
[----:B------:R-:W-:Y:S02]  /*0840*/  FFMA R15, R11, R15, R10 ;  /* 0x0000000f0b0f7223 */ /* 0x000fe4000000000a */
[----:B------:R-:W0:Y:S02]  /*0850*/  LDS.128 R8, [R16+0x20] ;  /* 0x0000200010087984 */ /* 0x000e240000000c00 */
[----:B0-----:R-:W-:Y:S02]  /*0860*/  FFMA R4, R4, R8, R15 ;  /* 0x0000000804047223 */ /* 0x001fe4000000000f */
[----:B------:R-:W-:Y:S02]  /*0870*/  LDS.128 R12, [R17+0x30] ;  /* 0x00003000110c7984 */ /* 0x000fe40000000c00 */
[----:B------:R-:W-:Y:S02]  /*0880*/  FFMA R5, R5, R9, R4 ;  /* 0x0000000905057223 */ /* 0x000fe40000000004 */
[----:B------:R-:W0:Y:S02]  /*0890*/  LDS.128 R16, [R16+0x30] ;  /* 0x0000300010107984 */ /* 0x000e240000000c00 */
[----:B------:R-:W-:-:S04]  /*08a0*/  FFMA R6, R6, R10, R5 ;  /* 0x0000000a06067223 */ /* 0x000fc80000000005 */
[----:B------:R-:W-:-:S04]  /*08b0*/  FFMA R7, R7, R11, R6 ;  /* 0x0000000b07077223 */ /* 0x000fc80000000006 */
[----:B0-----:R-:W-:-:S04]  /*08c0*/  FFMA R12, R12, R16, R7 ;  /* 0x000000100c0c7223 */ /* 0x001fc80000000007 */
[----:B------:R-:W-:-:S04]  /*08d0*/  FFMA R13, R13, R17, R12 ;  /* 0x000000110d0d7223 */ /* 0x000fc8000000000c */
[----:B------:R-:W-:-:S04]  /*08e0*/  FFMA R14, R14, R18, R13 ;  /* 0x000000120e0e7223 */ /* 0x000fc8000000000d */
[----:B------:R-:W-:Y:S01]  /*08f0*/  FFMA R19, R15, R19, R14 ;  /* 0x000000130f137223 */ /* 0x000fe2000000000e */
[----:B------:R-:W-:Y:S06]  /*0900*/  BRA.U UP0, `(.L_x_100) ;  /* 0xfffffffd00847547 */ /* 0x000fec000b83ffff */
        /* <DEDUP_REMOVED lines=18> */
[----:B------:R-:W-:-:S04]  /*0a30*/  FSEL R7, R7, R22, P3 ;  /* 0x0000001607077208 */ /* 0x000fc80001800000 */
[----:B--2---:R-:W-:-:S04]  /*0a40*/  FSETP.GT.AND P4, PT, R8, R7, PT ;  /* 0x000000070800720b */ /* 0x004fc80003f84000 */
[----:B------:R-:W-:Y:S01]  /*0a50*/  FSEL R8, R8, R7, P4 ;  /* 0x0000000708087208 */ /* 0x000fe20002000000 */
[----:B------:R-:W-:Y:S01]  /*0a60*/  @P3 VIADD R21, R20, 0x1 ;  /* 0x0000000114153836 */ /* 0x000fe20000000000 */
[----:B------:R-:W1:Y:S02]  /*0a70*/  LDS R7, [R24+0x200] ;  /* 0x0002000018077984 */ /* 0x000e640000000800 */
[----:B---3--:R-:W-:-:S04]  /*0a80*/  FSETP.GT.AND P1, PT, R9, R8, PT ;  /* 0x000000080900720b */ /* 0x008fc80003f24000 */
[----:B------:R-:W-:Y:S02]  /*0a90*/  FSEL R9, R9, R8, P1 ;  /* 0x0000000809097208 */ /* 0x000fe40000800000 */
[----:B------:R-:W2:Y:S01]  /*0aa0*/  LDS R8, [R24+0x240] ;  /* 0x0002400018087984 */ /* 0x000ea20000000800 */
[----:B------:R-:W-:Y:S02]  /*0ab0*/  @P4 IADD3 R21, PT, PT, R20, 0x2, RZ ;  /* 0x0000000214154810 */ /* 0x000fe40007ffe0ff */
[----:B----4-:R-:W-:-:S04]  /*0ac0*/  FSETP.GT.AND P6, PT, R10, R9, PT ;  /* 0x000000090a00720b */ /* 0x010fc80003fc4000 */
[----:B------:R-:W-:Y:S01]  /*0ad0*/  FSEL R11, R10, R9, P6 ;  /* 0x000000090a0b7208 */ /* 0x000fe20003000000 */
[----:B------:R-:W-:Y:S01]  /*0ae0*/  @P1 VIADD R21, R20, 0x3 ;  /* 0x0000000314151836 */ /* 0x000fe20000000000 */
[----:B------:R-:W3:Y:S02]  /*0af0*/  LDS R9, [R24+0x280] ;  /* 0x0002800018097984 */ /* 0x000ee40000000800 */
[----:B-----5:R-:W-:-:S04]  /*0b00*/  FSETP.GT.AND P5, PT, R4, R11, PT ;  /* 0x0000000b0400720b */ /* 0x020fc80003fa4000 */
[----:B------:R-:W-:Y:S01]  /*0b10*/  FSEL R10, R4, R11, P5 ;  /* 0x0000000b040a7208 */ /* 0x000fe20002800000 */
[C---:B------:R-:W-:Y:S01]  /*0b20*/  @P6 VIADD R21, R20.reuse, 0x4 ;  /* 0x0000000414156836 */ /* 0x040fe20000000000 */
[----:B------:R-:W4:Y:S02]  /*0b30*/  LDS R4, [R24+0x2c0] ;  /* 0x0002c00018047984 */ /* 0x000f240000000800 */
[CC--:B0-----:R-:W-:Y:S02]  /*0b40*/  FSETP.GT.AND P2, PT, R5.reuse, R10.reuse, PT ;  /* 0x0000000a0500720b */ /* 0x0c1fe40003f44000 */
[----:B------:R-:W0:Y:S02]  /*0b50*/  LDS R11, [R24+0x300] ;  /* 0x00030000180b7984 */ /* 0x000e240000000800 */
[----:B------:R-:W-:Y:S01]  /*0b60*/  FSEL R5, R5, R10, P2 ;  /* 0x0000000a05057208 */ /* 0x000fe20001000000 */
[----:B------:R-:W-:-:S03]  /*0b70*/  @P5 VIADD R21, R20, 0x5 ;  /* 0x0000000514155836 */ /* 0x000fc60000000000 */
[----:B------:R-:W-:-:S04]  /*0b80*/  FSETP.GT.AND P3, PT, R6, R5, PT ;  /* 0x000000050600720b */ /* 0x000fc80003f64000 */
[----:B------:R-:W-:Y:S01]  /*0b90*/  FSEL R6, R6, R5, P3 ;  /* 0x0000000506067208 */ /* 0x000fe20001800000 */
[----:B------:R-:W-:Y:S01]  /*0ba0*/  @P2 VIADD R21, R20, 0x6 ;  /* 0x0000000614152836 */ /* 0x000fe20000000000 */
[----:B------:R-:W5:Y:S02]  /*0bb0*/  LDS R5, [R24+0x340] ;  /* 0x0003400018057984 */ /* 0x000f640000000800 */
[----:B-1----:R-:W-:-:S04]  /*0bc0*/  FSETP.GT.AND P4, PT, R7, R6, PT ;  /* 0x000000060700720b */ /* 0x002fc80003f84000 */
[----:B------:R-:W-:Y:S01]  /*0bd0*/  FSEL R7, R7, R6, P4 ;  /* 0x0000000607077208 */ /* 0x000fe20002000000 */
[----:B------:R-:W-:-:S03]  /*0be0*/  @P3 VIADD R21, R20, 0x7 ;  /* 0x0000000714153836 */ /* 0x000fc60000000000 */
[----:B--2---:R-:W-:-:S04]  /*0bf0*/  FSETP.GT.AND P1, PT, R8, R7, PT ;  /* 0x000000070800720b */ /* 0x004fc80003f24000 */
[----:B------:R-:W-:Y:S02]  /*0c00*/  FSEL R8, R8, R7, P1 ;  /* 0x0000000708087208 */ /* 0x000fe40000800000 */
[----:B------:R-:W1:Y:S01]  /*0c10*/  LDS R7, [R24+0x3c0] ;  /* 0x0003c00018077984 */ /* 0x000e620000000800 */
[----:B------:R-:W-:Y:S02]  /*0c20*/  @P4 IADD3 R21, PT, PT, R20, 0x8, RZ ;  /* 0x0000000814154810 */ /* 0x000fe40007ffe0ff */
[----:B---3--:R-:W-:-:S04]  /*0c30*/  FSETP.GT.AND P6, PT, R9, R8, PT ;  /* 0x000000080900720b */ /* 0x008fc80003fc4000 */
[----:B------:R-:W-:Y:S01]  /*0c40*/  FSEL R9, R9, R8, P6 ;  /* 0x0000000809097208 */ /* 0x000fe20003000000 */
[----:B------:R-:W-:-:S03]  /*0c50*/  @P1 VIADD R21, R20, 0x9 ;  /* 0x0000000914151836 */ /* 0x000fc60000000000 */
[----:B----4-:R-:W-:-:S04]  /*0c60*/  FSETP.GT.AND P5, PT, R4, R9, PT ;  /* 0x000000090400720b */ /* 0x010fc80003fa4000 */
[----:B------:R-:W-:Y:S01]  /*0c70*/  FSEL R4, R4, R9, P5 ;  /* 0x0000000904047208 */ /* 0x000fe20002800000 */
[----:B------:R-:W-:-:S03]  /*0c80*/  @P6 VIADD R21, R20, 0xa ;  /* 0x0000000a14156836 */ /* 0x000fc60000000000 */
[----:B0-----:R-:W-:-:S04]  /*0c90*/  FSETP.GT.AND P2, PT, R11, R4, PT ;  /* 0x000000040b00720b */ /* 0x001fc80003f44000 */
[----:B------:R-:W-:Y:S01]  /*0ca0*/  FSEL R4, R11, R4, P2 ;  /* 0x000000040b047208 */ /* 0x000fe20001000000 */
[----:B------:R-:W-:-:S03]  /*0cb0*/  @P5 VIADD R21, R20, 0xb ;  /* 0x0000000b14155836 */ /* 0x000fc60000000000 */
[----:B-----5:R-:W-:-:S04]  /*0cc0*/  FSETP.GT.AND P3, PT, R5, R4, PT ;  /* 0x000000040500720b */ /* 0x020fc80003f64000 */
[----:B------:R-:W-:Y:S01]  /*0cd0*/  FSEL R4, R5, R4, P3 ;  /* 0x0000000405047208 */ /* 0x000fe20001800000 */
[----:B------:R-:W-:-:S03]  /*0ce0*/  @P2 VIADD R21, R20, 0xc ;  /* 0x0000000c14152836 */ /* 0x000fc60000000000 */
[----:B------:R-:W-:-:S04]  /*0cf0*/  FSETP.GT.AND P1, PT, R13, R4, PT ;  /* 0x000000040d00720b */ /* 0x000fc80003f24000 */
[----:B------:R-:W-:Y:S01]  /*0d00*/  FSEL R22, R13, R4, P1 ;  /* 0x000000040d167208 */ /* 0x000fe20000800000 */
[----:B------:R-:W-:-:S03]  /*0d10*/  @P3 VIADD R21, R20, 0xd ;  /* 0x0000000d14153836 */ /* 0x000fc60000000000 */
[----:B-1----:R-:W-:-:S05]  /*0d20*/  FSETP.GT.AND P2, PT, R7, R22, PT ;  /* 0x000000160700720b */ /* 0x002fca0003f44000 */
[----:B------:R-:W-:-:S08]  /*0d30*/  @P1 IADD3 R21, PT, PT, R20, 0xe, RZ ;  /* 0x0000000e14151810 */ /* 0x000fd00007ffe0ff */
[----:B------:R-:W-:Y:S02]  /*0d40*/  @P2 IMAD.MOV.U32 R22, RZ, RZ, R7 ;  /* 0x000000ffff162224 */ /* 0x000fe400078e0007 */
[----:B------:R-:W-:-:S07]  /*0d50*/  @P2 VIADD R21, R20, 0xf ;  /* 0x0000000f14152836 */ /* 0x000fce0000000000 */
.L_x_102:
[----:B------:R-:W-:Y:S05]  /*0d60*/  BSYNC.RECONVERGENT B0 ;  /* 0x0000000000007941 */ /* 0x000fea0003800200 */
.L_x_101:
        /* <DEDUP_REMOVED lines=13> */
.L_x_104:
        /* <DEDUP_REMOVED lines=12> */
.L_x_116:


//--------------------- .text._Z6Match1PKfS0_PfPi --------------------------
	.section	.text._Z6Match1PKfS0_PfPi,"ax",@progbits
	.align	128
        .global         _Z6Match1PKfS0_PfPi
        .type           _Z6Match1PKfS0_PfPi,@function
        .size           _Z6Match1PKfS0_PfPi,(.L_x_117 - _Z6Match1PKfS0_PfPi)
        .other          _Z6Match1PKfS0_PfPi,@"STO_CUDA_ENTRY STV_DEFAULT"
_Z6Match1PKfS0_PfPi:
.text._Z6Match1PKfS0_PfPi:
[----:B------:R-:W-:Y:S01]  /*0000*/  LDC R1, c[0x0][0x37c] ;  /* 0x0000df00ff017b82 */ /* 0x000fe20000000800 */
[----:B------:R-:W0:Y:S01]  /*0010*/  S2R R0, SR_TID.X ;  /* 0x0000000000007919 */ /* 0x000e220000002100 */
[----:B------:R-:W1:Y:S01]  /*0020*/  LDCU.128 UR8, c[0x0][0x380] ;  /* 0x00007000ff0877ac */ /* 0x000e620008000c00 */
[----:B------:R-:W-:Y:S01]  /*0030*/  HFMA2 R6, -RZ, RZ, 0, 0 ;  /* 0x00000000ff067431 */ /* 0x000fe200000001ff */
[----:B------:R-:W-:Y:S01]  /*0040*/  MOV R7, 0xffffffff ;  /* 0xffffffff00077802 */ /* 0x000fe20000000f00 */
[----:B------:R-:W0:Y:S01]  /*0050*/  S2R R3, SR_CTAID.X ;  /* 0x0000000000037919 */ /* 0x000e220000002500 */
[----:B------:R-:W-:Y:S01]  /*0060*/  HFMA2 R8, -RZ, RZ, 0, 0 ;  /* 0x00000000ff087431 */ /* 0x000fe200000001ff */
[----:B------:R-:W2:Y:S01]  /*0070*/  LDCU.64 UR12, c[0x0][0x358] ;  /* 0x00006b00ff0c77ac */ /* 0x000ea20008000a00 */
[----:B-1----:R-:W-:Y:S02]  /*0080*/  UIADD3 UR7, UP0, UPT, UR8, 0x20, URZ ;  /* 0x0000002008077890 */ /* 0x002fe4000ff1e0ff */
[----:B------:R-:W-:-:S02]  /*0090*/  UIADD3 UR5, UP1, UPT, UR10, 0x20, URZ ;  /* 0x000000200a057890 */ /* 0x000fc4000ff3e0ff */
[----:B------:R-:W-:Y:S02]  /*00a0*/  UIADD3.X UR8, UPT, UPT, URZ, UR9, URZ, UP0, !UPT ;  /* 0x00000009ff087290 */ /* 0x000fe400087fe4ff */
[----:B------:R-:W-:Y:S01]  /*00b0*/  UIADD3.X UR6, UPT, UPT, URZ, UR11, URZ, UP1, !UPT ;  /* 0x0000000bff067290 */ /* 0x000fe20008ffe4ff */
[----:B0-----:R-:W-:-:S04]  /*00c0*/  LEA R0, R3, R0, 0x7 ;  /* 0x0000000003007211 */ /* 0x001fc800078e38ff */
[----:B--2---:R-:W-:-:S07]  /*00d0*/  SHF.L.U32 R9, R0, 0x7, RZ ;  /* 0x0000000700097819 */ /* 0x004fce00000006ff */
.L_x_106:
[----:B------:R-:W-:Y:S01]  /*00e0*/  MOV R2, UR5 ;  /* 0x0000000500027c02 */ /* 0x000fe20008000f00 */
[----:B------:R-:W-:Y:S01]  /*00f0*/  UMOV UR4, URZ ;  /* 0x000000ff00047c82 */ /* 0x000fe20008000000 */
[----:B------:R-:W-:Y:S02]  /*0100*/  MOV R3, UR6 ;  /* 0x0000000600037c02 */ /* 0x000fe40008000f00 */
[----:B------:R-:W-:Y:S02]  /*0110*/  MOV R25, RZ ;  /* 0x000000ff00197202 */ /* 0x000fe40000000f00 */
[----:B------:R-:W-:Y:S01]  /*0120*/  MOV R10, R9 ;  /* 0x00000009000a7202 */ /* 0x000fe20000000f00 */
[----:B------:R-:W-:-:S07]  /*0130*/  IMAD.WIDE.U32 R2, R8, 0x200, R2 ;  /* 0x0000020008027825 */ /* 0x000fce00078e0002 */
.L_x_105:
[----:B------:R-:W-:Y:S01]  /*0140*/  MOV R4, UR7 ;  /* 0x0000000700047c02 */ /* 0x000fe20008000f00 */
[----:B------:R-:W2:Y:S01]  /*0150*/  LDG.E.CONSTANT R13, desc[UR12][R2.64+-0x20] ;  /* 0xffffe00c020d7981 */ /* 0x000ea2000c1e9900 */
[----:B------:R-:W-:-:S03]  /*0160*/  MOV R5, UR8 ;  /* 0x0000000800057c02 */ /* 0x000fc60008000f00 */
[----:B------:R-:W3:Y:S01]  /*0170*/  LDG.E.CONSTANT R15, desc[UR12][R2.64+-0x1c] ;  /* 0xffffe40c020f7981 */ /* 0x000ee2000c1e9900 */
[----:B------:R-:W-:-:S03]  /*0180*/  IMAD.WIDE R4, R10, 0x4, R4 ;  /* 0x000000040a047825 */ /* 0x000fc600078e0204 */
[----:B------:R-:W4:Y:S04]  /*0190*/  LDG.E.CONSTANT R17, desc[UR12][R2.64+-0x18] ;  /* 0xffffe80c02117981 */ /* 0x000f28000c1e9900 */
[----:B------:R-:W2:Y:S04]  /*01a0*/  LDG.E.CONSTANT R14, desc[UR12][R4.64+-0x20] ;  /* 0xffffe00c040e7981 */ /* 0x000ea8000c1e9900 */
[----:B------:R-:W3:Y:S04]  /*01b0*/  LDG.E.CONSTANT R16, desc[UR12][R4.64+-0x1c] ;  /* 0xffffe40c04107981 */ /* 0x000ee8000c1e9900 */
[----:B------:R-:W4:Y:S04]  /*01c0*/  LDG.E.CONSTANT R18, desc[UR12][R4.64+-0x18] ;  /* 0xffffe80c04127981 */ /* 0x000f28000c1e9900 */
[----:B------:R-:W5:Y:S04]  /*01d0*/  LDG.E.CONSTANT R21, desc[UR12][R2.64+-0x14] ;  /* 0xffffec0c02157981 */ /* 0x000f68000c1e9900 */
[----:B------:R-:W5:Y:S04]  /*01e0*/  LDG.E.CONSTANT R22, desc[UR12][R4.64+-0x14] ;  /* 0xffffec0c04167981 */ /* 0x000f68000c1e9900 */
[----:B------:R-:W5:Y:S04]  /*01f0*/  LDG.E.CONSTANT R23, desc[UR12][R2.64+-0x10] ;  /* 0xfffff00c02177981 */ /* 0x000f68000c1e9900 */
[----:B------:R-:W5:Y:S04]  /*0200*/  LDG.E.CONSTANT R24, desc[UR12][R4.64+-0x10] ;  /* 0xfffff00c04187981 */ /* 0x000f68000c1e9900 */
[----:B------:R-:W5:Y:S04]  /*0210*/  LDG.E.CONSTANT R19, desc[UR12][R2.64+-0xc] ;  /* 0xfffff40c02137981 */ /* 0x000f68000c1e9900 */
[----:B------:R-:W5:Y:S04]  /*0220*/  LDG.E.CONSTANT R20, desc[UR12][R4.64+-0xc] ;  /* 0xfffff40c04147981 */ /* 0x000f68000c1e9900 */
[----:B------:R-:W5:Y:S04]  /*0230*/  LDG.E.CONSTANT R11, desc[UR12][R2.64+-0x8] ;  /* 0xfffff80c020b7981 */ /* 0x000f68000c1e9900 */
[----:B------:R-:W5:Y:S04]  /*0240*/  LDG.E.CONSTANT R12, desc[UR12][R4.64+-0x8] ;  /* 0xfffff80c040c7981 */ /* 0x000f68000c1e9900 */
[----:B------:R-:W5:Y:S01]  /*0250*/  LDG.E.CONSTANT R26, desc[UR12][R2.64+0x1c] ;  /* 0x00001c0c021a7981 */ /* 0x000f62000c1e9900 */
[----:B--2---:R-:W-:-:S03]  /*0260*/  FFMA R25, R14, R13, R25 ;  /* 0x0000000d0e197223 */ /* 0x004fc60000000019 */
[----:B------:R-:W2:Y:S04]  /*0270*/  LDG.E.CONSTANT R13, desc[UR12][R2.64+-0x4] ;  /* 0xfffffc0c020d7981 */ /* 0x000ea8000c1e9900 */
[----:B------:R-:W2:Y:S01]  /*0280*/  LDG.E.CONSTANT R14, desc[UR12][R4.64+-0x4] ;  /* 0xfffffc0c040e7981 */ /* 0x000ea2000c1e9900 */
[----:B---3--:R-:W-:-:S03]  /*0290*/  FFMA R25, R16, R15, R25 ;  /* 0x0000000f10197223 */ /* 0x008fc60000000019 */
[----:B------:R-:W3:Y:S01]  /*02a0*/  LDG.E.CONSTANT R15, desc[UR12][R2.64] ;  /* 0x0000000c020f7981 */ /* 0x000ee2000c1e9900 */
[----:B----4-:R-:W-:-:S03]  /*02b0*/  FFMA R25, R18, R17, R25 ;  /* 0x0000001112197223 */ /* 0x010fc60000000019 */
[----:B------:R-:W3:Y:S04]  /*02c0*/  LDG.E.CONSTANT R16, desc[UR12][R4.64] ;  /* 0x0000000c04107981 */ /* 0x000ee8000c1e9900 */
[----:B------:R-:W4:Y:S01]  /*02d0*/  LDG.E.CONSTANT R17, desc[UR12][R2.64+0x4] ;  /* 0x0000040c02117981 */ /* 0x000f22000c1e9900 */
[----:B-----5:R-:W-:-:S03]  /*02e0*/  FFMA R25, R22, R21, R25 ;  /* 0x0000001516197223 */ /* 0x020fc60000000019 */
[----:B------:R-:W4:Y:S04]  /*02f0*/  LDG.E.CONSTANT R18, desc[UR12][R4.64+0x4] ;  /* 0x0000040c04127981 */ /* 0x000f28000c1e9900 */
[----:B------:R-:W5:Y:S01]  /*0300*/  LDG.E.CONSTANT R22, desc[UR12][R2.64+0x8] ;  /* 0x0000080c02167981 */ /* 0x000f62000c1e9900 */
[----:B------:R-:W-:-:S03]  /*0310*/  FFMA R25, R24, R23, R25 ;  /* 0x0000001718197223 */ /* 0x000fc60000000019 */
[----:B------:R-:W5:Y:S04]  /*0320*/  LDG.E.CONSTANT R21, desc[UR12][R4.64+0x8] ;  /* 0x0000080c04157981 */ /* 0x000f68000c1e9900 */
[----:B------:R-:W5:Y:S01]  /*0330*/  LDG.E.CONSTANT R24, desc[UR12][R2.64+0xc] ;  /* 0x00000c0c02187981 */ /* 0x000f62000c1e9900 */
[----:B------:R-:W-:-:S03]  /*0340*/  FFMA R25, R20, R19, R25 ;  /* 0x0000001314197223 */ /* 0x000fc60000000019 */
[----:B------:R-:W5:Y:S04]  /*0350*/  LDG.E.CONSTANT R23, desc[UR12][R4.64+0xc] ;  /* 0x00000c0c04177981 */ /* 0x000f68000c1e9900 */
[----:B------:R-:W5:Y:S01]  /*0360*/  LDG.E.CONSTANT R20, desc[UR12][R2.64+0x10] ;  /* 0x0000100c02147981 */ /* 0x000f62000c1e9900 */
[----:B------:R-:W-:-:S03]  /*0370*/  FFMA R25, R12, R11, R25 ;  /* 0x0000000b0c197223 */ /* 0x000fc60000000019 */
[----:B------:R-:W5:Y:S04]  /*0380*/  LDG.E.CONSTANT R19, desc[UR12][R4.64+0x10] ;  /* 0x0000100c04137981 */ /* 0x000f68000c1e9900 */
[----:B------:R-:W5:Y:S04]  /*0390*/  LDG.E.CONSTANT R12, desc[UR12][R2.64+0x14] ;  /* 0x0000140c020c7981 */ /* 0x000f68000c1e9900 */
[----:B------:R-:W5:Y:S01]  /*03a0*/  LDG.E.CONSTANT R11, desc[UR12][R4.64+0x14] ;  /* 0x0000140c040b7981 */ /* 0x000f62000c1e9900 */
[----:B--2---:R-:W-:-:S03]  /*03b0*/  FFMA R27, R14, R13, R25 ;  /* 0x0000000d0e1b7223 */ /* 0x004fc60000000019 */
[----:B------:R0:W2:Y:S04]  /*03c0*/  LDG.E.CONSTANT R13, desc[UR12][R2.64+0x18] ;  /* 0x0000180c020d7981 */ /* 0x0000a8000c1e9900 */
[----:B------:R-:W2:Y:S04]  /*03d0*/  LDG.E.CONSTANT R14, desc[UR12][R4.64+0x18] ;  /* 0x0000180c040e7981 */ /* 0x000ea8000c1e9900 */
[----:B------:R-:W2:Y:S01]  /*03e0*/  LDG.E.CONSTANT R25, desc[UR12][R4.64+0x1c] ;  /* 0x00001c0c04197981 */ /* 0x000ea2000c1e9900 */
[----:B---3--:R-:W-:-:S04]  /*03f0*/  FFMA R15, R16, R15, R27 ;  /* 0x0000000f100f7223 */ /* 0x008fc8000000001b */
[----:B----4-:R-:W-:Y:S01]  /*0400*/  FFMA R18, R18, R17, R15 ;  /* 0x0000001112127223 */ /* 0x010fe2000000000f */
[----:B------:R-:W-:-:S03]  /*0410*/  UIADD3 UR4, UPT, UPT, UR4, 0x10, URZ ;  /* 0x0000001004047890 */ /* 0x000fc6000fffe0ff */
[----:B-----5:R-:W-:Y:S01]  /*0420*/  FFMA R18, R21, R22, R18 ;  /* 0x0000001615127223 */ /* 0x020fe20000000012 */
[----:B------:R-:W-:-:S03]  /*0430*/  UISETP.NE.AND UP0, UPT, UR4, 0x80, UPT ;  /* 0x000000800400788c */ /* 0x000fc6000bf05270 */
[----:B------:R-:W-:-:S04]  /*0440*/  FFMA R18, R23, R24, R18 ;  /* 0x0000001817127223 */ /* 0x000fc80000000012 */
[----:B------:R-:W-:Y:S01]  /*0450*/  FFMA R18, R19, R20, R18 ;  /* 0x0000001413127223 */ /* 0x000fe20000000012 */
[----:B0-----:R-:W-:-:S03]  /*0460*/  IADD3 R2, P0, PT, R2, 0x40, RZ ;  /* 0x0000004002027810 */ /* 0x001fc60007f1e0ff */
[----:B------:R-:W-:Y:S01]  /*0470*/  FFMA R11, R11, R12, R18 ;  /* 0x0000000c0b0b7223 */ /* 0x000fe20000000012 */
[----:B------:R-:W-:Y:S02]  /*0480*/  IADD3.X R3, PT, PT, RZ, R3, RZ, P0, !PT ;  /* 0x00000003ff037210 */ /* 0x000fe400007fe4ff */
[----:B------:R-:W-:Y:S01]  /*0490*/  IADD3 R10, PT, PT, R10, 0x10, RZ ;  /* 0x000000100a0a7810 */ /* 0x000fe20007ffe0ff */
[----:B--2---:R-:W-:-:S04]  /*04a0*/  FFMA R14, R14, R13, R11 ;  /* 0x0000000d0e0e7223 */ /* 0x004fc8000000000b */
[----:B------:R-:W-:Y:S01]  /*04b0*/  FFMA R25, R25, R26, R14 ;  /* 0x0000001a19197223 */ /* 0x000fe2000000000e */
[----:B------:R-:W-:Y:S06]  /*04c0*/  BRA.U UP0, `(.L_x_105) ;  /* 0xfffffffd001c7547 */ /* 0x000fec000b83ffff */
[----:B------:R-:W-:-:S04]  /*04d0*/  FSETP.GT.AND P0, PT, R25, R6, PT ;  /* 0x000000061900720b */ /* 0x000fc80003f04000 */
[C---:B------:R-:W-:Y:S02]  /*04e0*/  SEL R7, R8.reuse, R7, P0 ;  /* 0x0000000708077207 */ /* 0x040fe40000000000 */
[----:B------:R-:W-:Y:S02]  /*04f0*/  IADD3 R8, PT, PT, R8, 0x1, RZ ;  /* 0x0000000108087810 */ /* 0x000fe40007ffe0ff */
[----:B------:R-:W-:Y:S02]  /*0500*/  FSEL R6, R25, R6, P0 ;  /* 0x0000000619067208 */ /* 0x000fe40000000000 */
[----:B------:R-:W-:-:S13]  /*0510*/  ISETP.NE.AND P1, PT, R8, 0x4000, PT ;  /* 0x000040000800780c */ /* 0x000fda0003f25270 */
[----:B------:R-:W-:Y:S05]  /*0520*/  @P1 BRA `(.L_x_106) ;  /* 0xfffffff800ec1947 */ /* 0x000fea000383ffff */
[----:B------:R-:W0:Y:S08]  /*0530*/  LDC.64 R2, c[0x0][0x390] ;  /* 0x0000e400ff027b82 */ /* 0x000e300000000a00 */
[----:B------:R-:W1:Y:S01]  /*0540*/  LDC.64 R4, c[0x0][0x398] ;  /* 0x0000e600ff047b82 */ /* 0x000e620000000a00 */
[----:B0-----:R-:W-:-:S05]  /*0550*/  IMAD.WIDE R2, R0, 0x4, R2 ;  /* 0x0000000400027825 */ /* 0x001fca00078e0202 */
[----:B------:R-:W-:Y:S01]  /*0560*/  STG.E desc[UR12][R2.64], R6 ;  /* 0x0000000602007986 */ /* 0x000fe2000c10190c */
[----:B-1----:R-:W-:-:S05]  /*0570*/  IMAD.WIDE R4, R0, 0x4, R4 ;  /* 0x0000000400047825 */ /* 0x002fca00078e0204 */
[----:B------:R-:W-:Y:S01]  /*0580*/  STG.E desc[UR12][R4.64], R7 ;  /* 0x0000000704007986 */ /* 0x000fe2000c10190c */
[----:B------:R-:W-:Y:S05]  /*0590*/  EXIT ;  /* 0x000000000000794d */ /* 0x000fea0003800000 */
.L_x_107:
        /* <DEDUP_REMOVED lines=14> */
.L_x_117:


//--------------------- .nv.shared._Z7Match10PKfS0_PfPi --------------------------
	.section	.nv.shared._Z7Match10PKfS0_PfPi,"aw",@nobits
	.sectionflags	@""
	.align	16
.nv.shared._Z7Match10PKfS0_PfPi:
	.zero		21504


//--------------------- .nv.shared.reserved.0     --------------------------
	.section	.nv.shared.reserved.0,"aw",@nobits
	.weak		__nv_reservedSMEM_offset_0_alias
	.size		__nv_reservedSMEM_offset_0_alias, 0, 64
	.other		__nv_reservedSMEM_offset_0_alias,@"STO_CUDA_RESERVED_SHARED STV_DEFAULT"
__nv_reservedSMEM_offset_0_alias:
	.zero		0
	.zero		64


//--------------------- .nv.shared._Z6Match9PKfS0_PfPi --------------------------
	.section	.nv.shared._Z6Match9PKfS0_PfPi,"aw",@nobits
	.sectionflags	@""
	.align	16
.nv.shared._Z6Match9PKfS0_PfPi:
	.zero		33792


//--------------------- .nv.shared._Z6Match8PKfS0_PfPi --------------------------
	.section	.nv.shared._Z6Match8PKfS0_PfPi,"aw",@nobits
	.sectionflags	@""
	.align	16
.nv.shared._Z6Match8PKfS0_PfPi:
	.zero		33792


//--------------------- .nv.shared._Z6Match7PKfS0_PfPi --------------------------
	.section	.nv.shared._Z6Match7PKfS0_PfPi,"aw",@nobits
	.sectionflags	@""
	.align	16
.nv.shared._Z6Match7PKfS0_PfPi:
	.zero		33792


//--------------------- .nv.shared._Z6Match6PKfS0_PfPi --------------------------
	.section	.nv.shared._Z6Match6PKfS0_PfPi,"aw",@nobits
	.sectionflags	@""
	.align	16
.nv.shared._Z6Match6PKfS0_PfPi:
	.zero		17664


//--------------------- .nv.shared._Z6Match5PKfS0_PfPi --------------------------
	.section	.nv.shared._Z6Match5PKfS0_PfPi,"aw",@nobits
	.sectionflags	@""
	.align	16
.nv.shared._Z6Match5PKfS0_PfPi:
	.zero		18688


//--------------------- .nv.shared._Z6Match4PKfS0_PfPi --------------------------
	.section	.nv.shared._Z6Match4PKfS0_PfPi,"aw",@nobits
	.sectionflags	@""
	.align	16
.nv.shared._Z6Match4PKfS0_PfPi:
	.zero		18688


//--------------------- .nv.shared._Z6Match3PKfS0_PfPi --------------------------
	.section	.nv.shared._Z6Match3PKfS0_PfPi,"aw",@nobits
	.sectionflags	@""
	.align	4
.nv.shared._Z6Match3PKfS0_PfPi:
	.zero		18496


//--------------------- .nv.shared._Z6Match2PKfS0_PfPi --------------------------
	.section	.nv.shared._Z6Match2PKfS0_PfPi,"aw",@nobits
	.sectionflags	@""
	.align	4
.nv.shared._Z6Match2PKfS0_PfPi:
	.zero		18432


//--------------------- .nv.constant0._Z7Match10PKfS0_PfPi --------------------------
	.section	.nv.constant0._Z7Match10PKfS0_PfPi,"a",@progbits
	.sectionflags	@""
	.align	4
.nv.constant0._Z7Match10PKfS0_PfPi:
	.zero		928


//--------------------- .nv.constant0._Z6Match9PKfS0_PfPi --------------------------
	.section	.nv.constant0._Z6Match9PKfS0_PfPi,"a",@progbits
	.sectionflags	@""
	.align	4
.nv.constant0._Z6Match9PKfS0_PfPi:
	.zero		928


//--------------------- .nv.constant0._Z6Match8PKfS0_PfPi --------------------------
	.section	.nv.constant0._Z6Match8PKfS0_PfPi,"a",@progbits
	.sectionflags	@""
	.align	4
.nv.constant0._Z6Match8PKfS0_PfPi:
	.zero		928


//--------------------- .nv.constant0._Z6Match7PKfS0_PfPi --------------------------
	.section	.nv.constant0._Z6Match7PKfS0_PfPi,"a",@progbits
	.sectionflags	@""
	.align	4
.nv.constant0._Z6Match7PKfS0_PfPi:
	.zero		928


//--------------------- .nv.constant0._Z6Match6PKfS0_PfPi --------------------------
	.section	.nv.constant0._Z6Match6PKfS0_PfPi,"a",@progbits
	.sectionflags	@""
	.align	4
.nv.constant0._Z6Match6PKfS0_PfPi:
	.zero		928


//--------------------- .nv.constant0._Z6Match5PKfS0_PfPi --------------------------
	.section	.nv.constant0._Z6Match5PKfS0_PfPi,"a",@progbits
	.sectionflags	@""
	.align	4
.nv.constant0._Z6Match5PKfS0_PfPi:
	.zero		928


//--------------------- .nv.constant0._Z6Match4PKfS0_PfPi --------------------------
	.section	.nv.constant0._Z6Match4PKfS0_PfPi,"a",@progbits
	.sectionflags	@""
	.align	4
.nv.constant0._Z6Match4PKfS0_PfPi:
	.zero		928


//--------------------- .nv.constant0._Z6Match3PKfS0_PfPi --------------------------
	.section	.nv.constant0._Z6Match3PKfS0_PfPi,"a",@progbits
	.sectionflags	@""
	.align	4
.nv.constant0._Z6Match3PKfS0_PfPi:
	.zero		928


//--------------------- .nv.constant0._Z6Match2PKfS0_PfPi --------------------------
	.section	.nv.constant0._Z6Match2PKfS0_PfPi,"a",@progbits
	.sectionflags	@""
	.align	4
.nv.constant0._Z6Match2PKfS0_PfPi:
	.zero		928


//--------------------- .nv.constant0._Z6Match1PKfS0_PfPi --------------------------
	.section	.nv.constant0._Z6Match1PKfS0_PfPi,"a",@progbits
	.sectionflags	@""
	.align	4
.nv.constant0._Z6Match1PKfS0_PfPi:
	.zero		928


//--------------------- SYMBOLS --------------------------

	.type		.nv.reservedSmem.offset0,@object
	.size		.nv.reservedSmem.offset0,0x4
	.type		.nv.reservedSmem.cap,@object
	.size		.nv.reservedSmem.cap,0x4
